//
// Generated by NVIDIA NVVM Compiler
//
// Compiler Build ID: CL-36424714
// Cuda compilation tools, release 13.0, V13.0.88
// Based on NVVM 20.0.0
//

.version 9.0
.target sm_100
.address_size 64

	// .globl	manifold_projection_7d_kernel
// _ZZ32manifold_projection_batch_kernelE12shared_norms has been demoted
// _ZZ24crystal_resonance_kernelE10shared_phi has been demoted
// _ZZ24crystal_resonance_kernelE10shared_coh has been demoted
.global .align 4 .b8 __cudart_i2opi_f[24] = {65, 144, 67, 60, 153, 149, 98, 219, 192, 221, 52, 245, 209, 87, 39, 252, 41, 21, 68, 78, 110, 131, 249, 162};

.visible .entry manifold_projection_7d_kernel(
	.param .u64 .ptr .align 1 manifold_projection_7d_kernel_param_0,
	.param .u64 .ptr .align 1 manifold_projection_7d_kernel_param_1,
	.param .u32 manifold_projection_7d_kernel_param_2,
	.param .u32 manifold_projection_7d_kernel_param_3
)
{
	.reg .pred 	%p<5>;
	.reg .b32 	%r<11>;
	.reg .b32 	%f<24>;
	.reg .b64 	%rd<8>;

	ld.param.u64 	%rd1, [manifold_projection_7d_kernel_param_0];
	ld.param.u64 	%rd2, [manifold_projection_7d_kernel_param_1];
	ld.param.u32 	%r3, [manifold_projection_7d_kernel_param_2];
	ld.param.u32 	%r2, [manifold_projection_7d_kernel_param_3];
	mov.u32 	%r4, %ctaid.x;
	mov.u32 	%r5, %ntid.x;
	mov.u32 	%r6, %tid.x;
	mad.lo.s32 	%r1, %r4, %r5, %r6;
	setp.ge.s32 	%p1, %r1, %r3;
	@%p1 bra 	$L__BB0_2;
	cvta.to.global.u64 	%rd3, %rd1;
	cvta.to.global.u64 	%rd4, %rd2;
	div.s32 	%r7, %r1, %r2;
	mul.lo.s32 	%r8, %r7, %r2;
	sub.s32 	%r9, %r1, %r8;
	mul.wide.s32 	%rd5, %r1, 4;
	add.s64 	%rd6, %rd3, %rd5;
	ld.global.nc.f32 	%f1, [%rd6];
	abs.f32 	%f2, %f1;
	add.f32 	%f3, %f2, 0f3F800000;
	add.f32 	%f4, %f3, 0f3F1E377A;
	div.rn.f32 	%f5, %f1, %f4;
	rem.s32 	%r10, %r7, %r2;
	setp.eq.s32 	%p2, %r9, %r10;
	add.f32 	%f6, %f5, 0f3C23D70A;
	selp.f32 	%f7, %f6, %f5, %p2;
	mul.f32 	%f8, %f7, 0f3F1E377A;
	abs.f32 	%f9, %f8;
	mul.f32 	%f10, %f9, 0f4038AA3B;
	ex2.approx.ftz.f32 	%f11, %f10;
	add.f32 	%f12, %f11, 0f3F800000;
	rcp.approx.ftz.f32 	%f13, %f12;
	fma.rn.f32 	%f14, %f13, 0fC0000000, 0f3F800000;
	setp.ge.f32 	%p3, %f9, 0f41102CB4;
	selp.f32 	%f15, 0f3F800000, %f14, %p3;
	copysign.f32 	%f16, %f8, %f15;
	mul.f32 	%f17, %f8, %f8;
	fma.rn.f32 	%f18, %f17, 0f3C80F082, 0fBD563CAE;
	fma.rn.f32 	%f19, %f18, %f17, 0f3E085941;
	fma.rn.f32 	%f20, %f19, %f17, 0fBEAAA9ED;
	fma.rn.f32 	%f21, %f20, %f17, 0f00000000;
	fma.rn.f32 	%f22, %f21, %f8, %f8;
	setp.ge.f32 	%p4, %f9, 0f3F19999A;
	selp.f32 	%f23, %f16, %f22, %p4;
	add.s64 	%rd7, %rd4, %rd5;
	st.global.f32 	[%rd7], %f23;
$L__BB0_2:
	ret;

}
	// .globl	manifold_projection_batch_kernel
.visible .entry manifold_projection_batch_kernel(
	.param .u64 .ptr .align 1 manifold_projection_batch_kernel_param_0,
	.param .u64 .ptr .align 1 manifold_projection_batch_kernel_param_1,
	.param .u32 manifold_projection_batch_kernel_param_2,
	.param .u32 manifold_projection_batch_kernel_param_3
)
{
	.reg .pred 	%p<10>;
	.reg .b32 	%r<17>;
	.reg .b32 	%f<13>;
	.reg .b64 	%rd<9>;
	// demoted variable
	.shared .align 4 .b8 _ZZ32manifold_projection_batch_kernelE12shared_norms[1024];
	ld.param.u64 	%rd1, [manifold_projection_batch_kernel_param_0];
	ld.param.u64 	%rd2, [manifold_projection_batch_kernel_param_1];
	ld.param.u32 	%r8, [manifold_projection_batch_kernel_param_2];
	ld.param.u32 	%r7, [manifold_projection_batch_kernel_param_3];
	mov.u32 	%r9, %ctaid.x;
	mov.u32 	%r1, %tid.x;
	mad.lo.s32 	%r2, %r7, %r9, %r1;
	setp.ge.s32 	%p1, %r9, %r8;
	setp.ge.s32 	%p2, %r1, %r7;
	or.pred  	%p3, %p1, %p2;
	@%p3 bra 	$L__BB1_6;
	cvta.to.global.u64 	%rd3, %rd1;
	mul.wide.s32 	%rd4, %r2, 4;
	add.s64 	%rd5, %rd3, %rd4;
	ld.global.nc.f32 	%f1, [%rd5];
	mul.f32 	%f2, %f1, %f1;
	shl.b32 	%r10, %r1, 2;
	mov.u32 	%r11, _ZZ32manifold_projection_batch_kernelE12shared_norms;
	add.s32 	%r3, %r11, %r10;
	st.shared.f32 	[%r3], %f2;
	bar.sync 	0;
	mov.u32 	%r16, %ntid.x;
	setp.lt.u32 	%p4, %r16, 2;
	@%p4 bra 	$L__BB1_5;
$L__BB1_2:
	shr.u32 	%r6, %r16, 1;
	setp.ge.u32 	%p5, %r1, %r6;
	add.s32 	%r13, %r6, %r1;
	setp.ge.s32 	%p6, %r13, %r7;
	or.pred  	%p7, %p5, %p6;
	@%p7 bra 	$L__BB1_4;
	shl.b32 	%r14, %r6, 2;
	add.s32 	%r15, %r3, %r14;
	ld.shared.f32 	%f3, [%r15];
	ld.shared.f32 	%f4, [%r3];
	add.f32 	%f5, %f3, %f4;
	st.shared.f32 	[%r3], %f5;
$L__BB1_4:
	bar.sync 	0;
	setp.gt.u32 	%p8, %r16, 3;
	mov.u32 	%r16, %r6;
	@%p8 bra 	$L__BB1_2;
$L__BB1_5:
	ld.shared.f32 	%f6, [_ZZ32manifold_projection_batch_kernelE12shared_norms];
	sqrt.rn.f32 	%f7, %f6;
	add.f32 	%f8, %f7, 0f3F800000;
	add.f32 	%f9, %f8, 0f3F1E377A;
	div.rn.f32 	%f10, %f1, %f9;
	setp.eq.s32 	%p9, %r1, 0;
	selp.f32 	%f11, 0f3C23D70A, 0f00000000, %p9;
	add.f32 	%f12, %f11, %f10;
	cvta.to.global.u64 	%rd6, %rd2;
	add.s64 	%rd8, %rd6, %rd4;
	st.global.f32 	[%rd8], %f12;
$L__BB1_6:
	ret;

}
	// .globl	phi_harmonic_modulation_kernel
.visible .entry phi_harmonic_modulation_kernel(
	.param .u64 .ptr .align 1 phi_harmonic_modulation_kernel_param_0,
	.param .u32 phi_harmonic_modulation_kernel_param_1,
	.param .f32 phi_harmonic_modulation_kernel_param_2,
	.param .u32 phi_harmonic_modulation_kernel_param_3
)
{
	.local .align 4 .b8 	__local_depot2[28];
	.reg .b64 	%SP;
	.reg .b64 	%SPL;
	.reg .pred 	%p<48>;
	.reg .b32 	%r<223>;
	.reg .b32 	%f<188>;
	.reg .b64 	%rd<94>;
	.reg .b64 	%fd<11>;

	mov.u64 	%SPL, __local_depot2;
	ld.param.u64 	%rd34, [phi_harmonic_modulation_kernel_param_0];
	ld.param.u32 	%r80, [phi_harmonic_modulation_kernel_param_1];
	ld.param.f32 	%f45, [phi_harmonic_modulation_kernel_param_2];
	ld.param.u32 	%r79, [phi_harmonic_modulation_kernel_param_3];
	add.u64 	%rd1, %SPL, 0;
	mov.u32 	%r81, %ctaid.x;
	mov.u32 	%r82, %ntid.x;
	mov.u32 	%r83, %tid.x;
	mad.lo.s32 	%r1, %r81, %r82, %r83;
	setp.ge.s32 	%p1, %r1, %r80;
	@%p1 bra 	$L__BB2_48;
	cvta.to.global.u64 	%rd36, %rd34;
	mul.wide.s32 	%rd37, %r1, 4;
	add.s64 	%rd2, %rd36, %rd37;
	ld.global.f32 	%f1, [%rd2];
	setp.lt.s32 	%p2, %r79, 1;
	mov.f32 	%f187, 0f00000000;
	@%p2 bra 	$L__BB2_47;
	add.s32 	%r85, %r79, -1;
	min.u32 	%r2, %r85, 6;
	setp.lt.u32 	%p3, %r79, 4;
	mov.f32 	%f187, 0f00000000;
	mov.f32 	%f184, 0f3F800000;
	mov.b32 	%r217, 0;
	@%p3 bra 	$L__BB2_36;
	add.f32 	%f2, %f1, %f45;
	mul.f32 	%f50, %f2, 0f3F22F983;
	cvt.rni.s32.f32 	%r203, %f50;
	cvt.rn.f32.s32 	%f51, %r203;
	fma.rn.f32 	%f52, %f51, 0fBFC90FDA, %f2;
	fma.rn.f32 	%f53, %f51, 0fB3A22168, %f52;
	fma.rn.f32 	%f177, %f51, 0fA7C234C5, %f53;
	abs.f32 	%f4, %f2;
	setp.ltu.f32 	%p4, %f4, 0f47CE4780;
	@%p4 bra 	$L__BB2_11;
	setp.neu.f32 	%p5, %f4, 0f7F800000;
	@%p5 bra 	$L__BB2_6;
	mov.f32 	%f56, 0f00000000;
	mul.rn.f32 	%f177, %f2, %f56;
	mov.b32 	%r203, 0;
	bra.uni 	$L__BB2_11;
$L__BB2_6:
	mov.b32 	%r4, %f2;
	shl.b32 	%r87, %r4, 8;
	or.b32  	%r5, %r87, -2147483648;
	mov.b64 	%rd83, 0;
	mov.b32 	%r200, 0;
	mov.u64 	%rd81, __cudart_i2opi_f;
	mov.u64 	%rd82, %rd1;
$L__BB2_7:
	.pragma "nounroll";
	ld.global.nc.u32 	%r88, [%rd81];
	mad.wide.u32 	%rd40, %r88, %r5, %rd83;
	shr.u64 	%rd83, %rd40, 32;
	st.local.u32 	[%rd82], %rd40;
	add.s32 	%r200, %r200, 1;
	add.s64 	%rd82, %rd82, 4;
	add.s64 	%rd81, %rd81, 4;
	setp.ne.s32 	%p6, %r200, 6;
	@%p6 bra 	$L__BB2_7;
	shr.u32 	%r89, %r4, 23;
	st.local.u32 	[%rd1+24], %rd83;
	and.b32  	%r8, %r89, 31;
	and.b32  	%r90, %r89, 224;
	add.s32 	%r91, %r90, -128;
	shr.u32 	%r92, %r91, 5;
	mul.wide.u32 	%rd41, %r92, 4;
	sub.s64 	%rd9, %rd1, %rd41;
	ld.local.u32 	%r201, [%rd9+24];
	ld.local.u32 	%r202, [%rd9+20];
	setp.eq.s32 	%p7, %r8, 0;
	@%p7 bra 	$L__BB2_10;
	shf.l.wrap.b32 	%r201, %r202, %r201, %r8;
	ld.local.u32 	%r93, [%rd9+16];
	shf.l.wrap.b32 	%r202, %r93, %r202, %r8;
$L__BB2_10:
	shr.u32 	%r94, %r201, 30;
	shf.l.wrap.b32 	%r95, %r202, %r201, 2;
	shl.b32 	%r96, %r202, 2;
	shr.u32 	%r97, %r95, 31;
	add.s32 	%r98, %r97, %r94;
	neg.s32 	%r99, %r98;
	setp.lt.s32 	%p8, %r4, 0;
	selp.b32 	%r203, %r99, %r98, %p8;
	xor.b32  	%r100, %r95, %r4;
	shr.s32 	%r101, %r95, 31;
	xor.b32  	%r102, %r101, %r95;
	xor.b32  	%r103, %r101, %r96;
	cvt.u64.u32 	%rd42, %r102;
	shl.b64 	%rd43, %rd42, 32;
	cvt.u64.u32 	%rd44, %r103;
	or.b64  	%rd45, %rd43, %rd44;
	cvt.rn.f64.s64 	%fd1, %rd45;
	mul.f64 	%fd2, %fd1, 0d3BF921FB54442D19;
	cvt.rn.f32.f64 	%f54, %fd2;
	neg.f32 	%f55, %f54;
	setp.lt.s32 	%p9, %r100, 0;
	selp.f32 	%f177, %f55, %f54, %p9;
$L__BB2_11:
	add.s32 	%r105, %r203, 1;
	mul.rn.f32 	%f57, %f177, %f177;
	and.b32  	%r106, %r203, 1;
	setp.eq.b32 	%p10, %r106, 1;
	selp.f32 	%f58, %f177, 0f3F800000, %p10;
	fma.rn.f32 	%f59, %f57, %f58, 0f00000000;
	fma.rn.f32 	%f60, %f57, 0f37CBAC00, 0fBAB607ED;
	selp.f32 	%f61, 0fB94D4153, %f60, %p10;
	selp.f32 	%f62, 0f3C0885E4, 0f3D2AAABB, %p10;
	fma.rn.f32 	%f63, %f61, %f57, %f62;
	selp.f32 	%f64, 0fBE2AAAA8, 0fBEFFFFFF, %p10;
	fma.rn.f32 	%f65, %f63, %f57, %f64;
	fma.rn.f32 	%f66, %f65, %f59, %f58;
	and.b32  	%r107, %r105, 2;
	setp.eq.s32 	%p11, %r107, 0;
	mov.f32 	%f67, 0f00000000;
	sub.f32 	%f68, %f67, %f66;
	selp.f32 	%f69, %f66, %f68, %p11;
	fma.rn.f32 	%f8, %f69, 0f3F1E377A, 0f00000000;
	add.f32 	%f70, %f45, %f45;
	fma.rn.f32 	%f9, %f1, 0f3FCF1BBD, %f70;
	mul.f32 	%f71, %f9, 0f3F22F983;
	cvt.rni.s32.f32 	%r207, %f71;
	cvt.rn.f32.s32 	%f72, %r207;
	fma.rn.f32 	%f73, %f72, 0fBFC90FDA, %f9;
	fma.rn.f32 	%f74, %f72, 0fB3A22168, %f73;
	fma.rn.f32 	%f178, %f72, 0fA7C234C5, %f74;
	abs.f32 	%f11, %f9;
	setp.ltu.f32 	%p12, %f11, 0f47CE4780;
	@%p12 bra 	$L__BB2_19;
	setp.eq.f32 	%p13, %f11, 0f7F800000;
	@%p13 bra 	$L__BB2_18;
	mov.b32 	%r18, %f9;
	shl.b32 	%r109, %r18, 8;
	or.b32  	%r19, %r109, -2147483648;
	mov.b64 	%rd86, 0;
	mov.b32 	%r204, 0;
	mov.u64 	%rd84, __cudart_i2opi_f;
	mov.u64 	%rd85, %rd1;
$L__BB2_14:
	.pragma "nounroll";
	ld.global.nc.u32 	%r110, [%rd84];
	mad.wide.u32 	%rd48, %r110, %r19, %rd86;
	shr.u64 	%rd86, %rd48, 32;
	st.local.u32 	[%rd85], %rd48;
	add.s32 	%r204, %r204, 1;
	add.s64 	%rd85, %rd85, 4;
	add.s64 	%rd84, %rd84, 4;
	setp.ne.s32 	%p14, %r204, 6;
	@%p14 bra 	$L__BB2_14;
	shr.u32 	%r111, %r18, 23;
	st.local.u32 	[%rd1+24], %rd86;
	and.b32  	%r22, %r111, 31;
	and.b32  	%r112, %r111, 224;
	add.s32 	%r113, %r112, -128;
	shr.u32 	%r114, %r113, 5;
	mul.wide.u32 	%rd49, %r114, 4;
	sub.s64 	%rd16, %rd1, %rd49;
	ld.local.u32 	%r205, [%rd16+24];
	ld.local.u32 	%r206, [%rd16+20];
	setp.eq.s32 	%p15, %r22, 0;
	@%p15 bra 	$L__BB2_17;
	shf.l.wrap.b32 	%r205, %r206, %r205, %r22;
	ld.local.u32 	%r115, [%rd16+16];
	shf.l.wrap.b32 	%r206, %r115, %r206, %r22;
$L__BB2_17:
	shr.u32 	%r116, %r205, 30;
	shf.l.wrap.b32 	%r117, %r206, %r205, 2;
	shl.b32 	%r118, %r206, 2;
	shr.u32 	%r119, %r117, 31;
	add.s32 	%r120, %r119, %r116;
	neg.s32 	%r121, %r120;
	setp.lt.s32 	%p16, %r18, 0;
	selp.b32 	%r207, %r121, %r120, %p16;
	xor.b32  	%r122, %r117, %r18;
	shr.s32 	%r123, %r117, 31;
	xor.b32  	%r124, %r123, %r117;
	xor.b32  	%r125, %r123, %r118;
	cvt.u64.u32 	%rd50, %r124;
	shl.b64 	%rd51, %rd50, 32;
	cvt.u64.u32 	%rd52, %r125;
	or.b64  	%rd53, %rd51, %rd52;
	cvt.rn.f64.s64 	%fd3, %rd53;
	mul.f64 	%fd4, %fd3, 0d3BF921FB54442D19;
	cvt.rn.f32.f64 	%f75, %fd4;
	neg.f32 	%f76, %f75;
	setp.lt.s32 	%p17, %r122, 0;
	selp.f32 	%f178, %f76, %f75, %p17;
	bra.uni 	$L__BB2_19;
$L__BB2_18:
	mov.f32 	%f77, 0f00000000;
	mul.rn.f32 	%f178, %f9, %f77;
	mov.b32 	%r207, 0;
$L__BB2_19:
	add.s32 	%r127, %r207, 1;
	mul.rn.f32 	%f78, %f178, %f178;
	and.b32  	%r128, %r207, 1;
	setp.eq.b32 	%p18, %r128, 1;
	selp.f32 	%f79, %f178, 0f3F800000, %p18;
	fma.rn.f32 	%f80, %f78, %f79, 0f00000000;
	fma.rn.f32 	%f81, %f78, 0f37CBAC00, 0fBAB607ED;
	selp.f32 	%f82, 0fB94D4153, %f81, %p18;
	selp.f32 	%f83, 0f3C0885E4, 0f3D2AAABB, %p18;
	fma.rn.f32 	%f84, %f82, %f78, %f83;
	selp.f32 	%f85, 0fBE2AAAA8, 0fBEFFFFFF, %p18;
	fma.rn.f32 	%f86, %f84, %f78, %f85;
	fma.rn.f32 	%f87, %f86, %f80, %f79;
	and.b32  	%r129, %r127, 2;
	setp.eq.s32 	%p19, %r129, 0;
	mov.f32 	%f88, 0f00000000;
	sub.f32 	%f89, %f88, %f87;
	selp.f32 	%f90, %f87, %f89, %p19;
	mul.f32 	%f91, %f90, 0f3F1E377A;
	fma.rn.f32 	%f15, %f91, 0f3F000000, %f8;
	mul.f32 	%f92, %f45, 0f40400000;
	fma.rn.f32 	%f16, %f1, 0f40278DDF, %f92;
	mul.f32 	%f93, %f16, 0f3F22F983;
	cvt.rni.s32.f32 	%r211, %f93;
	cvt.rn.f32.s32 	%f94, %r211;
	fma.rn.f32 	%f95, %f94, 0fBFC90FDA, %f16;
	fma.rn.f32 	%f96, %f94, 0fB3A22168, %f95;
	fma.rn.f32 	%f179, %f94, 0fA7C234C5, %f96;
	abs.f32 	%f18, %f16;
	setp.ltu.f32 	%p20, %f18, 0f47CE4780;
	@%p20 bra 	$L__BB2_27;
	setp.eq.f32 	%p21, %f18, 0f7F800000;
	@%p21 bra 	$L__BB2_26;
	mov.b32 	%r32, %f16;
	shl.b32 	%r131, %r32, 8;
	or.b32  	%r33, %r131, -2147483648;
	mov.b64 	%rd89, 0;
	mov.b32 	%r208, 0;
	mov.u64 	%rd87, __cudart_i2opi_f;
	mov.u64 	%rd88, %rd1;
$L__BB2_22:
	.pragma "nounroll";
	ld.global.nc.u32 	%r132, [%rd87];
	mad.wide.u32 	%rd56, %r132, %r33, %rd89;
	shr.u64 	%rd89, %rd56, 32;
	st.local.u32 	[%rd88], %rd56;
	add.s32 	%r208, %r208, 1;
	add.s64 	%rd88, %rd88, 4;
	add.s64 	%rd87, %rd87, 4;
	setp.ne.s32 	%p22, %r208, 6;
	@%p22 bra 	$L__BB2_22;
	shr.u32 	%r133, %r32, 23;
	st.local.u32 	[%rd1+24], %rd89;
	and.b32  	%r36, %r133, 31;
	and.b32  	%r134, %r133, 224;
	add.s32 	%r135, %r134, -128;
	shr.u32 	%r136, %r135, 5;
	mul.wide.u32 	%rd57, %r136, 4;
	sub.s64 	%rd23, %rd1, %rd57;
	ld.local.u32 	%r209, [%rd23+24];
	ld.local.u32 	%r210, [%rd23+20];
	setp.eq.s32 	%p23, %r36, 0;
	@%p23 bra 	$L__BB2_25;
	shf.l.wrap.b32 	%r209, %r210, %r209, %r36;
	ld.local.u32 	%r137, [%rd23+16];
	shf.l.wrap.b32 	%r210, %r137, %r210, %r36;
$L__BB2_25:
	shr.u32 	%r138, %r209, 30;
	shf.l.wrap.b32 	%r139, %r210, %r209, 2;
	shl.b32 	%r140, %r210, 2;
	shr.u32 	%r141, %r139, 31;
	add.s32 	%r142, %r141, %r138;
	neg.s32 	%r143, %r142;
	setp.lt.s32 	%p24, %r32, 0;
	selp.b32 	%r211, %r143, %r142, %p24;
	xor.b32  	%r144, %r139, %r32;
	shr.s32 	%r145, %r139, 31;
	xor.b32  	%r146, %r145, %r139;
	xor.b32  	%r147, %r145, %r140;
	cvt.u64.u32 	%rd58, %r146;
	shl.b64 	%rd59, %rd58, 32;
	cvt.u64.u32 	%rd60, %r147;
	or.b64  	%rd61, %rd59, %rd60;
	cvt.rn.f64.s64 	%fd5, %rd61;
	mul.f64 	%fd6, %fd5, 0d3BF921FB54442D19;
	cvt.rn.f32.f64 	%f97, %fd6;
	neg.f32 	%f98, %f97;
	setp.lt.s32 	%p25, %r144, 0;
	selp.f32 	%f179, %f98, %f97, %p25;
	bra.uni 	$L__BB2_27;
$L__BB2_26:
	mov.f32 	%f99, 0f00000000;
	mul.rn.f32 	%f179, %f16, %f99;
	mov.b32 	%r211, 0;
$L__BB2_27:
	add.s32 	%r149, %r211, 1;
	mul.rn.f32 	%f100, %f179, %f179;
	and.b32  	%r150, %r211, 1;
	setp.eq.b32 	%p26, %r150, 1;
	selp.f32 	%f101, %f179, 0f3F800000, %p26;
	fma.rn.f32 	%f102, %f100, %f101, 0f00000000;
	fma.rn.f32 	%f103, %f100, 0f37CBAC00, 0fBAB607ED;
	selp.f32 	%f104, 0fB94D4153, %f103, %p26;
	selp.f32 	%f105, 0f3C0885E4, 0f3D2AAABB, %p26;
	fma.rn.f32 	%f106, %f104, %f100, %f105;
	selp.f32 	%f107, 0fBE2AAAA8, 0fBEFFFFFF, %p26;
	fma.rn.f32 	%f108, %f106, %f100, %f107;
	fma.rn.f32 	%f109, %f108, %f102, %f101;
	and.b32  	%r151, %r149, 2;
	setp.eq.s32 	%p27, %r151, 0;
	mov.f32 	%f110, 0f00000000;
	sub.f32 	%f111, %f110, %f109;
	selp.f32 	%f112, %f109, %f111, %p27;
	mul.f32 	%f113, %f112, 0f3F1E377A;
	div.rn.f32 	%f114, %f113, 0f40400000;
	add.f32 	%f22, %f15, %f114;
	mul.f32 	%f115, %f45, 0f40800000;
	fma.rn.f32 	%f23, %f1, 0f40878DDF, %f115;
	mul.f32 	%f116, %f23, 0f3F22F983;
	cvt.rni.s32.f32 	%r215, %f116;
	cvt.rn.f32.s32 	%f117, %r215;
	fma.rn.f32 	%f118, %f117, 0fBFC90FDA, %f23;
	fma.rn.f32 	%f119, %f117, 0fB3A22168, %f118;
	fma.rn.f32 	%f180, %f117, 0fA7C234C5, %f119;
	abs.f32 	%f25, %f23;
	setp.ltu.f32 	%p28, %f25, 0f47CE4780;
	@%p28 bra 	$L__BB2_35;
	setp.eq.f32 	%p29, %f25, 0f7F800000;
	@%p29 bra 	$L__BB2_34;
	mov.b32 	%r46, %f23;
	shl.b32 	%r153, %r46, 8;
	or.b32  	%r47, %r153, -2147483648;
	mov.b64 	%rd90, 0;
	mov.b32 	%r212, 0;
	mov.u64 	%rd64, __cudart_i2opi_f;
$L__BB2_30:
	.pragma "nounroll";
	mul.wide.u32 	%rd63, %r212, 4;
	add.s64 	%rd65, %rd64, %rd63;
	ld.global.nc.u32 	%r154, [%rd65];
	mad.wide.u32 	%rd66, %r154, %r47, %rd90;
	shr.u64 	%rd90, %rd66, 32;
	add.s64 	%rd67, %rd1, %rd63;
	st.local.u32 	[%rd67], %rd66;
	add.s32 	%r212, %r212, 1;
	setp.ne.s32 	%p30, %r212, 6;
	@%p30 bra 	$L__BB2_30;
	shr.u32 	%r155, %r46, 23;
	st.local.u32 	[%rd1+24], %rd90;
	and.b32  	%r50, %r155, 31;
	and.b32  	%r156, %r155, 224;
	add.s32 	%r157, %r156, -128;
	shr.u32 	%r158, %r157, 5;
	mul.wide.u32 	%rd68, %r158, 4;
	sub.s64 	%rd26, %rd1, %rd68;
	ld.local.u32 	%r213, [%rd26+24];
	ld.local.u32 	%r214, [%rd26+20];
	setp.eq.s32 	%p31, %r50, 0;
	@%p31 bra 	$L__BB2_33;
	shf.l.wrap.b32 	%r213, %r214, %r213, %r50;
	ld.local.u32 	%r159, [%rd26+16];
	shf.l.wrap.b32 	%r214, %r159, %r214, %r50;
$L__BB2_33:
	shr.u32 	%r160, %r213, 30;
	shf.l.wrap.b32 	%r161, %r214, %r213, 2;
	shl.b32 	%r162, %r214, 2;
	shr.u32 	%r163, %r161, 31;
	add.s32 	%r164, %r163, %r160;
	neg.s32 	%r165, %r164;
	setp.lt.s32 	%p32, %r46, 0;
	selp.b32 	%r215, %r165, %r164, %p32;
	xor.b32  	%r166, %r161, %r46;
	shr.s32 	%r167, %r161, 31;
	xor.b32  	%r168, %r167, %r161;
	xor.b32  	%r169, %r167, %r162;
	cvt.u64.u32 	%rd69, %r168;
	shl.b64 	%rd70, %rd69, 32;
	cvt.u64.u32 	%rd71, %r169;
	or.b64  	%rd72, %rd70, %rd71;
	cvt.rn.f64.s64 	%fd7, %rd72;
	mul.f64 	%fd8, %fd7, 0d3BF921FB54442D19;
	cvt.rn.f32.f64 	%f120, %fd8;
	neg.f32 	%f121, %f120;
	setp.lt.s32 	%p33, %r166, 0;
	selp.f32 	%f180, %f121, %f120, %p33;
	bra.uni 	$L__BB2_35;
$L__BB2_34:
	mov.f32 	%f122, 0f00000000;
	mul.rn.f32 	%f180, %f23, %f122;
	mov.b32 	%r215, 0;
$L__BB2_35:
	add.s32 	%r172, %r215, 1;
	mul.rn.f32 	%f124, %f180, %f180;
	and.b32  	%r173, %r215, 1;
	setp.eq.b32 	%p34, %r173, 1;
	selp.f32 	%f125, %f180, 0f3F800000, %p34;
	fma.rn.f32 	%f126, %f124, %f125, 0f00000000;
	fma.rn.f32 	%f127, %f124, 0f37CBAC00, 0fBAB607ED;
	selp.f32 	%f128, 0fB94D4153, %f127, %p34;
	selp.f32 	%f129, 0f3C0885E4, 0f3D2AAABB, %p34;
	fma.rn.f32 	%f130, %f128, %f124, %f129;
	selp.f32 	%f131, 0fBE2AAAA8, 0fBEFFFFFF, %p34;
	fma.rn.f32 	%f132, %f130, %f124, %f131;
	fma.rn.f32 	%f133, %f132, %f126, %f125;
	and.b32  	%r174, %r172, 2;
	setp.eq.s32 	%p35, %r174, 0;
	mov.f32 	%f134, 0f00000000;
	sub.f32 	%f135, %f134, %f133;
	selp.f32 	%f136, %f133, %f135, %p35;
	mul.f32 	%f137, %f136, 0f3F1E377A;
	fma.rn.f32 	%f187, %f137, 0f3E800000, %f22;
	mov.f32 	%f184, 0f40DB54CF;
	mov.b32 	%r217, 4;
$L__BB2_36:
	and.b32  	%r175, %r2, 3;
	setp.eq.s32 	%p36, %r175, 3;
	@%p36 bra 	$L__BB2_47;
	add.s32 	%r177, %r2, 1;
	and.b32  	%r60, %r177, 3;
	mov.b32 	%r218, 0;
	mov.u64 	%rd73, __cudart_i2opi_f;
$L__BB2_38:
	.pragma "nounroll";
	add.s32 	%r217, %r217, 1;
	cvt.rn.f32.u32 	%f35, %r217;
	mul.f32 	%f138, %f45, %f35;
	fma.rn.f32 	%f36, %f1, %f184, %f138;
	mul.f32 	%f139, %f36, 0f3F22F983;
	cvt.rni.s32.f32 	%r222, %f139;
	cvt.rn.f32.s32 	%f140, %r222;
	fma.rn.f32 	%f141, %f140, 0fBFC90FDA, %f36;
	fma.rn.f32 	%f142, %f140, 0fB3A22168, %f141;
	fma.rn.f32 	%f186, %f140, 0fA7C234C5, %f142;
	abs.f32 	%f38, %f36;
	setp.ltu.f32 	%p37, %f38, 0f47CE4780;
	@%p37 bra 	$L__BB2_46;
	setp.eq.f32 	%p38, %f38, 0f7F800000;
	@%p38 bra 	$L__BB2_45;
	mov.b32 	%r65, %f36;
	shl.b32 	%r179, %r65, 8;
	or.b32  	%r66, %r179, -2147483648;
	mov.b64 	%rd93, 0;
	mov.b32 	%r219, 0;
	mov.u64 	%rd91, %rd73;
	mov.u64 	%rd92, %rd1;
$L__BB2_41:
	.pragma "nounroll";
	ld.global.nc.u32 	%r180, [%rd91];
	mad.wide.u32 	%rd75, %r180, %r66, %rd93;
	shr.u64 	%rd93, %rd75, 32;
	st.local.u32 	[%rd92], %rd75;
	add.s32 	%r219, %r219, 1;
	add.s64 	%rd92, %rd92, 4;
	add.s64 	%rd91, %rd91, 4;
	setp.ne.s32 	%p39, %r219, 6;
	@%p39 bra 	$L__BB2_41;
	shr.u32 	%r181, %r65, 23;
	st.local.u32 	[%rd1+24], %rd93;
	and.b32  	%r69, %r181, 31;
	and.b32  	%r182, %r181, 224;
	add.s32 	%r183, %r182, -128;
	shr.u32 	%r184, %r183, 5;
	mul.wide.u32 	%rd76, %r184, 4;
	sub.s64 	%rd33, %rd1, %rd76;
	ld.local.u32 	%r220, [%rd33+24];
	ld.local.u32 	%r221, [%rd33+20];
	setp.eq.s32 	%p40, %r69, 0;
	@%p40 bra 	$L__BB2_44;
	shf.l.wrap.b32 	%r220, %r221, %r220, %r69;
	ld.local.u32 	%r185, [%rd33+16];
	shf.l.wrap.b32 	%r221, %r185, %r221, %r69;
$L__BB2_44:
	shr.u32 	%r186, %r220, 30;
	shf.l.wrap.b32 	%r187, %r221, %r220, 2;
	shl.b32 	%r188, %r221, 2;
	shr.u32 	%r189, %r187, 31;
	add.s32 	%r190, %r189, %r186;
	neg.s32 	%r191, %r190;
	setp.lt.s32 	%p41, %r65, 0;
	selp.b32 	%r222, %r191, %r190, %p41;
	xor.b32  	%r192, %r187, %r65;
	shr.s32 	%r193, %r187, 31;
	xor.b32  	%r194, %r193, %r187;
	xor.b32  	%r195, %r193, %r188;
	cvt.u64.u32 	%rd77, %r194;
	shl.b64 	%rd78, %rd77, 32;
	cvt.u64.u32 	%rd79, %r195;
	or.b64  	%rd80, %rd78, %rd79;
	cvt.rn.f64.s64 	%fd9, %rd80;
	mul.f64 	%fd10, %fd9, 0d3BF921FB54442D19;
	cvt.rn.f32.f64 	%f143, %fd10;
	neg.f32 	%f144, %f143;
	setp.lt.s32 	%p42, %r192, 0;
	selp.f32 	%f186, %f144, %f143, %p42;
	bra.uni 	$L__BB2_46;
$L__BB2_45:
	mov.f32 	%f145, 0f00000000;
	mul.rn.f32 	%f186, %f36, %f145;
	mov.b32 	%r222, 0;
$L__BB2_46:
	add.s32 	%r197, %r222, 1;
	mul.rn.f32 	%f146, %f186, %f186;
	and.b32  	%r198, %r222, 1;
	setp.eq.b32 	%p43, %r198, 1;
	selp.f32 	%f147, %f186, 0f3F800000, %p43;
	fma.rn.f32 	%f148, %f146, %f147, 0f00000000;
	fma.rn.f32 	%f149, %f146, 0f37CBAC00, 0fBAB607ED;
	selp.f32 	%f150, 0fB94D4153, %f149, %p43;
	selp.f32 	%f151, 0f3C0885E4, 0f3D2AAABB, %p43;
	fma.rn.f32 	%f152, %f150, %f146, %f151;
	selp.f32 	%f153, 0fBE2AAAA8, 0fBEFFFFFF, %p43;
	fma.rn.f32 	%f154, %f152, %f146, %f153;
	fma.rn.f32 	%f155, %f154, %f148, %f147;
	and.b32  	%r199, %r197, 2;
	setp.eq.s32 	%p44, %r199, 0;
	mov.f32 	%f156, 0f00000000;
	sub.f32 	%f157, %f156, %f155;
	selp.f32 	%f158, %f155, %f157, %p44;
	mul.f32 	%f159, %f158, 0f3F1E377A;
	div.rn.f32 	%f160, %f159, %f35;
	add.f32 	%f187, %f187, %f160;
	mul.f32 	%f184, %f184, 0f3FCF1BBD;
	add.s32 	%r218, %r218, 1;
	setp.ne.s32 	%p45, %r218, %r60;
	@%p45 bra 	$L__BB2_38;
$L__BB2_47:
	add.f32 	%f161, %f1, %f187;
	abs.f32 	%f162, %f161;
	mul.f32 	%f163, %f162, 0f4038AA3B;
	ex2.approx.ftz.f32 	%f164, %f163;
	add.f32 	%f165, %f164, 0f3F800000;
	rcp.approx.ftz.f32 	%f166, %f165;
	fma.rn.f32 	%f167, %f166, 0fC0000000, 0f3F800000;
	setp.ge.f32 	%p46, %f162, 0f41102CB4;
	selp.f32 	%f168, 0f3F800000, %f167, %p46;
	copysign.f32 	%f169, %f161, %f168;
	mul.f32 	%f170, %f161, %f161;
	fma.rn.f32 	%f171, %f170, 0f3C80F082, 0fBD563CAE;
	fma.rn.f32 	%f172, %f171, %f170, 0f3E085941;
	fma.rn.f32 	%f173, %f172, %f170, 0fBEAAA9ED;
	fma.rn.f32 	%f174, %f173, %f170, 0f00000000;
	fma.rn.f32 	%f175, %f174, %f161, %f161;
	setp.ge.f32 	%p47, %f162, 0f3F19999A;
	selp.f32 	%f176, %f169, %f175, %p47;
	st.global.f32 	[%rd2], %f176;
$L__BB2_48:
	ret;

}
	// .globl	fibonacci_spiral_embedding_kernel
.visible .entry fibonacci_spiral_embedding_kernel(
	.param .u64 .ptr .align 1 fibonacci_spiral_embedding_kernel_param_0,
	.param .u64 .ptr .align 1 fibonacci_spiral_embedding_kernel_param_1,
	.param .u64 .ptr .align 1 fibonacci_spiral_embedding_kernel_param_2,
	.param .u32 fibonacci_spiral_embedding_kernel_param_3
)
{
	.local .align 4 .b8 	__local_depot3[28];
	.reg .b64 	%SP;
	.reg .b64 	%SPL;
	.reg .pred 	%p<18>;
	.reg .b32 	%r<84>;
	.reg .b32 	%f<57>;
	.reg .b64 	%rd<51>;
	.reg .b64 	%fd<5>;

	mov.u64 	%SPL, __local_depot3;
	ld.param.u64 	%rd16, [fibonacci_spiral_embedding_kernel_param_0];
	ld.param.u64 	%rd17, [fibonacci_spiral_embedding_kernel_param_1];
	ld.param.u64 	%rd18, [fibonacci_spiral_embedding_kernel_param_2];
	ld.param.u32 	%r29, [fibonacci_spiral_embedding_kernel_param_3];
	add.u64 	%rd1, %SPL, 0;
	mov.u32 	%r30, %ctaid.x;
	mov.u32 	%r31, %ntid.x;
	mov.u32 	%r32, %tid.x;
	mad.lo.s32 	%r1, %r30, %r31, %r32;
	setp.ge.s32 	%p1, %r1, %r29;
	@%p1 bra 	$L__BB3_18;
	cvta.to.global.u64 	%rd20, %rd16;
	mul.wide.s32 	%rd21, %r1, 4;
	add.s64 	%rd22, %rd20, %rd21;
	ld.global.nc.f32 	%f1, [%rd22];
	cvt.rn.f32.s32 	%f13, %r1;
	mul.f32 	%f2, %f13, 0f407886B7;
	sqrt.rn.f32 	%f14, %f13;
	mul.f32 	%f3, %f14, 0f3F1E377A;
	mul.f32 	%f15, %f2, 0f3F22F983;
	cvt.rni.s32.f32 	%r83, %f15;
	cvt.rn.f32.s32 	%f16, %r83;
	fma.rn.f32 	%f17, %f16, 0fBFC90FDA, %f2;
	fma.rn.f32 	%f18, %f16, 0fB3A22168, %f17;
	fma.rn.f32 	%f56, %f16, 0fA7C234C5, %f18;
	abs.f32 	%f5, %f2;
	setp.ltu.f32 	%p2, %f5, 0f47CE4780;
	mov.u32 	%r79, %r83;
	mov.f32 	%f55, %f56;
	@%p2 bra 	$L__BB3_9;
	setp.neu.f32 	%p3, %f5, 0f7F800000;
	@%p3 bra 	$L__BB3_4;
	mov.f32 	%f21, 0f00000000;
	mul.rn.f32 	%f55, %f2, %f21;
	mov.b32 	%r79, 0;
	bra.uni 	$L__BB3_9;
$L__BB3_4:
	mov.b32 	%r3, %f2;
	shl.b32 	%r34, %r3, 8;
	or.b32  	%r4, %r34, -2147483648;
	mov.b64 	%rd47, 0;
	mov.b32 	%r76, 0;
	mov.u64 	%rd45, __cudart_i2opi_f;
	mov.u64 	%rd46, %rd1;
$L__BB3_5:
	.pragma "nounroll";
	ld.global.nc.u32 	%r35, [%rd45];
	mad.wide.u32 	%rd25, %r35, %r4, %rd47;
	shr.u64 	%rd47, %rd25, 32;
	st.local.u32 	[%rd46], %rd25;
	add.s32 	%r76, %r76, 1;
	add.s64 	%rd46, %rd46, 4;
	add.s64 	%rd45, %rd45, 4;
	setp.ne.s32 	%p4, %r76, 6;
	@%p4 bra 	$L__BB3_5;
	shr.u32 	%r36, %r3, 23;
	st.local.u32 	[%rd1+24], %rd47;
	and.b32  	%r7, %r36, 31;
	and.b32  	%r37, %r36, 224;
	add.s32 	%r38, %r37, -128;
	shr.u32 	%r39, %r38, 5;
	mul.wide.u32 	%rd26, %r39, 4;
	sub.s64 	%rd8, %rd1, %rd26;
	ld.local.u32 	%r77, [%rd8+24];
	ld.local.u32 	%r78, [%rd8+20];
	setp.eq.s32 	%p5, %r7, 0;
	@%p5 bra 	$L__BB3_8;
	shf.l.wrap.b32 	%r77, %r78, %r77, %r7;
	ld.local.u32 	%r40, [%rd8+16];
	shf.l.wrap.b32 	%r78, %r40, %r78, %r7;
$L__BB3_8:
	shr.u32 	%r41, %r77, 30;
	shf.l.wrap.b32 	%r42, %r78, %r77, 2;
	shl.b32 	%r43, %r78, 2;
	shr.u32 	%r44, %r42, 31;
	add.s32 	%r45, %r44, %r41;
	neg.s32 	%r46, %r45;
	setp.lt.s32 	%p6, %r3, 0;
	selp.b32 	%r79, %r46, %r45, %p6;
	xor.b32  	%r47, %r42, %r3;
	shr.s32 	%r48, %r42, 31;
	xor.b32  	%r49, %r48, %r42;
	xor.b32  	%r50, %r48, %r43;
	cvt.u64.u32 	%rd27, %r49;
	shl.b64 	%rd28, %rd27, 32;
	cvt.u64.u32 	%rd29, %r50;
	or.b64  	%rd30, %rd28, %rd29;
	cvt.rn.f64.s64 	%fd1, %rd30;
	mul.f64 	%fd2, %fd1, 0d3BF921FB54442D19;
	cvt.rn.f32.f64 	%f19, %fd2;
	neg.f32 	%f20, %f19;
	setp.lt.s32 	%p7, %r47, 0;
	selp.f32 	%f55, %f20, %f19, %p7;
$L__BB3_9:
	setp.ltu.f32 	%p8, %f5, 0f47CE4780;
	add.s32 	%r52, %r79, 1;
	mul.rn.f32 	%f22, %f55, %f55;
	and.b32  	%r53, %r79, 1;
	setp.eq.b32 	%p9, %r53, 1;
	selp.f32 	%f23, %f55, 0f3F800000, %p9;
	fma.rn.f32 	%f24, %f22, %f23, 0f00000000;
	fma.rn.f32 	%f25, %f22, 0f37CBAC00, 0fBAB607ED;
	selp.f32 	%f26, 0fB94D4153, %f25, %p9;
	selp.f32 	%f27, 0f3C0885E4, 0f3D2AAABB, %p9;
	fma.rn.f32 	%f28, %f26, %f22, %f27;
	selp.f32 	%f29, 0fBE2AAAA8, 0fBEFFFFFF, %p9;
	fma.rn.f32 	%f30, %f28, %f22, %f29;
	fma.rn.f32 	%f31, %f30, %f24, %f23;
	and.b32  	%r54, %r52, 2;
	setp.eq.s32 	%p10, %r54, 0;
	mov.f32 	%f32, 0f00000000;
	sub.f32 	%f33, %f32, %f31;
	selp.f32 	%f34, %f31, %f33, %p10;
	mul.f32 	%f35, %f3, %f34;
	fma.rn.f32 	%f9, %f1, 0f3DCCCCCD, 0f3F800000;
	mul.f32 	%f36, %f9, %f35;
	cvta.to.global.u64 	%rd31, %rd17;
	add.s64 	%rd33, %rd31, %rd21;
	st.global.f32 	[%rd33], %f36;
	@%p8 bra 	$L__BB3_17;
	setp.neu.f32 	%p11, %f5, 0f7F800000;
	@%p11 bra 	$L__BB3_12;
	mov.f32 	%f39, 0f00000000;
	mul.rn.f32 	%f56, %f2, %f39;
	mov.b32 	%r83, 0;
	bra.uni 	$L__BB3_17;
$L__BB3_12:
	mov.b32 	%r16, %f2;
	shl.b32 	%r56, %r16, 8;
	or.b32  	%r17, %r56, -2147483648;
	mov.b64 	%rd50, 0;
	mov.b32 	%r80, 0;
	mov.u64 	%rd48, __cudart_i2opi_f;
	mov.u64 	%rd49, %rd1;
$L__BB3_13:
	.pragma "nounroll";
	ld.global.nc.u32 	%r57, [%rd48];
	mad.wide.u32 	%rd36, %r57, %r17, %rd50;
	shr.u64 	%rd50, %rd36, 32;
	st.local.u32 	[%rd49], %rd36;
	add.s32 	%r80, %r80, 1;
	add.s64 	%rd49, %rd49, 4;
	add.s64 	%rd48, %rd48, 4;
	setp.ne.s32 	%p12, %r80, 6;
	@%p12 bra 	$L__BB3_13;
	shr.u32 	%r58, %r16, 23;
	st.local.u32 	[%rd1+24], %rd50;
	and.b32  	%r20, %r58, 31;
	and.b32  	%r59, %r58, 224;
	add.s32 	%r60, %r59, -128;
	shr.u32 	%r61, %r60, 5;
	mul.wide.u32 	%rd37, %r61, 4;
	sub.s64 	%rd15, %rd1, %rd37;
	ld.local.u32 	%r81, [%rd15+24];
	ld.local.u32 	%r82, [%rd15+20];
	setp.eq.s32 	%p13, %r20, 0;
	@%p13 bra 	$L__BB3_16;
	shf.l.wrap.b32 	%r81, %r82, %r81, %r20;
	ld.local.u32 	%r62, [%rd15+16];
	shf.l.wrap.b32 	%r82, %r62, %r82, %r20;
$L__BB3_16:
	shr.u32 	%r63, %r81, 30;
	shf.l.wrap.b32 	%r64, %r82, %r81, 2;
	shl.b32 	%r65, %r82, 2;
	shr.u32 	%r66, %r64, 31;
	add.s32 	%r67, %r66, %r63;
	neg.s32 	%r68, %r67;
	setp.lt.s32 	%p14, %r16, 0;
	selp.b32 	%r83, %r68, %r67, %p14;
	xor.b32  	%r69, %r64, %r16;
	shr.s32 	%r70, %r64, 31;
	xor.b32  	%r71, %r70, %r64;
	xor.b32  	%r72, %r70, %r65;
	cvt.u64.u32 	%rd38, %r71;
	shl.b64 	%rd39, %rd38, 32;
	cvt.u64.u32 	%rd40, %r72;
	or.b64  	%rd41, %rd39, %rd40;
	cvt.rn.f64.s64 	%fd3, %rd41;
	mul.f64 	%fd4, %fd3, 0d3BF921FB54442D19;
	cvt.rn.f32.f64 	%f37, %fd4;
	neg.f32 	%f38, %f37;
	setp.lt.s32 	%p15, %r69, 0;
	selp.f32 	%f56, %f38, %f37, %p15;
$L__BB3_17:
	mul.rn.f32 	%f40, %f56, %f56;
	and.b32  	%r74, %r83, 1;
	setp.eq.b32 	%p16, %r74, 1;
	selp.f32 	%f41, 0f3F800000, %f56, %p16;
	fma.rn.f32 	%f42, %f40, %f41, 0f00000000;
	fma.rn.f32 	%f43, %f40, 0f37CBAC00, 0fBAB607ED;
	selp.f32 	%f44, %f43, 0fB94D4153, %p16;
	selp.f32 	%f45, 0f3D2AAABB, 0f3C0885E4, %p16;
	fma.rn.f32 	%f46, %f44, %f40, %f45;
	selp.f32 	%f47, 0fBEFFFFFF, 0fBE2AAAA8, %p16;
	fma.rn.f32 	%f48, %f46, %f40, %f47;
	fma.rn.f32 	%f49, %f48, %f42, %f41;
	and.b32  	%r75, %r83, 2;
	setp.eq.s32 	%p17, %r75, 0;
	mov.f32 	%f50, 0f00000000;
	sub.f32 	%f51, %f50, %f49;
	selp.f32 	%f52, %f49, %f51, %p17;
	mul.f32 	%f53, %f3, %f52;
	mul.f32 	%f54, %f9, %f53;
	cvta.to.global.u64 	%rd42, %rd18;
	add.s64 	%rd44, %rd42, %rd21;
	st.global.f32 	[%rd44], %f54;
$L__BB3_18:
	ret;

}
	// .globl	cbm_flux_unfold_v2_kernel
.visible .entry cbm_flux_unfold_v2_kernel(
	.param .u64 .ptr .align 1 cbm_flux_unfold_v2_kernel_param_0,
	.param .u64 .ptr .align 1 cbm_flux_unfold_v2_kernel_param_1,
	.param .u32 cbm_flux_unfold_v2_kernel_param_2,
	.param .u32 cbm_flux_unfold_v2_kernel_param_3,
	.param .f32 cbm_flux_unfold_v2_kernel_param_4,
	.param .f32 cbm_flux_unfold_v2_kernel_param_5
)
{
	.local .align 4 .b8 	__local_depot4[28];
	.reg .b64 	%SP;
	.reg .b64 	%SPL;
	.reg .pred 	%p<36>;
	.reg .b32 	%r<168>;
	.reg .b32 	%f<143>;
	.reg .b64 	%rd<83>;
	.reg .b64 	%fd<9>;

	mov.u64 	%SPL, __local_depot4;
	ld.param.u64 	%rd30, [cbm_flux_unfold_v2_kernel_param_0];
	ld.param.u64 	%rd31, [cbm_flux_unfold_v2_kernel_param_1];
	ld.param.u32 	%r58, [cbm_flux_unfold_v2_kernel_param_2];
	ld.param.u32 	%r59, [cbm_flux_unfold_v2_kernel_param_3];
	ld.param.f32 	%f31, [cbm_flux_unfold_v2_kernel_param_4];
	ld.param.f32 	%f32, [cbm_flux_unfold_v2_kernel_param_5];
	add.u64 	%rd1, %SPL, 0;
	mov.u32 	%r60, %ctaid.x;
	mov.u32 	%r61, %ntid.x;
	mov.u32 	%r62, %tid.x;
	mad.lo.s32 	%r1, %r60, %r61, %r62;
	setp.ge.s32 	%p1, %r1, %r59;
	@%p1 bra 	$L__BB4_34;
	cvta.to.global.u64 	%rd33, %rd30;
	div.s32 	%r63, %r1, %r58;
	mul.lo.s32 	%r64, %r63, %r58;
	sub.s32 	%r65, %r1, %r64;
	mul.wide.s32 	%rd34, %r65, 4;
	add.s64 	%rd35, %rd33, %rd34;
	ld.global.nc.f32 	%f1, [%rd35];
	cvt.rn.f32.s32 	%f33, %r63;
	mul.f32 	%f2, %f31, %f33;
	fma.rn.f32 	%f3, %f1, 0f3FCF1BBD, %f2;
	mul.f32 	%f34, %f3, 0f3F22F983;
	cvt.rni.s32.f32 	%r155, %f34;
	cvt.rn.f32.s32 	%f35, %r155;
	fma.rn.f32 	%f36, %f35, 0fBFC90FDA, %f3;
	fma.rn.f32 	%f37, %f35, 0fB3A22168, %f36;
	fma.rn.f32 	%f139, %f35, 0fA7C234C5, %f37;
	abs.f32 	%f5, %f3;
	setp.ltu.f32 	%p2, %f5, 0f47CE4780;
	@%p2 bra 	$L__BB4_9;
	setp.neu.f32 	%p3, %f5, 0f7F800000;
	@%p3 bra 	$L__BB4_4;
	mov.f32 	%f40, 0f00000000;
	mul.rn.f32 	%f139, %f3, %f40;
	mov.b32 	%r155, 0;
	bra.uni 	$L__BB4_9;
$L__BB4_4:
	mov.b32 	%r3, %f3;
	shl.b32 	%r67, %r3, 8;
	or.b32  	%r4, %r67, -2147483648;
	mov.b64 	%rd73, 0;
	mov.b32 	%r152, 0;
	mov.u64 	%rd71, __cudart_i2opi_f;
	mov.u64 	%rd72, %rd1;
$L__BB4_5:
	.pragma "nounroll";
	ld.global.nc.u32 	%r68, [%rd71];
	mad.wide.u32 	%rd38, %r68, %r4, %rd73;
	shr.u64 	%rd73, %rd38, 32;
	st.local.u32 	[%rd72], %rd38;
	add.s32 	%r152, %r152, 1;
	add.s64 	%rd72, %rd72, 4;
	add.s64 	%rd71, %rd71, 4;
	setp.ne.s32 	%p4, %r152, 6;
	@%p4 bra 	$L__BB4_5;
	shr.u32 	%r69, %r3, 23;
	st.local.u32 	[%rd1+24], %rd73;
	and.b32  	%r7, %r69, 31;
	and.b32  	%r70, %r69, 224;
	add.s32 	%r71, %r70, -128;
	shr.u32 	%r72, %r71, 5;
	mul.wide.u32 	%rd39, %r72, 4;
	sub.s64 	%rd8, %rd1, %rd39;
	ld.local.u32 	%r153, [%rd8+24];
	ld.local.u32 	%r154, [%rd8+20];
	setp.eq.s32 	%p5, %r7, 0;
	@%p5 bra 	$L__BB4_8;
	shf.l.wrap.b32 	%r153, %r154, %r153, %r7;
	ld.local.u32 	%r73, [%rd8+16];
	shf.l.wrap.b32 	%r154, %r73, %r154, %r7;
$L__BB4_8:
	shr.u32 	%r74, %r153, 30;
	shf.l.wrap.b32 	%r75, %r154, %r153, 2;
	shl.b32 	%r76, %r154, 2;
	shr.u32 	%r77, %r75, 31;
	add.s32 	%r78, %r77, %r74;
	neg.s32 	%r79, %r78;
	setp.lt.s32 	%p6, %r3, 0;
	selp.b32 	%r155, %r79, %r78, %p6;
	xor.b32  	%r80, %r75, %r3;
	shr.s32 	%r81, %r75, 31;
	xor.b32  	%r82, %r81, %r75;
	xor.b32  	%r83, %r81, %r76;
	cvt.u64.u32 	%rd40, %r82;
	shl.b64 	%rd41, %rd40, 32;
	cvt.u64.u32 	%rd42, %r83;
	or.b64  	%rd43, %rd41, %rd42;
	cvt.rn.f64.s64 	%fd1, %rd43;
	mul.f64 	%fd2, %fd1, 0d3BF921FB54442D19;
	cvt.rn.f32.f64 	%f38, %fd2;
	neg.f32 	%f39, %f38;
	setp.lt.s32 	%p7, %r80, 0;
	selp.f32 	%f139, %f39, %f38, %p7;
$L__BB4_9:
	mul.rn.f32 	%f41, %f139, %f139;
	and.b32  	%r85, %r155, 1;
	setp.eq.b32 	%p8, %r85, 1;
	selp.f32 	%f42, 0f3F800000, %f139, %p8;
	fma.rn.f32 	%f43, %f41, %f42, 0f00000000;
	fma.rn.f32 	%f44, %f41, 0f37CBAC00, 0fBAB607ED;
	selp.f32 	%f45, %f44, 0fB94D4153, %p8;
	selp.f32 	%f46, 0f3D2AAABB, 0f3C0885E4, %p8;
	fma.rn.f32 	%f47, %f45, %f41, %f46;
	selp.f32 	%f48, 0fBEFFFFFF, 0fBE2AAAA8, %p8;
	fma.rn.f32 	%f49, %f47, %f41, %f48;
	fma.rn.f32 	%f50, %f49, %f43, %f42;
	and.b32  	%r86, %r155, 2;
	setp.eq.s32 	%p9, %r86, 0;
	mov.f32 	%f51, 0f00000000;
	sub.f32 	%f52, %f51, %f50;
	selp.f32 	%f9, %f50, %f52, %p9;
	mul.f32 	%f53, %f2, 0f3F1E377A;
	fma.rn.f32 	%f10, %f1, 0f40278DDE, %f53;
	mul.f32 	%f54, %f10, 0f3F22F983;
	cvt.rni.s32.f32 	%r159, %f54;
	cvt.rn.f32.s32 	%f55, %r159;
	fma.rn.f32 	%f56, %f55, 0fBFC90FDA, %f10;
	fma.rn.f32 	%f57, %f55, 0fB3A22168, %f56;
	fma.rn.f32 	%f140, %f55, 0fA7C234C5, %f57;
	abs.f32 	%f12, %f10;
	setp.ltu.f32 	%p10, %f12, 0f47CE4780;
	@%p10 bra 	$L__BB4_17;
	setp.neu.f32 	%p11, %f12, 0f7F800000;
	@%p11 bra 	$L__BB4_12;
	mov.f32 	%f60, 0f00000000;
	mul.rn.f32 	%f140, %f10, %f60;
	mov.b32 	%r159, 0;
	bra.uni 	$L__BB4_17;
$L__BB4_12:
	mov.b32 	%r17, %f10;
	shl.b32 	%r88, %r17, 8;
	or.b32  	%r18, %r88, -2147483648;
	mov.b64 	%rd76, 0;
	mov.b32 	%r156, 0;
	mov.u64 	%rd74, __cudart_i2opi_f;
	mov.u64 	%rd75, %rd1;
$L__BB4_13:
	.pragma "nounroll";
	ld.global.nc.u32 	%r89, [%rd74];
	mad.wide.u32 	%rd46, %r89, %r18, %rd76;
	shr.u64 	%rd76, %rd46, 32;
	st.local.u32 	[%rd75], %rd46;
	add.s32 	%r156, %r156, 1;
	add.s64 	%rd75, %rd75, 4;
	add.s64 	%rd74, %rd74, 4;
	setp.ne.s32 	%p12, %r156, 6;
	@%p12 bra 	$L__BB4_13;
	shr.u32 	%r90, %r17, 23;
	st.local.u32 	[%rd1+24], %rd76;
	and.b32  	%r21, %r90, 31;
	and.b32  	%r91, %r90, 224;
	add.s32 	%r92, %r91, -128;
	shr.u32 	%r93, %r92, 5;
	mul.wide.u32 	%rd47, %r93, 4;
	sub.s64 	%rd15, %rd1, %rd47;
	ld.local.u32 	%r157, [%rd15+24];
	ld.local.u32 	%r158, [%rd15+20];
	setp.eq.s32 	%p13, %r21, 0;
	@%p13 bra 	$L__BB4_16;
	shf.l.wrap.b32 	%r157, %r158, %r157, %r21;
	ld.local.u32 	%r94, [%rd15+16];
	shf.l.wrap.b32 	%r158, %r94, %r158, %r21;
$L__BB4_16:
	shr.u32 	%r95, %r157, 30;
	shf.l.wrap.b32 	%r96, %r158, %r157, 2;
	shl.b32 	%r97, %r158, 2;
	shr.u32 	%r98, %r96, 31;
	add.s32 	%r99, %r98, %r95;
	neg.s32 	%r100, %r99;
	setp.lt.s32 	%p14, %r17, 0;
	selp.b32 	%r159, %r100, %r99, %p14;
	xor.b32  	%r101, %r96, %r17;
	shr.s32 	%r102, %r96, 31;
	xor.b32  	%r103, %r102, %r96;
	xor.b32  	%r104, %r102, %r97;
	cvt.u64.u32 	%rd48, %r103;
	shl.b64 	%rd49, %rd48, 32;
	cvt.u64.u32 	%rd50, %r104;
	or.b64  	%rd51, %rd49, %rd50;
	cvt.rn.f64.s64 	%fd3, %rd51;
	mul.f64 	%fd4, %fd3, 0d3BF921FB54442D19;
	cvt.rn.f32.f64 	%f58, %fd4;
	neg.f32 	%f59, %f58;
	setp.lt.s32 	%p15, %r101, 0;
	selp.f32 	%f140, %f59, %f58, %p15;
$L__BB4_17:
	add.s32 	%r106, %r159, 1;
	mul.rn.f32 	%f61, %f140, %f140;
	and.b32  	%r107, %r159, 1;
	setp.eq.b32 	%p16, %r107, 1;
	selp.f32 	%f62, %f140, 0f3F800000, %p16;
	fma.rn.f32 	%f63, %f61, %f62, 0f00000000;
	fma.rn.f32 	%f64, %f61, 0f37CBAC00, 0fBAB607ED;
	selp.f32 	%f65, 0fB94D4153, %f64, %p16;
	selp.f32 	%f66, 0f3C0885E4, 0f3D2AAABB, %p16;
	fma.rn.f32 	%f67, %f65, %f61, %f66;
	selp.f32 	%f68, 0fBE2AAAA8, 0fBEFFFFFF, %p16;
	fma.rn.f32 	%f69, %f67, %f61, %f68;
	fma.rn.f32 	%f70, %f69, %f63, %f62;
	and.b32  	%r108, %r106, 2;
	setp.eq.s32 	%p17, %r108, 0;
	mov.f32 	%f71, 0f00000000;
	sub.f32 	%f72, %f71, %f70;
	selp.f32 	%f73, %f70, %f72, %p17;
	mul.f32 	%f16, %f73, 0f3F1E377A;
	cvt.rn.f32.s32 	%f17, %r1;
	mul.f32 	%f74, %f17, 0f3F1E377A;
	div.rn.f32 	%f75, %f74, 0f447A0000;
	add.f32 	%f18, %f75, %f32;
	mul.f32 	%f76, %f18, 0f3F22F983;
	cvt.rni.s32.f32 	%r163, %f76;
	cvt.rn.f32.s32 	%f77, %r163;
	fma.rn.f32 	%f78, %f77, 0fBFC90FDA, %f18;
	fma.rn.f32 	%f79, %f77, 0fB3A22168, %f78;
	fma.rn.f32 	%f141, %f77, 0fA7C234C5, %f79;
	abs.f32 	%f20, %f18;
	setp.ltu.f32 	%p18, %f20, 0f47CE4780;
	@%p18 bra 	$L__BB4_25;
	setp.neu.f32 	%p19, %f20, 0f7F800000;
	@%p19 bra 	$L__BB4_20;
	mov.f32 	%f82, 0f00000000;
	mul.rn.f32 	%f141, %f18, %f82;
	mov.b32 	%r163, 0;
	bra.uni 	$L__BB4_25;
$L__BB4_20:
	mov.b32 	%r31, %f18;
	shl.b32 	%r110, %r31, 8;
	or.b32  	%r32, %r110, -2147483648;
	mov.b64 	%rd79, 0;
	mov.b32 	%r160, 0;
	mov.u64 	%rd77, __cudart_i2opi_f;
	mov.u64 	%rd78, %rd1;
$L__BB4_21:
	.pragma "nounroll";
	ld.global.nc.u32 	%r111, [%rd77];
	mad.wide.u32 	%rd54, %r111, %r32, %rd79;
	shr.u64 	%rd79, %rd54, 32;
	st.local.u32 	[%rd78], %rd54;
	add.s32 	%r160, %r160, 1;
	add.s64 	%rd78, %rd78, 4;
	add.s64 	%rd77, %rd77, 4;
	setp.ne.s32 	%p20, %r160, 6;
	@%p20 bra 	$L__BB4_21;
	shr.u32 	%r112, %r31, 23;
	st.local.u32 	[%rd1+24], %rd79;
	and.b32  	%r35, %r112, 31;
	and.b32  	%r113, %r112, 224;
	add.s32 	%r114, %r113, -128;
	shr.u32 	%r115, %r114, 5;
	mul.wide.u32 	%rd55, %r115, 4;
	sub.s64 	%rd22, %rd1, %rd55;
	ld.local.u32 	%r161, [%rd22+24];
	ld.local.u32 	%r162, [%rd22+20];
	setp.eq.s32 	%p21, %r35, 0;
	@%p21 bra 	$L__BB4_24;
	shf.l.wrap.b32 	%r161, %r162, %r161, %r35;
	ld.local.u32 	%r116, [%rd22+16];
	shf.l.wrap.b32 	%r162, %r116, %r162, %r35;
$L__BB4_24:
	shr.u32 	%r117, %r161, 30;
	shf.l.wrap.b32 	%r118, %r162, %r161, 2;
	shl.b32 	%r119, %r162, 2;
	shr.u32 	%r120, %r118, 31;
	add.s32 	%r121, %r120, %r117;
	neg.s32 	%r122, %r121;
	setp.lt.s32 	%p22, %r31, 0;
	selp.b32 	%r163, %r122, %r121, %p22;
	xor.b32  	%r123, %r118, %r31;
	shr.s32 	%r124, %r118, 31;
	xor.b32  	%r125, %r124, %r118;
	xor.b32  	%r126, %r124, %r119;
	cvt.u64.u32 	%rd56, %r125;
	shl.b64 	%rd57, %rd56, 32;
	cvt.u64.u32 	%rd58, %r126;
	or.b64  	%rd59, %rd57, %rd58;
	cvt.rn.f64.s64 	%fd5, %rd59;
	mul.f64 	%fd6, %fd5, 0d3BF921FB54442D19;
	cvt.rn.f32.f64 	%f80, %fd6;
	neg.f32 	%f81, %f80;
	setp.lt.s32 	%p23, %r123, 0;
	selp.f32 	%f141, %f81, %f80, %p23;
$L__BB4_25:
	add.s32 	%r128, %r163, 1;
	mul.rn.f32 	%f83, %f141, %f141;
	and.b32  	%r129, %r163, 1;
	setp.eq.b32 	%p24, %r129, 1;
	selp.f32 	%f84, %f141, 0f3F800000, %p24;
	fma.rn.f32 	%f85, %f83, %f84, 0f00000000;
	fma.rn.f32 	%f86, %f83, 0f37CBAC00, 0fBAB607ED;
	selp.f32 	%f87, 0fB94D4153, %f86, %p24;
	selp.f32 	%f88, 0f3C0885E4, 0f3D2AAABB, %p24;
	fma.rn.f32 	%f89, %f87, %f83, %f88;
	selp.f32 	%f90, 0fBE2AAAA8, 0fBEFFFFFF, %p24;
	fma.rn.f32 	%f91, %f89, %f83, %f90;
	fma.rn.f32 	%f92, %f91, %f85, %f84;
	and.b32  	%r130, %r128, 2;
	setp.eq.s32 	%p25, %r130, 0;
	mov.f32 	%f93, 0f00000000;
	sub.f32 	%f94, %f93, %f92;
	selp.f32 	%f24, %f92, %f94, %p25;
	mul.f32 	%f95, %f17, 0f40490FDB;
	cvt.rn.f32.s32 	%f96, %r59;
	div.rn.f32 	%f97, %f95, %f96;
	mul.f32 	%f25, %f97, 0f3FCF1BBD;
	mul.f32 	%f98, %f25, 0f3F22F983;
	cvt.rni.s32.f32 	%r167, %f98;
	cvt.rn.f32.s32 	%f99, %r167;
	fma.rn.f32 	%f100, %f99, 0fBFC90FDA, %f25;
	fma.rn.f32 	%f101, %f99, 0fB3A22168, %f100;
	fma.rn.f32 	%f142, %f99, 0fA7C234C5, %f101;
	abs.f32 	%f27, %f25;
	setp.ltu.f32 	%p26, %f27, 0f47CE4780;
	@%p26 bra 	$L__BB4_33;
	setp.neu.f32 	%p27, %f27, 0f7F800000;
	@%p27 bra 	$L__BB4_28;
	mov.f32 	%f104, 0f00000000;
	mul.rn.f32 	%f142, %f25, %f104;
	mov.b32 	%r167, 0;
	bra.uni 	$L__BB4_33;
$L__BB4_28:
	mov.b32 	%r45, %f25;
	shl.b32 	%r132, %r45, 8;
	or.b32  	%r46, %r132, -2147483648;
	mov.b64 	%rd82, 0;
	mov.b32 	%r164, 0;
	mov.u64 	%rd80, __cudart_i2opi_f;
	mov.u64 	%rd81, %rd1;
$L__BB4_29:
	.pragma "nounroll";
	ld.global.nc.u32 	%r133, [%rd80];
	mad.wide.u32 	%rd62, %r133, %r46, %rd82;
	shr.u64 	%rd82, %rd62, 32;
	st.local.u32 	[%rd81], %rd62;
	add.s32 	%r164, %r164, 1;
	add.s64 	%rd81, %rd81, 4;
	add.s64 	%rd80, %rd80, 4;
	setp.ne.s32 	%p28, %r164, 6;
	@%p28 bra 	$L__BB4_29;
	shr.u32 	%r134, %r45, 23;
	st.local.u32 	[%rd1+24], %rd82;
	and.b32  	%r49, %r134, 31;
	and.b32  	%r135, %r134, 224;
	add.s32 	%r136, %r135, -128;
	shr.u32 	%r137, %r136, 5;
	mul.wide.u32 	%rd63, %r137, 4;
	sub.s64 	%rd29, %rd1, %rd63;
	ld.local.u32 	%r165, [%rd29+24];
	ld.local.u32 	%r166, [%rd29+20];
	setp.eq.s32 	%p29, %r49, 0;
	@%p29 bra 	$L__BB4_32;
	shf.l.wrap.b32 	%r165, %r166, %r165, %r49;
	ld.local.u32 	%r138, [%rd29+16];
	shf.l.wrap.b32 	%r166, %r138, %r166, %r49;
$L__BB4_32:
	shr.u32 	%r139, %r165, 30;
	shf.l.wrap.b32 	%r140, %r166, %r165, 2;
	shl.b32 	%r141, %r166, 2;
	shr.u32 	%r142, %r140, 31;
	add.s32 	%r143, %r142, %r139;
	neg.s32 	%r144, %r143;
	setp.lt.s32 	%p30, %r45, 0;
	selp.b32 	%r167, %r144, %r143, %p30;
	xor.b32  	%r145, %r140, %r45;
	shr.s32 	%r146, %r140, 31;
	xor.b32  	%r147, %r146, %r140;
	xor.b32  	%r148, %r146, %r141;
	cvt.u64.u32 	%rd64, %r147;
	shl.b64 	%rd65, %rd64, 32;
	cvt.u64.u32 	%rd66, %r148;
	or.b64  	%rd67, %rd65, %rd66;
	cvt.rn.f64.s64 	%fd7, %rd67;
	mul.f64 	%fd8, %fd7, 0d3BF921FB54442D19;
	cvt.rn.f32.f64 	%f102, %fd8;
	neg.f32 	%f103, %f102;
	setp.lt.s32 	%p31, %r145, 0;
	selp.f32 	%f142, %f103, %f102, %p31;
$L__BB4_33:
	mul.rn.f32 	%f105, %f142, %f142;
	and.b32  	%r150, %r167, 1;
	setp.eq.b32 	%p32, %r150, 1;
	selp.f32 	%f106, 0f3F800000, %f142, %p32;
	fma.rn.f32 	%f107, %f105, %f106, 0f00000000;
	fma.rn.f32 	%f108, %f105, 0f37CBAC00, 0fBAB607ED;
	selp.f32 	%f109, %f108, 0fB94D4153, %p32;
	selp.f32 	%f110, 0f3D2AAABB, 0f3C0885E4, %p32;
	fma.rn.f32 	%f111, %f109, %f105, %f110;
	selp.f32 	%f112, 0fBEFFFFFF, 0fBE2AAAA8, %p32;
	fma.rn.f32 	%f113, %f111, %f105, %f112;
	fma.rn.f32 	%f114, %f113, %f107, %f106;
	and.b32  	%r151, %r167, 2;
	setp.eq.s32 	%p33, %r151, 0;
	mov.f32 	%f115, 0f00000000;
	sub.f32 	%f116, %f115, %f114;
	selp.f32 	%f117, %f114, %f116, %p33;
	mul.f32 	%f118, %f9, 0f3F1E377A;
	fma.rn.f32 	%f119, %f118, 0f3DCCCCCD, %f1;
	mul.f32 	%f120, %f16, 0f3F1E377A;
	fma.rn.f32 	%f121, %f120, 0f3D4CCCCD, %f119;
	fma.rn.f32 	%f122, %f24, 0f3C23D70A, %f121;
	fma.rn.f32 	%f123, %f117, 0f3C23D70A, %f122;
	abs.f32 	%f124, %f123;
	mul.f32 	%f125, %f124, 0f4038AA3B;
	ex2.approx.ftz.f32 	%f126, %f125;
	add.f32 	%f127, %f126, 0f3F800000;
	rcp.approx.ftz.f32 	%f128, %f127;
	fma.rn.f32 	%f129, %f128, 0fC0000000, 0f3F800000;
	setp.ge.f32 	%p34, %f124, 0f41102CB4;
	selp.f32 	%f130, 0f3F800000, %f129, %p34;
	copysign.f32 	%f131, %f123, %f130;
	mul.f32 	%f132, %f123, %f123;
	fma.rn.f32 	%f133, %f132, 0f3C80F082, 0fBD563CAE;
	fma.rn.f32 	%f134, %f133, %f132, 0f3E085941;
	fma.rn.f32 	%f135, %f134, %f132, 0fBEAAA9ED;
	fma.rn.f32 	%f136, %f135, %f132, 0f00000000;
	fma.rn.f32 	%f137, %f136, %f123, %f123;
	setp.ge.f32 	%p35, %f124, 0f3F19999A;
	selp.f32 	%f138, %f131, %f137, %p35;
	cvta.to.global.u64 	%rd68, %rd31;
	mul.wide.s32 	%rd69, %r1, 4;
	add.s64 	%rd70, %rd68, %rd69;
	st.global.f32 	[%rd70], %f138;
$L__BB4_34:
	ret;

}
	// .globl	cbm_flux_fold_kernel
.visible .entry cbm_flux_fold_kernel(
	.param .u64 .ptr .align 1 cbm_flux_fold_kernel_param_0,
	.param .u64 .ptr .align 1 cbm_flux_fold_kernel_param_1,
	.param .u32 cbm_flux_fold_kernel_param_2,
	.param .u32 cbm_flux_fold_kernel_param_3
)
{
	.reg .pred 	%p<11>;
	.reg .b32 	%r<46>;
	.reg .b32 	%f<43>;
	.reg .b64 	%rd<15>;

	ld.param.u64 	%rd3, [cbm_flux_fold_kernel_param_0];
	ld.param.u64 	%rd2, [cbm_flux_fold_kernel_param_1];
	ld.param.u32 	%r22, [cbm_flux_fold_kernel_param_2];
	ld.param.u32 	%r23, [cbm_flux_fold_kernel_param_3];
	cvta.to.global.u64 	%rd1, %rd3;
	mov.u32 	%r24, %ctaid.x;
	mov.u32 	%r25, %ntid.x;
	mov.u32 	%r26, %tid.x;
	mad.lo.s32 	%r1, %r24, %r25, %r26;
	setp.ge.s32 	%p1, %r1, %r22;
	@%p1 bra 	$L__BB5_10;
	setp.ge.s32 	%p2, %r1, %r23;
	mov.b32 	%r45, 0;
	mov.f32 	%f42, 0f00000000;
	@%p2 bra 	$L__BB5_8;
	add.s32 	%r30, %r1, %r22;
	max.s32 	%r31, %r23, %r30;
	setp.lt.s32 	%p3, %r30, %r23;
	selp.u32 	%r32, 1, 0, %p3;
	add.s32 	%r33, %r30, %r32;
	sub.s32 	%r34, %r31, %r33;
	div.u32 	%r35, %r34, %r22;
	add.s32 	%r36, %r35, %r32;
	add.s32 	%r2, %r36, 1;
	and.b32  	%r3, %r2, 3;
	setp.lt.u32 	%p4, %r36, 3;
	mov.f32 	%f42, 0f00000000;
	mov.b32 	%r45, 0;
	mov.u32 	%r40, %r1;
	@%p4 bra 	$L__BB5_5;
	and.b32  	%r45, %r2, -4;
	shl.b32 	%r5, %r22, 2;
	neg.s32 	%r37, %r45;
	mov.f32 	%f42, 0f00000000;
	mul.wide.s32 	%rd6, %r22, 4;
	mov.u32 	%r40, %r1;
$L__BB5_4:
	mul.wide.s32 	%rd4, %r40, 4;
	add.s64 	%rd5, %rd1, %rd4;
	ld.global.nc.f32 	%f12, [%rd5];
	add.f32 	%f13, %f42, %f12;
	add.s64 	%rd7, %rd5, %rd6;
	ld.global.nc.f32 	%f14, [%rd7];
	add.f32 	%f15, %f13, %f14;
	add.s64 	%rd8, %rd7, %rd6;
	ld.global.nc.f32 	%f16, [%rd8];
	add.f32 	%f17, %f15, %f16;
	add.s64 	%rd9, %rd8, %rd6;
	ld.global.nc.f32 	%f18, [%rd9];
	add.f32 	%f42, %f17, %f18;
	add.s32 	%r40, %r40, %r5;
	add.s32 	%r37, %r37, 4;
	setp.ne.s32 	%p5, %r37, 0;
	@%p5 bra 	$L__BB5_4;
$L__BB5_5:
	setp.eq.s32 	%p6, %r3, 0;
	@%p6 bra 	$L__BB5_8;
	neg.s32 	%r42, %r3;
$L__BB5_7:
	.pragma "nounroll";
	mul.wide.s32 	%rd10, %r40, 4;
	add.s64 	%rd11, %rd1, %rd10;
	ld.global.nc.f32 	%f19, [%rd11];
	add.f32 	%f42, %f42, %f19;
	add.s32 	%r45, %r45, 1;
	add.s32 	%r40, %r40, %r22;
	add.s32 	%r42, %r42, 1;
	setp.ne.s32 	%p7, %r42, 0;
	@%p7 bra 	$L__BB5_7;
$L__BB5_8:
	setp.eq.s32 	%p8, %r45, 0;
	@%p8 bra 	$L__BB5_10;
	cvt.rn.f32.u32 	%f20, %r45;
	div.rn.f32 	%f21, %f42, %f20;
	mul.f32 	%f22, %f21, 0f3F1E377A;
	abs.f32 	%f23, %f22;
	mul.f32 	%f24, %f23, 0f4038AA3B;
	ex2.approx.ftz.f32 	%f25, %f24;
	add.f32 	%f26, %f25, 0f3F800000;
	rcp.approx.ftz.f32 	%f27, %f26;
	fma.rn.f32 	%f28, %f27, 0fC0000000, 0f3F800000;
	setp.ge.f32 	%p9, %f23, 0f41102CB4;
	selp.f32 	%f29, 0f3F800000, %f28, %p9;
	copysign.f32 	%f30, %f22, %f29;
	mul.f32 	%f31, %f22, %f22;
	fma.rn.f32 	%f32, %f31, 0f3C80F082, 0fBD563CAE;
	fma.rn.f32 	%f33, %f32, %f31, 0f3E085941;
	fma.rn.f32 	%f34, %f33, %f31, 0fBEAAA9ED;
	fma.rn.f32 	%f35, %f34, %f31, 0f00000000;
	fma.rn.f32 	%f36, %f35, %f22, %f22;
	setp.ge.f32 	%p10, %f23, 0f3F19999A;
	selp.f32 	%f37, %f30, %f36, %p10;
	cvta.to.global.u64 	%rd12, %rd2;
	mul.wide.s32 	%rd13, %r1, 4;
	add.s64 	%rd14, %rd12, %rd13;
	st.global.f32 	[%rd14], %f37;
$L__BB5_10:
	ret;

}
	// .globl	holographic_interference_kernel
.visible .entry holographic_interference_kernel(
	.param .u64 .ptr .align 1 holographic_interference_kernel_param_0,
	.param .u64 .ptr .align 1 holographic_interference_kernel_param_1,
	.param .u64 .ptr .align 1 holographic_interference_kernel_param_2,
	.param .u32 holographic_interference_kernel_param_3
)
{
	.local .align 4 .b8 	__local_depot6[28];
	.reg .b64 	%SP;
	.reg .b64 	%SPL;
	.reg .pred 	%p<54>;
	.reg .b32 	%r<204>;
	.reg .b32 	%f<201>;
	.reg .b64 	%rd<104>;
	.reg .b64 	%fd<11>;

	mov.u64 	%SPL, __local_depot6;
	ld.param.u64 	%rd37, [holographic_interference_kernel_param_0];
	ld.param.u64 	%rd38, [holographic_interference_kernel_param_1];
	ld.param.u64 	%rd39, [holographic_interference_kernel_param_2];
	ld.param.u32 	%r70, [holographic_interference_kernel_param_3];
	add.u64 	%rd1, %SPL, 0;
	mov.u32 	%r71, %ctaid.x;
	mov.u32 	%r72, %ntid.x;
	mov.u32 	%r73, %tid.x;
	mad.lo.s32 	%r1, %r71, %r72, %r73;
	setp.ge.s32 	%p1, %r1, %r70;
	@%p1 bra 	$L__BB6_42;
	cvta.to.global.u64 	%rd41, %rd37;
	cvta.to.global.u64 	%rd42, %rd38;
	mul.wide.s32 	%rd43, %r1, 4;
	add.s64 	%rd44, %rd41, %rd43;
	ld.global.nc.f32 	%f29, [%rd44];
	add.s64 	%rd45, %rd42, %rd43;
	ld.global.nc.f32 	%f1, [%rd45];
	mul.f32 	%f2, %f29, 0f40490FDB;
	mul.f32 	%f30, %f2, 0f3F22F983;
	cvt.rni.s32.f32 	%r191, %f30;
	cvt.rn.f32.s32 	%f31, %r191;
	fma.rn.f32 	%f32, %f31, 0fBFC90FDA, %f2;
	fma.rn.f32 	%f33, %f31, 0fB3A22168, %f32;
	fma.rn.f32 	%f197, %f31, 0fA7C234C5, %f33;
	abs.f32 	%f4, %f2;
	setp.ltu.f32 	%p2, %f4, 0f47CE4780;
	mov.u32 	%r187, %r191;
	mov.f32 	%f196, %f197;
	@%p2 bra 	$L__BB6_9;
	setp.neu.f32 	%p3, %f4, 0f7F800000;
	@%p3 bra 	$L__BB6_4;
	mov.f32 	%f36, 0f00000000;
	mul.rn.f32 	%f196, %f2, %f36;
	mov.b32 	%r187, 0;
	bra.uni 	$L__BB6_9;
$L__BB6_4:
	mov.b32 	%r3, %f2;
	shl.b32 	%r75, %r3, 8;
	or.b32  	%r4, %r75, -2147483648;
	mov.b64 	%rd91, 0;
	mov.b32 	%r184, 0;
	mov.u64 	%rd89, __cudart_i2opi_f;
	mov.u64 	%rd90, %rd1;
$L__BB6_5:
	.pragma "nounroll";
	ld.global.nc.u32 	%r76, [%rd89];
	mad.wide.u32 	%rd48, %r76, %r4, %rd91;
	shr.u64 	%rd91, %rd48, 32;
	st.local.u32 	[%rd90], %rd48;
	add.s32 	%r184, %r184, 1;
	add.s64 	%rd90, %rd90, 4;
	add.s64 	%rd89, %rd89, 4;
	setp.ne.s32 	%p4, %r184, 6;
	@%p4 bra 	$L__BB6_5;
	shr.u32 	%r77, %r3, 23;
	st.local.u32 	[%rd1+24], %rd91;
	and.b32  	%r7, %r77, 31;
	and.b32  	%r78, %r77, 224;
	add.s32 	%r79, %r78, -128;
	shr.u32 	%r80, %r79, 5;
	mul.wide.u32 	%rd49, %r80, 4;
	sub.s64 	%rd8, %rd1, %rd49;
	ld.local.u32 	%r185, [%rd8+24];
	ld.local.u32 	%r186, [%rd8+20];
	setp.eq.s32 	%p5, %r7, 0;
	@%p5 bra 	$L__BB6_8;
	shf.l.wrap.b32 	%r185, %r186, %r185, %r7;
	ld.local.u32 	%r81, [%rd8+16];
	shf.l.wrap.b32 	%r186, %r81, %r186, %r7;
$L__BB6_8:
	shr.u32 	%r82, %r185, 30;
	shf.l.wrap.b32 	%r83, %r186, %r185, 2;
	shl.b32 	%r84, %r186, 2;
	shr.u32 	%r85, %r83, 31;
	add.s32 	%r86, %r85, %r82;
	neg.s32 	%r87, %r86;
	setp.lt.s32 	%p6, %r3, 0;
	selp.b32 	%r187, %r87, %r86, %p6;
	xor.b32  	%r88, %r83, %r3;
	shr.s32 	%r89, %r83, 31;
	xor.b32  	%r90, %r89, %r83;
	xor.b32  	%r91, %r89, %r84;
	cvt.u64.u32 	%rd50, %r90;
	shl.b64 	%rd51, %rd50, 32;
	cvt.u64.u32 	%rd52, %r91;
	or.b64  	%rd53, %rd51, %rd52;
	cvt.rn.f64.s64 	%fd1, %rd53;
	mul.f64 	%fd2, %fd1, 0d3BF921FB54442D19;
	cvt.rn.f32.f64 	%f34, %fd2;
	neg.f32 	%f35, %f34;
	setp.lt.s32 	%p7, %r88, 0;
	selp.f32 	%f196, %f35, %f34, %p7;
$L__BB6_9:
	setp.ltu.f32 	%p8, %f4, 0f47CE4780;
	mul.rn.f32 	%f37, %f196, %f196;
	and.b32  	%r93, %r187, 1;
	setp.eq.b32 	%p9, %r93, 1;
	selp.f32 	%f38, 0f3F800000, %f196, %p9;
	fma.rn.f32 	%f39, %f37, %f38, 0f00000000;
	fma.rn.f32 	%f40, %f37, 0f37CBAC00, 0fBAB607ED;
	selp.f32 	%f41, %f40, 0fB94D4153, %p9;
	selp.f32 	%f42, 0f3D2AAABB, 0f3C0885E4, %p9;
	fma.rn.f32 	%f43, %f41, %f37, %f42;
	selp.f32 	%f44, 0fBEFFFFFF, 0fBE2AAAA8, %p9;
	fma.rn.f32 	%f45, %f43, %f37, %f44;
	fma.rn.f32 	%f46, %f45, %f39, %f38;
	and.b32  	%r94, %r187, 2;
	setp.eq.s32 	%p10, %r94, 0;
	mov.f32 	%f47, 0f00000000;
	sub.f32 	%f48, %f47, %f46;
	selp.f32 	%f8, %f46, %f48, %p10;
	@%p8 bra 	$L__BB6_17;
	setp.neu.f32 	%p11, %f4, 0f7F800000;
	@%p11 bra 	$L__BB6_12;
	mov.f32 	%f51, 0f00000000;
	mul.rn.f32 	%f197, %f2, %f51;
	mov.b32 	%r191, 0;
	bra.uni 	$L__BB6_17;
$L__BB6_12:
	mov.b32 	%r16, %f2;
	shl.b32 	%r96, %r16, 8;
	or.b32  	%r17, %r96, -2147483648;
	mov.b64 	%rd94, 0;
	mov.b32 	%r188, 0;
	mov.u64 	%rd92, __cudart_i2opi_f;
	mov.u64 	%rd93, %rd1;
$L__BB6_13:
	.pragma "nounroll";
	ld.global.nc.u32 	%r97, [%rd92];
	mad.wide.u32 	%rd56, %r97, %r17, %rd94;
	shr.u64 	%rd94, %rd56, 32;
	st.local.u32 	[%rd93], %rd56;
	add.s32 	%r188, %r188, 1;
	add.s64 	%rd93, %rd93, 4;
	add.s64 	%rd92, %rd92, 4;
	setp.ne.s32 	%p12, %r188, 6;
	@%p12 bra 	$L__BB6_13;
	shr.u32 	%r98, %r16, 23;
	st.local.u32 	[%rd1+24], %rd94;
	and.b32  	%r20, %r98, 31;
	and.b32  	%r99, %r98, 224;
	add.s32 	%r100, %r99, -128;
	shr.u32 	%r101, %r100, 5;
	mul.wide.u32 	%rd57, %r101, 4;
	sub.s64 	%rd15, %rd1, %rd57;
	ld.local.u32 	%r189, [%rd15+24];
	ld.local.u32 	%r190, [%rd15+20];
	setp.eq.s32 	%p13, %r20, 0;
	@%p13 bra 	$L__BB6_16;
	shf.l.wrap.b32 	%r189, %r190, %r189, %r20;
	ld.local.u32 	%r102, [%rd15+16];
	shf.l.wrap.b32 	%r190, %r102, %r190, %r20;
$L__BB6_16:
	shr.u32 	%r103, %r189, 30;
	shf.l.wrap.b32 	%r104, %r190, %r189, 2;
	shl.b32 	%r105, %r190, 2;
	shr.u32 	%r106, %r104, 31;
	add.s32 	%r107, %r106, %r103;
	neg.s32 	%r108, %r107;
	setp.lt.s32 	%p14, %r16, 0;
	selp.b32 	%r191, %r108, %r107, %p14;
	xor.b32  	%r109, %r104, %r16;
	shr.s32 	%r110, %r104, 31;
	xor.b32  	%r111, %r110, %r104;
	xor.b32  	%r112, %r110, %r105;
	cvt.u64.u32 	%rd58, %r111;
	shl.b64 	%rd59, %rd58, 32;
	cvt.u64.u32 	%rd60, %r112;
	or.b64  	%rd61, %rd59, %rd60;
	cvt.rn.f64.s64 	%fd3, %rd61;
	mul.f64 	%fd4, %fd3, 0d3BF921FB54442D19;
	cvt.rn.f32.f64 	%f49, %fd4;
	neg.f32 	%f50, %f49;
	setp.lt.s32 	%p15, %r109, 0;
	selp.f32 	%f197, %f50, %f49, %p15;
$L__BB6_17:
	add.s32 	%r114, %r191, 1;
	mul.rn.f32 	%f52, %f197, %f197;
	and.b32  	%r115, %r191, 1;
	setp.eq.b32 	%p16, %r115, 1;
	selp.f32 	%f53, %f197, 0f3F800000, %p16;
	fma.rn.f32 	%f54, %f52, %f53, 0f00000000;
	fma.rn.f32 	%f55, %f52, 0f37CBAC00, 0fBAB607ED;
	selp.f32 	%f56, 0fB94D4153, %f55, %p16;
	selp.f32 	%f57, 0f3C0885E4, 0f3D2AAABB, %p16;
	fma.rn.f32 	%f58, %f56, %f52, %f57;
	selp.f32 	%f59, 0fBE2AAAA8, 0fBEFFFFFF, %p16;
	fma.rn.f32 	%f60, %f58, %f52, %f59;
	fma.rn.f32 	%f61, %f60, %f54, %f53;
	and.b32  	%r116, %r114, 2;
	setp.eq.s32 	%p17, %r116, 0;
	mov.f32 	%f62, 0f00000000;
	sub.f32 	%f63, %f62, %f61;
	selp.f32 	%f64, %f61, %f63, %p17;
	abs.f32 	%f65, %f64;
	abs.f32 	%f66, %f8;
	setp.gt.f32 	%p18, %f66, %f65;
	selp.f32 	%f67, %f66, %f65, %p18;
	selp.f32 	%f68, %f65, %f66, %p18;
	div.rn.f32 	%f69, %f68, %f67;
	mul.f32 	%f70, %f69, %f69;
	fma.rn.f32 	%f71, %f70, 0f3B33710B, 0fBC807748;
	fma.rn.f32 	%f72, %f71, %f70, 0f3D2CDAB2;
	fma.rn.f32 	%f73, %f72, %f70, 0fBD992D10;
	fma.rn.f32 	%f74, %f73, %f70, 0f3DD9EA6C;
	fma.rn.f32 	%f75, %f74, %f70, 0fBE117CB1;
	fma.rn.f32 	%f76, %f75, %f70, 0f3E4CBCE0;
	fma.rn.f32 	%f77, %f76, %f70, 0fBEAAAA7D;
	mul.f32 	%f78, %f70, %f77;
	fma.rn.f32 	%f79, %f78, %f69, %f69;
	neg.f32 	%f80, %f79;
	fma.rn.f32 	%f81, 0f3F6EE581, 0f3FD774EB, %f80;
	selp.f32 	%f82, %f81, %f79, %p18;
	selp.f32 	%f83, 0f3F6EE581, 0f3FEEE581, %p18;
	selp.f32 	%f84, %f79, %f80, %p18;
	mov.b32 	%r117, %f64;
	fma.rn.f32 	%f85, %f83, 0f3FD774EB, %f84;
	setp.lt.s32 	%p19, %r117, 0;
	selp.f32 	%f86, %f85, %f82, %p19;
	add.f32 	%f87, %f66, %f65;
	setp.eq.f32 	%p20, %f67, 0f00000000;
	selp.f32 	%f88, 0f40490FDB, 0f00000000, %p19;
	setp.eq.f32 	%p21, %f65, %f66;
	selp.f32 	%f89, 0f4016CBE4, 0f3F490FDB, %p19;
	selp.f32 	%f90, %f89, %f86, %p21;
	selp.f32 	%f91, %f88, %f90, %p20;
	abs.f32 	%f92, %f87;
	setp.nan.f32 	%p22, %f92, %f92;
	copysign.f32 	%f93, %f8, %f91;
	selp.f32 	%f12, %f87, %f93, %p22;
	mul.f32 	%f13, %f1, 0f40490FDB;
	mul.f32 	%f94, %f13, 0f3F22F983;
	cvt.rni.s32.f32 	%r199, %f94;
	cvt.rn.f32.s32 	%f95, %r199;
	fma.rn.f32 	%f96, %f95, 0fBFC90FDA, %f13;
	fma.rn.f32 	%f97, %f95, 0fB3A22168, %f96;
	fma.rn.f32 	%f199, %f95, 0fA7C234C5, %f97;
	abs.f32 	%f15, %f13;
	setp.ltu.f32 	%p23, %f15, 0f47CE4780;
	mov.u32 	%r195, %r199;
	mov.f32 	%f198, %f199;
	@%p23 bra 	$L__BB6_25;
	setp.neu.f32 	%p24, %f15, 0f7F800000;
	@%p24 bra 	$L__BB6_20;
	mov.f32 	%f100, 0f00000000;
	mul.rn.f32 	%f198, %f13, %f100;
	mov.b32 	%r195, 0;
	bra.uni 	$L__BB6_25;
$L__BB6_20:
	mov.b32 	%r30, %f13;
	shl.b32 	%r119, %r30, 8;
	or.b32  	%r31, %r119, -2147483648;
	mov.b64 	%rd97, 0;
	mov.b32 	%r192, 0;
	mov.u64 	%rd95, __cudart_i2opi_f;
	mov.u64 	%rd96, %rd1;
$L__BB6_21:
	.pragma "nounroll";
	ld.global.nc.u32 	%r120, [%rd95];
	mad.wide.u32 	%rd64, %r120, %r31, %rd97;
	shr.u64 	%rd97, %rd64, 32;
	st.local.u32 	[%rd96], %rd64;
	add.s32 	%r192, %r192, 1;
	add.s64 	%rd96, %rd96, 4;
	add.s64 	%rd95, %rd95, 4;
	setp.ne.s32 	%p25, %r192, 6;
	@%p25 bra 	$L__BB6_21;
	shr.u32 	%r121, %r30, 23;
	st.local.u32 	[%rd1+24], %rd97;
	and.b32  	%r34, %r121, 31;
	and.b32  	%r122, %r121, 224;
	add.s32 	%r123, %r122, -128;
	shr.u32 	%r124, %r123, 5;
	mul.wide.u32 	%rd65, %r124, 4;
	sub.s64 	%rd22, %rd1, %rd65;
	ld.local.u32 	%r193, [%rd22+24];
	ld.local.u32 	%r194, [%rd22+20];
	setp.eq.s32 	%p26, %r34, 0;
	@%p26 bra 	$L__BB6_24;
	shf.l.wrap.b32 	%r193, %r194, %r193, %r34;
	ld.local.u32 	%r125, [%rd22+16];
	shf.l.wrap.b32 	%r194, %r125, %r194, %r34;
$L__BB6_24:
	shr.u32 	%r126, %r193, 30;
	shf.l.wrap.b32 	%r127, %r194, %r193, 2;
	shl.b32 	%r128, %r194, 2;
	shr.u32 	%r129, %r127, 31;
	add.s32 	%r130, %r129, %r126;
	neg.s32 	%r131, %r130;
	setp.lt.s32 	%p27, %r30, 0;
	selp.b32 	%r195, %r131, %r130, %p27;
	xor.b32  	%r132, %r127, %r30;
	shr.s32 	%r133, %r127, 31;
	xor.b32  	%r134, %r133, %r127;
	xor.b32  	%r135, %r133, %r128;
	cvt.u64.u32 	%rd66, %r134;
	shl.b64 	%rd67, %rd66, 32;
	cvt.u64.u32 	%rd68, %r135;
	or.b64  	%rd69, %rd67, %rd68;
	cvt.rn.f64.s64 	%fd5, %rd69;
	mul.f64 	%fd6, %fd5, 0d3BF921FB54442D19;
	cvt.rn.f32.f64 	%f98, %fd6;
	neg.f32 	%f99, %f98;
	setp.lt.s32 	%p28, %r132, 0;
	selp.f32 	%f198, %f99, %f98, %p28;
$L__BB6_25:
	setp.ltu.f32 	%p29, %f15, 0f47CE4780;
	mul.rn.f32 	%f101, %f198, %f198;
	and.b32  	%r137, %r195, 1;
	setp.eq.b32 	%p30, %r137, 1;
	selp.f32 	%f102, 0f3F800000, %f198, %p30;
	fma.rn.f32 	%f103, %f101, %f102, 0f00000000;
	fma.rn.f32 	%f104, %f101, 0f37CBAC00, 0fBAB607ED;
	selp.f32 	%f105, %f104, 0fB94D4153, %p30;
	selp.f32 	%f106, 0f3D2AAABB, 0f3C0885E4, %p30;
	fma.rn.f32 	%f107, %f105, %f101, %f106;
	selp.f32 	%f108, 0fBEFFFFFF, 0fBE2AAAA8, %p30;
	fma.rn.f32 	%f109, %f107, %f101, %f108;
	fma.rn.f32 	%f110, %f109, %f103, %f102;
	and.b32  	%r138, %r195, 2;
	setp.eq.s32 	%p31, %r138, 0;
	mov.f32 	%f111, 0f00000000;
	sub.f32 	%f112, %f111, %f110;
	selp.f32 	%f19, %f110, %f112, %p31;
	@%p29 bra 	$L__BB6_33;
	setp.neu.f32 	%p32, %f15, 0f7F800000;
	@%p32 bra 	$L__BB6_28;
	mov.f32 	%f115, 0f00000000;
	mul.rn.f32 	%f199, %f13, %f115;
	mov.b32 	%r199, 0;
	bra.uni 	$L__BB6_33;
$L__BB6_28:
	mov.b32 	%r43, %f13;
	shl.b32 	%r140, %r43, 8;
	or.b32  	%r44, %r140, -2147483648;
	mov.b64 	%rd100, 0;
	mov.b32 	%r196, 0;
	mov.u64 	%rd98, __cudart_i2opi_f;
	mov.u64 	%rd99, %rd1;
$L__BB6_29:
	.pragma "nounroll";
	ld.global.nc.u32 	%r141, [%rd98];
	mad.wide.u32 	%rd72, %r141, %r44, %rd100;
	shr.u64 	%rd100, %rd72, 32;
	st.local.u32 	[%rd99], %rd72;
	add.s32 	%r196, %r196, 1;
	add.s64 	%rd99, %rd99, 4;
	add.s64 	%rd98, %rd98, 4;
	setp.ne.s32 	%p33, %r196, 6;
	@%p33 bra 	$L__BB6_29;
	shr.u32 	%r142, %r43, 23;
	st.local.u32 	[%rd1+24], %rd100;
	and.b32  	%r47, %r142, 31;
	and.b32  	%r143, %r142, 224;
	add.s32 	%r144, %r143, -128;
	shr.u32 	%r145, %r144, 5;
	mul.wide.u32 	%rd73, %r145, 4;
	sub.s64 	%rd29, %rd1, %rd73;
	ld.local.u32 	%r197, [%rd29+24];
	ld.local.u32 	%r198, [%rd29+20];
	setp.eq.s32 	%p34, %r47, 0;
	@%p34 bra 	$L__BB6_32;
	shf.l.wrap.b32 	%r197, %r198, %r197, %r47;
	ld.local.u32 	%r146, [%rd29+16];
	shf.l.wrap.b32 	%r198, %r146, %r198, %r47;
$L__BB6_32:
	shr.u32 	%r147, %r197, 30;
	shf.l.wrap.b32 	%r148, %r198, %r197, 2;
	shl.b32 	%r149, %r198, 2;
	shr.u32 	%r150, %r148, 31;
	add.s32 	%r151, %r150, %r147;
	neg.s32 	%r152, %r151;
	setp.lt.s32 	%p35, %r43, 0;
	selp.b32 	%r199, %r152, %r151, %p35;
	xor.b32  	%r153, %r148, %r43;
	shr.s32 	%r154, %r148, 31;
	xor.b32  	%r155, %r154, %r148;
	xor.b32  	%r156, %r154, %r149;
	cvt.u64.u32 	%rd74, %r155;
	shl.b64 	%rd75, %rd74, 32;
	cvt.u64.u32 	%rd76, %r156;
	or.b64  	%rd77, %rd75, %rd76;
	cvt.rn.f64.s64 	%fd7, %rd77;
	mul.f64 	%fd8, %fd7, 0d3BF921FB54442D19;
	cvt.rn.f32.f64 	%f113, %fd8;
	neg.f32 	%f114, %f113;
	setp.lt.s32 	%p36, %r153, 0;
	selp.f32 	%f199, %f114, %f113, %p36;
$L__BB6_33:
	add.s32 	%r158, %r199, 1;
	mul.rn.f32 	%f116, %f199, %f199;
	and.b32  	%r159, %r199, 1;
	setp.eq.b32 	%p37, %r159, 1;
	selp.f32 	%f117, %f199, 0f3F800000, %p37;
	fma.rn.f32 	%f118, %f116, %f117, 0f00000000;
	fma.rn.f32 	%f119, %f116, 0f37CBAC00, 0fBAB607ED;
	selp.f32 	%f120, 0fB94D4153, %f119, %p37;
	selp.f32 	%f121, 0f3C0885E4, 0f3D2AAABB, %p37;
	fma.rn.f32 	%f122, %f120, %f116, %f121;
	selp.f32 	%f123, 0fBE2AAAA8, 0fBEFFFFFF, %p37;
	fma.rn.f32 	%f124, %f122, %f116, %f123;
	fma.rn.f32 	%f125, %f124, %f118, %f117;
	and.b32  	%r160, %r158, 2;
	setp.eq.s32 	%p38, %r160, 0;
	mov.f32 	%f126, 0f00000000;
	sub.f32 	%f127, %f126, %f125;
	selp.f32 	%f128, %f125, %f127, %p38;
	abs.f32 	%f129, %f128;
	abs.f32 	%f130, %f19;
	setp.gt.f32 	%p39, %f130, %f129;
	selp.f32 	%f131, %f130, %f129, %p39;
	selp.f32 	%f132, %f129, %f130, %p39;
	div.rn.f32 	%f133, %f132, %f131;
	mul.f32 	%f134, %f133, %f133;
	fma.rn.f32 	%f135, %f134, 0f3B33710B, 0fBC807748;
	fma.rn.f32 	%f136, %f135, %f134, 0f3D2CDAB2;
	fma.rn.f32 	%f137, %f136, %f134, 0fBD992D10;
	fma.rn.f32 	%f138, %f137, %f134, 0f3DD9EA6C;
	fma.rn.f32 	%f139, %f138, %f134, 0fBE117CB1;
	fma.rn.f32 	%f140, %f139, %f134, 0f3E4CBCE0;
	fma.rn.f32 	%f141, %f140, %f134, 0fBEAAAA7D;
	mul.f32 	%f142, %f134, %f141;
	fma.rn.f32 	%f143, %f142, %f133, %f133;
	neg.f32 	%f144, %f143;
	fma.rn.f32 	%f145, 0f3F6EE581, 0f3FD774EB, %f144;
	selp.f32 	%f146, %f145, %f143, %p39;
	selp.f32 	%f147, 0f3F6EE581, 0f3FEEE581, %p39;
	selp.f32 	%f148, %f143, %f144, %p39;
	mov.b32 	%r161, %f128;
	fma.rn.f32 	%f149, %f147, 0f3FD774EB, %f148;
	setp.lt.s32 	%p40, %r161, 0;
	selp.f32 	%f150, %f149, %f146, %p40;
	add.f32 	%f151, %f130, %f129;
	setp.eq.f32 	%p41, %f131, 0f00000000;
	selp.f32 	%f152, 0f40490FDB, 0f00000000, %p40;
	setp.eq.f32 	%p42, %f129, %f130;
	selp.f32 	%f153, 0f4016CBE4, 0f3F490FDB, %p40;
	selp.f32 	%f154, %f153, %f150, %p42;
	selp.f32 	%f155, %f152, %f154, %p41;
	abs.f32 	%f156, %f151;
	setp.nan.f32 	%p43, %f156, %f156;
	copysign.f32 	%f157, %f19, %f155;
	selp.f32 	%f158, %f151, %f157, %p43;
	sub.f32 	%f23, %f12, %f158;
	mul.f32 	%f159, %f23, 0f3F22F983;
	cvt.rni.s32.f32 	%r203, %f159;
	cvt.rn.f32.s32 	%f160, %r203;
	fma.rn.f32 	%f161, %f160, 0fBFC90FDA, %f23;
	fma.rn.f32 	%f162, %f160, 0fB3A22168, %f161;
	fma.rn.f32 	%f200, %f160, 0fA7C234C5, %f162;
	abs.f32 	%f25, %f23;
	setp.ltu.f32 	%p44, %f25, 0f47CE4780;
	@%p44 bra 	$L__BB6_41;
	setp.neu.f32 	%p45, %f25, 0f7F800000;
	@%p45 bra 	$L__BB6_36;
	mov.f32 	%f165, 0f00000000;
	mul.rn.f32 	%f200, %f23, %f165;
	mov.b32 	%r203, 0;
	bra.uni 	$L__BB6_41;
$L__BB6_36:
	mov.b32 	%r57, %f23;
	shl.b32 	%r163, %r57, 8;
	or.b32  	%r58, %r163, -2147483648;
	mov.b64 	%rd103, 0;
	mov.b32 	%r200, 0;
	mov.u64 	%rd101, __cudart_i2opi_f;
	mov.u64 	%rd102, %rd1;
$L__BB6_37:
	.pragma "nounroll";
	ld.global.nc.u32 	%r164, [%rd101];
	mad.wide.u32 	%rd80, %r164, %r58, %rd103;
	shr.u64 	%rd103, %rd80, 32;
	st.local.u32 	[%rd102], %rd80;
	add.s32 	%r200, %r200, 1;
	add.s64 	%rd102, %rd102, 4;
	add.s64 	%rd101, %rd101, 4;
	setp.ne.s32 	%p46, %r200, 6;
	@%p46 bra 	$L__BB6_37;
	shr.u32 	%r165, %r57, 23;
	st.local.u32 	[%rd1+24], %rd103;
	and.b32  	%r61, %r165, 31;
	and.b32  	%r166, %r165, 224;
	add.s32 	%r167, %r166, -128;
	shr.u32 	%r168, %r167, 5;
	mul.wide.u32 	%rd81, %r168, 4;
	sub.s64 	%rd36, %rd1, %rd81;
	ld.local.u32 	%r201, [%rd36+24];
	ld.local.u32 	%r202, [%rd36+20];
	setp.eq.s32 	%p47, %r61, 0;
	@%p47 bra 	$L__BB6_40;
	shf.l.wrap.b32 	%r201, %r202, %r201, %r61;
	ld.local.u32 	%r169, [%rd36+16];
	shf.l.wrap.b32 	%r202, %r169, %r202, %r61;
$L__BB6_40:
	shr.u32 	%r170, %r201, 30;
	shf.l.wrap.b32 	%r171, %r202, %r201, 2;
	shl.b32 	%r172, %r202, 2;
	shr.u32 	%r173, %r171, 31;
	add.s32 	%r174, %r173, %r170;
	neg.s32 	%r175, %r174;
	setp.lt.s32 	%p48, %r57, 0;
	selp.b32 	%r203, %r175, %r174, %p48;
	xor.b32  	%r176, %r171, %r57;
	shr.s32 	%r177, %r171, 31;
	xor.b32  	%r178, %r177, %r171;
	xor.b32  	%r179, %r177, %r172;
	cvt.u64.u32 	%rd82, %r178;
	shl.b64 	%rd83, %rd82, 32;
	cvt.u64.u32 	%rd84, %r179;
	or.b64  	%rd85, %rd83, %rd84;
	cvt.rn.f64.s64 	%fd9, %rd85;
	mul.f64 	%fd10, %fd9, 0d3BF921FB54442D19;
	cvt.rn.f32.f64 	%f163, %fd10;
	neg.f32 	%f164, %f163;
	setp.lt.s32 	%p49, %r176, 0;
	selp.f32 	%f200, %f164, %f163, %p49;
$L__BB6_41:
	add.s32 	%r181, %r203, 1;
	mul.rn.f32 	%f166, %f200, %f200;
	and.b32  	%r182, %r203, 1;
	setp.eq.b32 	%p50, %r182, 1;
	selp.f32 	%f167, %f200, 0f3F800000, %p50;
	fma.rn.f32 	%f168, %f166, %f167, 0f00000000;
	fma.rn.f32 	%f169, %f166, 0f37CBAC00, 0fBAB607ED;
	selp.f32 	%f170, 0fB94D4153, %f169, %p50;
	selp.f32 	%f171, 0f3C0885E4, 0f3D2AAABB, %p50;
	fma.rn.f32 	%f172, %f170, %f166, %f171;
	selp.f32 	%f173, 0fBE2AAAA8, 0fBEFFFFFF, %p50;
	fma.rn.f32 	%f174, %f172, %f166, %f173;
	fma.rn.f32 	%f175, %f174, %f168, %f167;
	and.b32  	%r183, %r181, 2;
	setp.eq.s32 	%p51, %r183, 0;
	mov.f32 	%f176, 0f00000000;
	sub.f32 	%f177, %f176, %f175;
	selp.f32 	%f178, %f175, %f177, %p51;
	mul.f32 	%f179, %f178, 0f3F1E377A;
	abs.f32 	%f180, %f179;
	mul.f32 	%f181, %f180, 0f4038AA3B;
	ex2.approx.ftz.f32 	%f182, %f181;
	add.f32 	%f183, %f182, 0f3F800000;
	rcp.approx.ftz.f32 	%f184, %f183;
	fma.rn.f32 	%f185, %f184, 0fC0000000, 0f3F800000;
	setp.ge.f32 	%p52, %f180, 0f41102CB4;
	selp.f32 	%f186, 0f3F800000, %f185, %p52;
	copysign.f32 	%f187, %f179, %f186;
	mul.f32 	%f188, %f179, %f179;
	fma.rn.f32 	%f189, %f188, 0f3C80F082, 0fBD563CAE;
	fma.rn.f32 	%f190, %f189, %f188, 0f3E085941;
	fma.rn.f32 	%f191, %f190, %f188, 0fBEAAA9ED;
	fma.rn.f32 	%f192, %f191, %f188, 0f00000000;
	fma.rn.f32 	%f193, %f192, %f179, %f179;
	setp.ge.f32 	%p53, %f180, 0f3F19999A;
	selp.f32 	%f194, %f187, %f193, %p53;
	fma.rn.f32 	%f195, %f194, 0f3F000000, 0f3F000000;
	cvta.to.global.u64 	%rd86, %rd39;
	add.s64 	%rd88, %rd86, %rd43;
	st.global.f32 	[%rd88], %f195;
$L__BB6_42:
	ret;

}
	// .globl	holographic_reconstruction_kernel
.visible .entry holographic_reconstruction_kernel(
	.param .u64 .ptr .align 1 holographic_reconstruction_kernel_param_0,
	.param .u64 .ptr .align 1 holographic_reconstruction_kernel_param_1,
	.param .u64 .ptr .align 1 holographic_reconstruction_kernel_param_2,
	.param .u32 holographic_reconstruction_kernel_param_3
)
{
	.local .align 4 .b8 	__local_depot7[28];
	.reg .b64 	%SP;
	.reg .b64 	%SPL;
	.reg .pred 	%p<25>;
	.reg .b32 	%r<85>;
	.reg .b32 	%f<97>;
	.reg .b64 	%rd<50>;
	.reg .b64 	%fd<5>;

	mov.u64 	%SPL, __local_depot7;
	ld.param.u64 	%rd16, [holographic_reconstruction_kernel_param_0];
	ld.param.u64 	%rd17, [holographic_reconstruction_kernel_param_1];
	ld.param.u64 	%rd18, [holographic_reconstruction_kernel_param_2];
	ld.param.u32 	%r29, [holographic_reconstruction_kernel_param_3];
	add.u64 	%rd1, %SPL, 0;
	mov.u32 	%r30, %ctaid.x;
	mov.u32 	%r31, %ntid.x;
	mov.u32 	%r32, %tid.x;
	mad.lo.s32 	%r1, %r30, %r31, %r32;
	setp.ge.s32 	%p1, %r1, %r29;
	@%p1 bra 	$L__BB7_18;
	cvta.to.global.u64 	%rd20, %rd16;
	cvta.to.global.u64 	%rd21, %rd17;
	mul.wide.s32 	%rd22, %r1, 4;
	add.s64 	%rd23, %rd20, %rd22;
	ld.global.nc.f32 	%f11, [%rd23];
	add.s64 	%rd24, %rd21, %rd22;
	ld.global.nc.f32 	%f12, [%rd24];
	mul.f32 	%f13, %f11, %f12;
	mul.f32 	%f1, %f13, 0f40490FDB;
	mul.f32 	%f14, %f1, 0f3F22F983;
	cvt.rni.s32.f32 	%r84, %f14;
	cvt.rn.f32.s32 	%f15, %r84;
	fma.rn.f32 	%f16, %f15, 0fBFC90FDA, %f1;
	fma.rn.f32 	%f17, %f15, 0fB3A22168, %f16;
	fma.rn.f32 	%f96, %f15, 0fA7C234C5, %f17;
	abs.f32 	%f3, %f1;
	setp.ltu.f32 	%p2, %f3, 0f47CE4780;
	mov.u32 	%r80, %r84;
	mov.f32 	%f95, %f96;
	@%p2 bra 	$L__BB7_9;
	setp.neu.f32 	%p3, %f3, 0f7F800000;
	@%p3 bra 	$L__BB7_4;
	mov.f32 	%f20, 0f00000000;
	mul.rn.f32 	%f95, %f1, %f20;
	mov.b32 	%r80, 0;
	bra.uni 	$L__BB7_9;
$L__BB7_4:
	mov.b32 	%r3, %f1;
	shl.b32 	%r34, %r3, 8;
	or.b32  	%r4, %r34, -2147483648;
	mov.b64 	%rd46, 0;
	mov.b32 	%r77, 0;
	mov.u64 	%rd44, __cudart_i2opi_f;
	mov.u64 	%rd45, %rd1;
$L__BB7_5:
	.pragma "nounroll";
	ld.global.nc.u32 	%r35, [%rd44];
	mad.wide.u32 	%rd27, %r35, %r4, %rd46;
	shr.u64 	%rd46, %rd27, 32;
	st.local.u32 	[%rd45], %rd27;
	add.s32 	%r77, %r77, 1;
	add.s64 	%rd45, %rd45, 4;
	add.s64 	%rd44, %rd44, 4;
	setp.ne.s32 	%p4, %r77, 6;
	@%p4 bra 	$L__BB7_5;
	shr.u32 	%r36, %r3, 23;
	st.local.u32 	[%rd1+24], %rd46;
	and.b32  	%r7, %r36, 31;
	and.b32  	%r37, %r36, 224;
	add.s32 	%r38, %r37, -128;
	shr.u32 	%r39, %r38, 5;
	mul.wide.u32 	%rd28, %r39, 4;
	sub.s64 	%rd8, %rd1, %rd28;
	ld.local.u32 	%r78, [%rd8+24];
	ld.local.u32 	%r79, [%rd8+20];
	setp.eq.s32 	%p5, %r7, 0;
	@%p5 bra 	$L__BB7_8;
	shf.l.wrap.b32 	%r78, %r79, %r78, %r7;
	ld.local.u32 	%r40, [%rd8+16];
	shf.l.wrap.b32 	%r79, %r40, %r79, %r7;
$L__BB7_8:
	shr.u32 	%r41, %r78, 30;
	shf.l.wrap.b32 	%r42, %r79, %r78, 2;
	shl.b32 	%r43, %r79, 2;
	shr.u32 	%r44, %r42, 31;
	add.s32 	%r45, %r44, %r41;
	neg.s32 	%r46, %r45;
	setp.lt.s32 	%p6, %r3, 0;
	selp.b32 	%r80, %r46, %r45, %p6;
	xor.b32  	%r47, %r42, %r3;
	shr.s32 	%r48, %r42, 31;
	xor.b32  	%r49, %r48, %r42;
	xor.b32  	%r50, %r48, %r43;
	cvt.u64.u32 	%rd29, %r49;
	shl.b64 	%rd30, %rd29, 32;
	cvt.u64.u32 	%rd31, %r50;
	or.b64  	%rd32, %rd30, %rd31;
	cvt.rn.f64.s64 	%fd1, %rd32;
	mul.f64 	%fd2, %fd1, 0d3BF921FB54442D19;
	cvt.rn.f32.f64 	%f18, %fd2;
	neg.f32 	%f19, %f18;
	setp.lt.s32 	%p7, %r47, 0;
	selp.f32 	%f95, %f19, %f18, %p7;
$L__BB7_9:
	setp.ltu.f32 	%p8, %f3, 0f47CE4780;
	mul.rn.f32 	%f21, %f95, %f95;
	and.b32  	%r52, %r80, 1;
	setp.eq.b32 	%p9, %r52, 1;
	selp.f32 	%f22, 0f3F800000, %f95, %p9;
	fma.rn.f32 	%f23, %f21, %f22, 0f00000000;
	fma.rn.f32 	%f24, %f21, 0f37CBAC00, 0fBAB607ED;
	selp.f32 	%f25, %f24, 0fB94D4153, %p9;
	selp.f32 	%f26, 0f3D2AAABB, 0f3C0885E4, %p9;
	fma.rn.f32 	%f27, %f25, %f21, %f26;
	selp.f32 	%f28, 0fBEFFFFFF, 0fBE2AAAA8, %p9;
	fma.rn.f32 	%f29, %f27, %f21, %f28;
	fma.rn.f32 	%f30, %f29, %f23, %f22;
	and.b32  	%r53, %r80, 2;
	setp.eq.s32 	%p10, %r53, 0;
	mov.f32 	%f31, 0f00000000;
	sub.f32 	%f32, %f31, %f30;
	selp.f32 	%f7, %f30, %f32, %p10;
	@%p8 bra 	$L__BB7_17;
	setp.neu.f32 	%p11, %f3, 0f7F800000;
	@%p11 bra 	$L__BB7_12;
	mov.f32 	%f35, 0f00000000;
	mul.rn.f32 	%f96, %f1, %f35;
	mov.b32 	%r84, 0;
	bra.uni 	$L__BB7_17;
$L__BB7_12:
	mov.b32 	%r16, %f1;
	shl.b32 	%r55, %r16, 8;
	or.b32  	%r17, %r55, -2147483648;
	mov.b64 	%rd49, 0;
	mov.b32 	%r81, 0;
	mov.u64 	%rd47, __cudart_i2opi_f;
	mov.u64 	%rd48, %rd1;
$L__BB7_13:
	.pragma "nounroll";
	ld.global.nc.u32 	%r56, [%rd47];
	mad.wide.u32 	%rd35, %r56, %r17, %rd49;
	shr.u64 	%rd49, %rd35, 32;
	st.local.u32 	[%rd48], %rd35;
	add.s32 	%r81, %r81, 1;
	add.s64 	%rd48, %rd48, 4;
	add.s64 	%rd47, %rd47, 4;
	setp.ne.s32 	%p12, %r81, 6;
	@%p12 bra 	$L__BB7_13;
	shr.u32 	%r57, %r16, 23;
	st.local.u32 	[%rd1+24], %rd49;
	and.b32  	%r20, %r57, 31;
	and.b32  	%r58, %r57, 224;
	add.s32 	%r59, %r58, -128;
	shr.u32 	%r60, %r59, 5;
	mul.wide.u32 	%rd36, %r60, 4;
	sub.s64 	%rd15, %rd1, %rd36;
	ld.local.u32 	%r82, [%rd15+24];
	ld.local.u32 	%r83, [%rd15+20];
	setp.eq.s32 	%p13, %r20, 0;
	@%p13 bra 	$L__BB7_16;
	shf.l.wrap.b32 	%r82, %r83, %r82, %r20;
	ld.local.u32 	%r61, [%rd15+16];
	shf.l.wrap.b32 	%r83, %r61, %r83, %r20;
$L__BB7_16:
	shr.u32 	%r62, %r82, 30;
	shf.l.wrap.b32 	%r63, %r83, %r82, 2;
	shl.b32 	%r64, %r83, 2;
	shr.u32 	%r65, %r63, 31;
	add.s32 	%r66, %r65, %r62;
	neg.s32 	%r67, %r66;
	setp.lt.s32 	%p14, %r16, 0;
	selp.b32 	%r84, %r67, %r66, %p14;
	xor.b32  	%r68, %r63, %r16;
	shr.s32 	%r69, %r63, 31;
	xor.b32  	%r70, %r69, %r63;
	xor.b32  	%r71, %r69, %r64;
	cvt.u64.u32 	%rd37, %r70;
	shl.b64 	%rd38, %rd37, 32;
	cvt.u64.u32 	%rd39, %r71;
	or.b64  	%rd40, %rd38, %rd39;
	cvt.rn.f64.s64 	%fd3, %rd40;
	mul.f64 	%fd4, %fd3, 0d3BF921FB54442D19;
	cvt.rn.f32.f64 	%f33, %fd4;
	neg.f32 	%f34, %f33;
	setp.lt.s32 	%p15, %r68, 0;
	selp.f32 	%f96, %f34, %f33, %p15;
$L__BB7_17:
	add.s32 	%r73, %r84, 1;
	mul.rn.f32 	%f36, %f96, %f96;
	and.b32  	%r74, %r84, 1;
	setp.eq.b32 	%p16, %r74, 1;
	selp.f32 	%f37, %f96, 0f3F800000, %p16;
	fma.rn.f32 	%f38, %f36, %f37, 0f00000000;
	fma.rn.f32 	%f39, %f36, 0f37CBAC00, 0fBAB607ED;
	selp.f32 	%f40, 0fB94D4153, %f39, %p16;
	selp.f32 	%f41, 0f3C0885E4, 0f3D2AAABB, %p16;
	fma.rn.f32 	%f42, %f40, %f36, %f41;
	selp.f32 	%f43, 0fBE2AAAA8, 0fBEFFFFFF, %p16;
	fma.rn.f32 	%f44, %f42, %f36, %f43;
	fma.rn.f32 	%f45, %f44, %f38, %f37;
	and.b32  	%r75, %r73, 2;
	setp.eq.s32 	%p17, %r75, 0;
	mov.f32 	%f46, 0f00000000;
	sub.f32 	%f47, %f46, %f45;
	selp.f32 	%f48, %f45, %f47, %p17;
	abs.f32 	%f49, %f48;
	abs.f32 	%f50, %f7;
	setp.gt.f32 	%p18, %f50, %f49;
	selp.f32 	%f51, %f50, %f49, %p18;
	selp.f32 	%f52, %f49, %f50, %p18;
	div.rn.f32 	%f53, %f52, %f51;
	mul.f32 	%f54, %f53, %f53;
	fma.rn.f32 	%f55, %f54, 0f3B33710B, 0fBC807748;
	fma.rn.f32 	%f56, %f55, %f54, 0f3D2CDAB2;
	fma.rn.f32 	%f57, %f56, %f54, 0fBD992D10;
	fma.rn.f32 	%f58, %f57, %f54, 0f3DD9EA6C;
	fma.rn.f32 	%f59, %f58, %f54, 0fBE117CB1;
	fma.rn.f32 	%f60, %f59, %f54, 0f3E4CBCE0;
	fma.rn.f32 	%f61, %f60, %f54, 0fBEAAAA7D;
	mul.f32 	%f62, %f54, %f61;
	fma.rn.f32 	%f63, %f62, %f53, %f53;
	neg.f32 	%f64, %f63;
	fma.rn.f32 	%f65, 0f3F6EE581, 0f3FD774EB, %f64;
	selp.f32 	%f66, %f65, %f63, %p18;
	selp.f32 	%f67, 0f3F6EE581, 0f3FEEE581, %p18;
	selp.f32 	%f68, %f63, %f64, %p18;
	mov.b32 	%r76, %f48;
	fma.rn.f32 	%f69, %f67, 0f3FD774EB, %f68;
	setp.lt.s32 	%p19, %r76, 0;
	selp.f32 	%f70, %f69, %f66, %p19;
	add.f32 	%f71, %f50, %f49;
	setp.eq.f32 	%p20, %f51, 0f00000000;
	selp.f32 	%f72, 0f40490FDB, 0f00000000, %p19;
	setp.eq.f32 	%p21, %f49, %f50;
	selp.f32 	%f73, 0f4016CBE4, 0f3F490FDB, %p19;
	selp.f32 	%f74, %f73, %f70, %p21;
	selp.f32 	%f75, %f72, %f74, %p20;
	abs.f32 	%f76, %f71;
	setp.nan.f32 	%p22, %f76, %f76;
	copysign.f32 	%f77, %f7, %f75;
	selp.f32 	%f78, %f71, %f77, %p22;
	mul.f32 	%f79, %f78, 0f3F1E377A;
	abs.f32 	%f80, %f79;
	mul.f32 	%f81, %f80, 0f4038AA3B;
	ex2.approx.ftz.f32 	%f82, %f81;
	add.f32 	%f83, %f82, 0f3F800000;
	rcp.approx.ftz.f32 	%f84, %f83;
	fma.rn.f32 	%f85, %f84, 0fC0000000, 0f3F800000;
	setp.ge.f32 	%p23, %f80, 0f41102CB4;
	selp.f32 	%f86, 0f3F800000, %f85, %p23;
	copysign.f32 	%f87, %f79, %f86;
	mul.f32 	%f88, %f79, %f79;
	fma.rn.f32 	%f89, %f88, 0f3C80F082, 0fBD563CAE;
	fma.rn.f32 	%f90, %f89, %f88, 0f3E085941;
	fma.rn.f32 	%f91, %f90, %f88, 0fBEAAA9ED;
	fma.rn.f32 	%f92, %f91, %f88, 0f00000000;
	fma.rn.f32 	%f93, %f92, %f79, %f79;
	setp.ge.f32 	%p24, %f80, 0f3F19999A;
	selp.f32 	%f94, %f87, %f93, %p24;
	cvta.to.global.u64 	%rd41, %rd18;
	add.s64 	%rd43, %rd41, %rd22;
	st.global.f32 	[%rd43], %f94;
$L__BB7_18:
	ret;

}
	// .globl	quantum_evolution_2d_kernel
.visible .entry quantum_evolution_2d_kernel(
	.param .u64 .ptr .align 1 quantum_evolution_2d_kernel_param_0,
	.param .u64 .ptr .align 1 quantum_evolution_2d_kernel_param_1,
	.param .u32 quantum_evolution_2d_kernel_param_2,
	.param .u32 quantum_evolution_2d_kernel_param_3,
	.param .f32 quantum_evolution_2d_kernel_param_4,
	.param .f32 quantum_evolution_2d_kernel_param_5
)
{
	.local .align 4 .b8 	__local_depot8[28];
	.reg .b64 	%SP;
	.reg .b64 	%SPL;
	.reg .pred 	%p<28>;
	.reg .b32 	%r<150>;
	.reg .b32 	%f<112>;
	.reg .b64 	%rd<73>;
	.reg .b64 	%fd<7>;

	mov.u64 	%SPL, __local_depot8;
	ld.param.u64 	%rd23, [quantum_evolution_2d_kernel_param_0];
	ld.param.u64 	%rd24, [quantum_evolution_2d_kernel_param_1];
	ld.param.u32 	%r46, [quantum_evolution_2d_kernel_param_2];
	ld.param.u32 	%r48, [quantum_evolution_2d_kernel_param_3];
	ld.param.f32 	%f23, [quantum_evolution_2d_kernel_param_4];
	ld.param.f32 	%f24, [quantum_evolution_2d_kernel_param_5];
	add.u64 	%rd1, %SPL, 0;
	mov.u32 	%r49, %ctaid.x;
	mov.u32 	%r50, %ntid.x;
	mov.u32 	%r51, %tid.x;
	mad.lo.s32 	%r1, %r49, %r50, %r51;
	mov.u32 	%r52, %ctaid.y;
	mov.u32 	%r53, %ntid.y;
	mov.u32 	%r54, %tid.y;
	mad.lo.s32 	%r55, %r52, %r53, %r54;
	setp.ge.s32 	%p1, %r1, %r46;
	setp.ge.s32 	%p2, %r55, %r48;
	or.pred  	%p3, %p1, %p2;
	@%p3 bra 	$L__BB8_26;
	cvta.to.global.u64 	%rd26, %rd23;
	mul.lo.s32 	%r56, %r46, %r55;
	add.s32 	%r3, %r56, %r1;
	add.s32 	%r57, %r1, %r46;
	add.s32 	%r58, %r57, -1;
	rem.s32 	%r59, %r58, %r46;
	add.s32 	%r60, %r59, %r56;
	add.s32 	%r61, %r1, 1;
	rem.s32 	%r62, %r61, %r46;
	add.s32 	%r63, %r62, %r56;
	add.s32 	%r64, %r55, %r48;
	add.s32 	%r65, %r64, -1;
	rem.u32 	%r66, %r65, %r48;
	mad.lo.s32 	%r67, %r66, %r46, %r1;
	add.s32 	%r68, %r55, 1;
	rem.u32 	%r69, %r68, %r48;
	mad.lo.s32 	%r70, %r69, %r46, %r1;
	mul.wide.s32 	%rd27, %r3, 4;
	add.s64 	%rd28, %rd26, %rd27;
	ld.global.nc.f32 	%f1, [%rd28];
	mul.wide.s32 	%rd29, %r60, 4;
	add.s64 	%rd30, %rd26, %rd29;
	ld.global.nc.f32 	%f25, [%rd30];
	mul.wide.s32 	%rd31, %r63, 4;
	add.s64 	%rd32, %rd26, %rd31;
	ld.global.nc.f32 	%f26, [%rd32];
	add.f32 	%f27, %f25, %f26;
	mul.wide.s32 	%rd33, %r67, 4;
	add.s64 	%rd34, %rd26, %rd33;
	ld.global.nc.f32 	%f28, [%rd34];
	add.f32 	%f29, %f27, %f28;
	mul.wide.s32 	%rd35, %r70, 4;
	add.s64 	%rd36, %rd26, %rd35;
	ld.global.nc.f32 	%f30, [%rd36];
	add.f32 	%f2, %f29, %f30;
	fma.rn.f32 	%f3, %f1, 0f3FCF1BBD, %f23;
	mul.f32 	%f31, %f3, 0f3F22F983;
	cvt.rni.s32.f32 	%r141, %f31;
	cvt.rn.f32.s32 	%f32, %r141;
	fma.rn.f32 	%f33, %f32, 0fBFC90FDA, %f3;
	fma.rn.f32 	%f34, %f32, 0fB3A22168, %f33;
	fma.rn.f32 	%f109, %f32, 0fA7C234C5, %f34;
	abs.f32 	%f5, %f3;
	setp.ltu.f32 	%p4, %f5, 0f47CE4780;
	@%p4 bra 	$L__BB8_9;
	setp.neu.f32 	%p5, %f5, 0f7F800000;
	@%p5 bra 	$L__BB8_4;
	mov.f32 	%f37, 0f00000000;
	mul.rn.f32 	%f109, %f3, %f37;
	mov.b32 	%r141, 0;
	bra.uni 	$L__BB8_9;
$L__BB8_4:
	mov.b32 	%r5, %f3;
	shl.b32 	%r72, %r5, 8;
	or.b32  	%r6, %r72, -2147483648;
	mov.b64 	%rd66, 0;
	mov.b32 	%r138, 0;
	mov.u64 	%rd64, __cudart_i2opi_f;
	mov.u64 	%rd65, %rd1;
$L__BB8_5:
	.pragma "nounroll";
	ld.global.nc.u32 	%r73, [%rd64];
	mad.wide.u32 	%rd39, %r73, %r6, %rd66;
	shr.u64 	%rd66, %rd39, 32;
	st.local.u32 	[%rd65], %rd39;
	add.s32 	%r138, %r138, 1;
	add.s64 	%rd65, %rd65, 4;
	add.s64 	%rd64, %rd64, 4;
	setp.ne.s32 	%p6, %r138, 6;
	@%p6 bra 	$L__BB8_5;
	shr.u32 	%r74, %r5, 23;
	st.local.u32 	[%rd1+24], %rd66;
	and.b32  	%r9, %r74, 31;
	and.b32  	%r75, %r74, 224;
	add.s32 	%r76, %r75, -128;
	shr.u32 	%r77, %r76, 5;
	mul.wide.u32 	%rd40, %r77, 4;
	sub.s64 	%rd8, %rd1, %rd40;
	ld.local.u32 	%r139, [%rd8+24];
	ld.local.u32 	%r140, [%rd8+20];
	setp.eq.s32 	%p7, %r9, 0;
	@%p7 bra 	$L__BB8_8;
	shf.l.wrap.b32 	%r139, %r140, %r139, %r9;
	ld.local.u32 	%r78, [%rd8+16];
	shf.l.wrap.b32 	%r140, %r78, %r140, %r9;
$L__BB8_8:
	shr.u32 	%r79, %r139, 30;
	shf.l.wrap.b32 	%r80, %r140, %r139, 2;
	shl.b32 	%r81, %r140, 2;
	shr.u32 	%r82, %r80, 31;
	add.s32 	%r83, %r82, %r79;
	neg.s32 	%r84, %r83;
	setp.lt.s32 	%p8, %r5, 0;
	selp.b32 	%r141, %r84, %r83, %p8;
	xor.b32  	%r85, %r80, %r5;
	shr.s32 	%r86, %r80, 31;
	xor.b32  	%r87, %r86, %r80;
	xor.b32  	%r88, %r86, %r81;
	cvt.u64.u32 	%rd41, %r87;
	shl.b64 	%rd42, %rd41, 32;
	cvt.u64.u32 	%rd43, %r88;
	or.b64  	%rd44, %rd42, %rd43;
	cvt.rn.f64.s64 	%fd1, %rd44;
	mul.f64 	%fd2, %fd1, 0d3BF921FB54442D19;
	cvt.rn.f32.f64 	%f35, %fd2;
	neg.f32 	%f36, %f35;
	setp.lt.s32 	%p9, %r85, 0;
	selp.f32 	%f109, %f36, %f35, %p9;
$L__BB8_9:
	mul.rn.f32 	%f38, %f109, %f109;
	and.b32  	%r90, %r141, 1;
	setp.eq.b32 	%p10, %r90, 1;
	selp.f32 	%f39, 0f3F800000, %f109, %p10;
	fma.rn.f32 	%f40, %f38, %f39, 0f00000000;
	fma.rn.f32 	%f41, %f38, 0f37CBAC00, 0fBAB607ED;
	selp.f32 	%f42, %f41, 0fB94D4153, %p10;
	selp.f32 	%f43, 0f3D2AAABB, 0f3C0885E4, %p10;
	fma.rn.f32 	%f44, %f42, %f38, %f43;
	selp.f32 	%f45, 0fBEFFFFFF, 0fBE2AAAA8, %p10;
	fma.rn.f32 	%f46, %f44, %f38, %f45;
	fma.rn.f32 	%f47, %f46, %f40, %f39;
	and.b32  	%r91, %r141, 2;
	setp.eq.s32 	%p11, %r91, 0;
	mov.f32 	%f48, 0f00000000;
	sub.f32 	%f49, %f48, %f47;
	selp.f32 	%f9, %f47, %f49, %p11;
	fma.rn.f32 	%f10, %f1, 0f3F1E377A, %f23;
	mul.f32 	%f50, %f10, 0f3F22F983;
	cvt.rni.s32.f32 	%r145, %f50;
	cvt.rn.f32.s32 	%f51, %r145;
	fma.rn.f32 	%f52, %f51, 0fBFC90FDA, %f10;
	fma.rn.f32 	%f53, %f51, 0fB3A22168, %f52;
	fma.rn.f32 	%f110, %f51, 0fA7C234C5, %f53;
	abs.f32 	%f12, %f10;
	setp.ltu.f32 	%p12, %f12, 0f47CE4780;
	@%p12 bra 	$L__BB8_17;
	setp.neu.f32 	%p13, %f12, 0f7F800000;
	@%p13 bra 	$L__BB8_12;
	mov.f32 	%f56, 0f00000000;
	mul.rn.f32 	%f110, %f10, %f56;
	mov.b32 	%r145, 0;
	bra.uni 	$L__BB8_17;
$L__BB8_12:
	mov.b32 	%r19, %f10;
	shl.b32 	%r93, %r19, 8;
	or.b32  	%r20, %r93, -2147483648;
	mov.b64 	%rd69, 0;
	mov.b32 	%r142, 0;
	mov.u64 	%rd67, __cudart_i2opi_f;
	mov.u64 	%rd68, %rd1;
$L__BB8_13:
	.pragma "nounroll";
	ld.global.nc.u32 	%r94, [%rd67];
	mad.wide.u32 	%rd47, %r94, %r20, %rd69;
	shr.u64 	%rd69, %rd47, 32;
	st.local.u32 	[%rd68], %rd47;
	add.s32 	%r142, %r142, 1;
	add.s64 	%rd68, %rd68, 4;
	add.s64 	%rd67, %rd67, 4;
	setp.ne.s32 	%p14, %r142, 6;
	@%p14 bra 	$L__BB8_13;
	shr.u32 	%r95, %r19, 23;
	st.local.u32 	[%rd1+24], %rd69;
	and.b32  	%r23, %r95, 31;
	and.b32  	%r96, %r95, 224;
	add.s32 	%r97, %r96, -128;
	shr.u32 	%r98, %r97, 5;
	mul.wide.u32 	%rd48, %r98, 4;
	sub.s64 	%rd15, %rd1, %rd48;
	ld.local.u32 	%r143, [%rd15+24];
	ld.local.u32 	%r144, [%rd15+20];
	setp.eq.s32 	%p15, %r23, 0;
	@%p15 bra 	$L__BB8_16;
	shf.l.wrap.b32 	%r143, %r144, %r143, %r23;
	ld.local.u32 	%r99, [%rd15+16];
	shf.l.wrap.b32 	%r144, %r99, %r144, %r23;
$L__BB8_16:
	shr.u32 	%r100, %r143, 30;
	shf.l.wrap.b32 	%r101, %r144, %r143, 2;
	shl.b32 	%r102, %r144, 2;
	shr.u32 	%r103, %r101, 31;
	add.s32 	%r104, %r103, %r100;
	neg.s32 	%r105, %r104;
	setp.lt.s32 	%p16, %r19, 0;
	selp.b32 	%r145, %r105, %r104, %p16;
	xor.b32  	%r106, %r101, %r19;
	shr.s32 	%r107, %r101, 31;
	xor.b32  	%r108, %r107, %r101;
	xor.b32  	%r109, %r107, %r102;
	cvt.u64.u32 	%rd49, %r108;
	shl.b64 	%rd50, %rd49, 32;
	cvt.u64.u32 	%rd51, %r109;
	or.b64  	%rd52, %rd50, %rd51;
	cvt.rn.f64.s64 	%fd3, %rd52;
	mul.f64 	%fd4, %fd3, 0d3BF921FB54442D19;
	cvt.rn.f32.f64 	%f54, %fd4;
	neg.f32 	%f55, %f54;
	setp.lt.s32 	%p17, %r106, 0;
	selp.f32 	%f110, %f55, %f54, %p17;
$L__BB8_17:
	add.s32 	%r111, %r145, 1;
	mul.rn.f32 	%f57, %f110, %f110;
	and.b32  	%r112, %r145, 1;
	setp.eq.b32 	%p18, %r112, 1;
	selp.f32 	%f58, %f110, 0f3F800000, %p18;
	fma.rn.f32 	%f59, %f57, %f58, 0f00000000;
	fma.rn.f32 	%f60, %f57, 0f37CBAC00, 0fBAB607ED;
	selp.f32 	%f61, 0fB94D4153, %f60, %p18;
	selp.f32 	%f62, 0f3C0885E4, 0f3D2AAABB, %p18;
	fma.rn.f32 	%f63, %f61, %f57, %f62;
	selp.f32 	%f64, 0fBE2AAAA8, 0fBEFFFFFF, %p18;
	fma.rn.f32 	%f65, %f63, %f57, %f64;
	fma.rn.f32 	%f66, %f65, %f59, %f58;
	and.b32  	%r113, %r111, 2;
	setp.eq.s32 	%p19, %r113, 0;
	mov.f32 	%f67, 0f00000000;
	sub.f32 	%f68, %f67, %f66;
	selp.f32 	%f69, %f66, %f68, %p19;
	mul.f32 	%f70, %f9, %f69;
	fma.rn.f32 	%f71, %f1, 0fC0800000, %f2;
	mul.f32 	%f72, %f70, 0f3DCCCCCD;
	fma.rn.f32 	%f73, %f71, 0f3DCCCCCD, %f72;
	fma.rn.f32 	%f16, %f24, %f73, %f1;
	mul.f32 	%f17, %f16, 0f3FCF1BBD;
	mul.f32 	%f74, %f17, 0f3F22F983;
	cvt.rni.s32.f32 	%r149, %f74;
	cvt.rn.f32.s32 	%f75, %r149;
	fma.rn.f32 	%f76, %f75, 0fBFC90FDA, %f17;
	fma.rn.f32 	%f77, %f75, 0fB3A22168, %f76;
	fma.rn.f32 	%f111, %f75, 0fA7C234C5, %f77;
	abs.f32 	%f19, %f17;
	setp.ltu.f32 	%p20, %f19, 0f47CE4780;
	@%p20 bra 	$L__BB8_25;
	setp.neu.f32 	%p21, %f19, 0f7F800000;
	@%p21 bra 	$L__BB8_20;
	mov.f32 	%f80, 0f00000000;
	mul.rn.f32 	%f111, %f17, %f80;
	mov.b32 	%r149, 0;
	bra.uni 	$L__BB8_25;
$L__BB8_20:
	mov.b32 	%r33, %f17;
	shl.b32 	%r115, %r33, 8;
	or.b32  	%r34, %r115, -2147483648;
	mov.b64 	%rd72, 0;
	mov.b32 	%r146, 0;
	mov.u64 	%rd70, __cudart_i2opi_f;
	mov.u64 	%rd71, %rd1;
$L__BB8_21:
	.pragma "nounroll";
	ld.global.nc.u32 	%r116, [%rd70];
	mad.wide.u32 	%rd55, %r116, %r34, %rd72;
	shr.u64 	%rd72, %rd55, 32;
	st.local.u32 	[%rd71], %rd55;
	add.s32 	%r146, %r146, 1;
	add.s64 	%rd71, %rd71, 4;
	add.s64 	%rd70, %rd70, 4;
	setp.ne.s32 	%p22, %r146, 6;
	@%p22 bra 	$L__BB8_21;
	shr.u32 	%r117, %r33, 23;
	st.local.u32 	[%rd1+24], %rd72;
	and.b32  	%r37, %r117, 31;
	and.b32  	%r118, %r117, 224;
	add.s32 	%r119, %r118, -128;
	shr.u32 	%r120, %r119, 5;
	mul.wide.u32 	%rd56, %r120, 4;
	sub.s64 	%rd22, %rd1, %rd56;
	ld.local.u32 	%r147, [%rd22+24];
	ld.local.u32 	%r148, [%rd22+20];
	setp.eq.s32 	%p23, %r37, 0;
	@%p23 bra 	$L__BB8_24;
	shf.l.wrap.b32 	%r147, %r148, %r147, %r37;
	ld.local.u32 	%r121, [%rd22+16];
	shf.l.wrap.b32 	%r148, %r121, %r148, %r37;
$L__BB8_24:
	shr.u32 	%r122, %r147, 30;
	shf.l.wrap.b32 	%r123, %r148, %r147, 2;
	shl.b32 	%r124, %r148, 2;
	shr.u32 	%r125, %r123, 31;
	add.s32 	%r126, %r125, %r122;
	neg.s32 	%r127, %r126;
	setp.lt.s32 	%p24, %r33, 0;
	selp.b32 	%r149, %r127, %r126, %p24;
	xor.b32  	%r128, %r123, %r33;
	shr.s32 	%r129, %r123, 31;
	xor.b32  	%r130, %r129, %r123;
	xor.b32  	%r131, %r129, %r124;
	cvt.u64.u32 	%rd57, %r130;
	shl.b64 	%rd58, %rd57, 32;
	cvt.u64.u32 	%rd59, %r131;
	or.b64  	%rd60, %rd58, %rd59;
	cvt.rn.f64.s64 	%fd5, %rd60;
	mul.f64 	%fd6, %fd5, 0d3BF921FB54442D19;
	cvt.rn.f32.f64 	%f78, %fd6;
	neg.f32 	%f79, %f78;
	setp.lt.s32 	%p25, %r128, 0;
	selp.f32 	%f111, %f79, %f78, %p25;
$L__BB8_25:
	add.s32 	%r133, %r149, 1;
	mul.rn.f32 	%f81, %f111, %f111;
	and.b32  	%r134, %r149, 1;
	setp.eq.b32 	%p26, %r134, 1;
	selp.f32 	%f82, %f111, 0f3F800000, %p26;
	fma.rn.f32 	%f83, %f81, %f82, 0f00000000;
	fma.rn.f32 	%f84, %f81, 0f37CBAC00, 0fBAB607ED;
	selp.f32 	%f85, 0fB94D4153, %f84, %p26;
	selp.f32 	%f86, 0f3C0885E4, 0f3D2AAABB, %p26;
	fma.rn.f32 	%f87, %f85, %f81, %f86;
	selp.f32 	%f88, 0fBE2AAAA8, 0fBEFFFFFF, %p26;
	fma.rn.f32 	%f89, %f87, %f81, %f88;
	fma.rn.f32 	%f90, %f89, %f83, %f82;
	and.b32  	%r135, %r133, 2;
	setp.eq.s32 	%p27, %r135, 0;
	mov.f32 	%f91, 0f00000000;
	sub.f32 	%f92, %f91, %f90;
	selp.f32 	%f93, %f90, %f92, %p27;
	fma.rn.f32 	%f94, %f93, 0f3F1E377A, %f16;
	mul.f32 	%f95, %f94, 0fBFCF1BBD;
	fma.rn.f32 	%f96, %f95, 0f3BBB989D, 0f3F000000;
	cvt.sat.f32.f32 	%f97, %f96;
	mov.f32 	%f98, 0f4B400001;
	mov.f32 	%f99, 0f437C0000;
	fma.rm.f32 	%f100, %f97, %f99, %f98;
	add.f32 	%f101, %f100, 0fCB40007F;
	neg.f32 	%f102, %f101;
	fma.rn.f32 	%f103, %f95, 0f3FB8AA3B, %f102;
	fma.rn.f32 	%f104, %f95, 0f32A57060, %f103;
	mov.b32 	%r136, %f100;
	shl.b32 	%r137, %r136, 23;
	mov.b32 	%f105, %r137;
	ex2.approx.ftz.f32 	%f106, %f104;
	fma.rn.f32 	%f107, %f106, %f105, 0f3F800000;
	rcp.rn.f32 	%f108, %f107;
	cvta.to.global.u64 	%rd61, %rd24;
	add.s64 	%rd63, %rd61, %rd27;
	st.global.f32 	[%rd63], %f108;
$L__BB8_26:
	ret;

}
	// .globl	crystal_resonance_kernel
.visible .entry crystal_resonance_kernel(
	.param .u64 .ptr .align 1 crystal_resonance_kernel_param_0,
	.param .u64 .ptr .align 1 crystal_resonance_kernel_param_1,
	.param .u64 .ptr .align 1 crystal_resonance_kernel_param_2,
	.param .u32 crystal_resonance_kernel_param_3
)
{
	.reg .pred 	%p<6>;
	.reg .b32 	%r<18>;
	.reg .b32 	%f<23>;
	.reg .b64 	%rd<9>;
	// demoted variable
	.shared .align 4 .b8 _ZZ24crystal_resonance_kernelE10shared_phi[1024];
	// demoted variable
	.shared .align 4 .b8 _ZZ24crystal_resonance_kernelE10shared_coh[1024];
	ld.param.u64 	%rd1, [crystal_resonance_kernel_param_0];
	ld.param.u64 	%rd2, [crystal_resonance_kernel_param_1];
	ld.param.u64 	%rd3, [crystal_resonance_kernel_param_2];
	ld.param.u32 	%r8, [crystal_resonance_kernel_param_3];
	mov.u32 	%r9, %ctaid.x;
	mov.u32 	%r17, %ntid.x;
	mov.u32 	%r2, %tid.x;
	mad.lo.s32 	%r3, %r9, %r17, %r2;
	shl.b32 	%r10, %r2, 2;
	mov.u32 	%r11, _ZZ24crystal_resonance_kernelE10shared_phi;
	add.s32 	%r4, %r11, %r10;
	mov.b32 	%r12, 0;
	st.shared.u32 	[%r4], %r12;
	mov.u32 	%r13, _ZZ24crystal_resonance_kernelE10shared_coh;
	add.s32 	%r5, %r13, %r10;
	st.shared.u32 	[%r5], %r12;
	setp.ge.s32 	%p1, %r3, %r8;
	@%p1 bra 	$L__BB9_2;
	cvta.to.global.u64 	%rd4, %rd1;
	mul.wide.s32 	%rd5, %r3, 4;
	add.s64 	%rd6, %rd4, %rd5;
	ld.global.nc.f32 	%f1, [%rd6];
	div.rn.f32 	%f2, %f1, 0f3FCF1BBD;
	mov.f32 	%f3, 0f3F000000;
	copysign.f32 	%f4, %f2, %f3;
	add.rz.f32 	%f5, %f2, %f4;
	cvt.rzi.f32.f32 	%f6, %f5;
	mul.f32 	%f7, %f6, 0f3FCF1BBD;
	sub.f32 	%f8, %f1, %f7;
	abs.f32 	%f9, %f8;
	add.f32 	%f10, %f9, 0f3F800000;
	rcp.rn.f32 	%f11, %f10;
	st.shared.f32 	[%r4], %f11;
	mul.f32 	%f12, %f1, %f1;
	st.shared.f32 	[%r5], %f12;
$L__BB9_2:
	bar.sync 	0;
	setp.lt.u32 	%p2, %r17, 2;
	@%p2 bra 	$L__BB9_6;
$L__BB9_3:
	shr.u32 	%r7, %r17, 1;
	setp.ge.u32 	%p3, %r2, %r7;
	@%p3 bra 	$L__BB9_5;
	shl.b32 	%r14, %r7, 2;
	add.s32 	%r15, %r4, %r14;
	ld.shared.f32 	%f13, [%r15];
	ld.shared.f32 	%f14, [%r4];
	add.f32 	%f15, %f13, %f14;
	st.shared.f32 	[%r4], %f15;
	add.s32 	%r16, %r5, %r14;
	ld.shared.f32 	%f16, [%r16];
	ld.shared.f32 	%f17, [%r5];
	add.f32 	%f18, %f16, %f17;
	st.shared.f32 	[%r5], %f18;
$L__BB9_5:
	bar.sync 	0;
	setp.gt.u32 	%p4, %r17, 3;
	mov.u32 	%r17, %r7;
	@%p4 bra 	$L__BB9_3;
$L__BB9_6:
	setp.ne.s32 	%p5, %r2, 0;
	@%p5 bra 	$L__BB9_8;
	ld.shared.f32 	%f19, [_ZZ24crystal_resonance_kernelE10shared_phi];
	cvta.to.global.u64 	%rd7, %rd2;
	atom.global.add.f32 	%f20, [%rd7], %f19;
	ld.shared.f32 	%f21, [_ZZ24crystal_resonance_kernelE10shared_coh];
	cvta.to.global.u64 	%rd8, %rd3;
	atom.global.add.f32 	%f22, [%rd8], %f21;
$L__BB9_8:
	ret;

}
	// .globl	crystal_entropy_mining_kernel
.visible .entry crystal_entropy_mining_kernel(
	.param .u64 .ptr .align 1 crystal_entropy_mining_kernel_param_0,
	.param .u32 crystal_entropy_mining_kernel_param_1,
	.param .u64 crystal_entropy_mining_kernel_param_2,
	.param .f32 crystal_entropy_mining_kernel_param_3
)
{
	.local .align 4 .b8 	__local_depot10[28];
	.reg .b64 	%SP;
	.reg .b64 	%SPL;
	.reg .pred 	%p<12>;
	.reg .b32 	%r<45>;
	.reg .b32 	%f<52>;
	.reg .b64 	%rd<30>;
	.reg .b64 	%fd<3>;

	mov.u64 	%SPL, __local_depot10;
	ld.param.u64 	%rd9, [crystal_entropy_mining_kernel_param_0];
	ld.param.u32 	%r16, [crystal_entropy_mining_kernel_param_1];
	ld.param.u64 	%rd10, [crystal_entropy_mining_kernel_param_2];
	ld.param.f32 	%f8, [crystal_entropy_mining_kernel_param_3];
	add.u64 	%rd1, %SPL, 0;
	mov.u32 	%r17, %ctaid.x;
	mov.u32 	%r18, %ntid.x;
	mov.u32 	%r19, %tid.x;
	mad.lo.s32 	%r1, %r17, %r18, %r19;
	setp.ge.s32 	%p1, %r1, %r16;
	@%p1 bra 	$L__BB10_10;
	cvt.u64.u32 	%rd12, %r1;
	mad.lo.s64 	%rd13, %rd12, 1284865837, %rd10;
	mad.lo.s64 	%rd14, %rd13, 26193385, 2226810162;
	and.b64  	%rd15, %rd14, 4294967295;
	cvt.rn.f32.u64 	%f9, %rd15;
	fma.rn.f32 	%f1, %f9, 0f2F800000, 0fBF000000;
	cvt.rn.f32.s32 	%f10, %r1;
	mul.f32 	%f11, %f10, 0f4122A99B;
	cvt.rn.f32.s32 	%f12, %r16;
	div.rn.f32 	%f13, %f11, %f12;
	add.f32 	%f2, %f13, %f8;
	mul.f32 	%f14, %f2, 0f3F22F983;
	cvt.rni.s32.f32 	%r44, %f14;
	cvt.rn.f32.s32 	%f15, %r44;
	fma.rn.f32 	%f16, %f15, 0fBFC90FDA, %f2;
	fma.rn.f32 	%f17, %f15, 0fB3A22168, %f16;
	fma.rn.f32 	%f51, %f15, 0fA7C234C5, %f17;
	abs.f32 	%f4, %f2;
	setp.ltu.f32 	%p2, %f4, 0f47CE4780;
	@%p2 bra 	$L__BB10_9;
	setp.neu.f32 	%p3, %f4, 0f7F800000;
	@%p3 bra 	$L__BB10_4;
	mov.f32 	%f20, 0f00000000;
	mul.rn.f32 	%f51, %f2, %f20;
	mov.b32 	%r44, 0;
	bra.uni 	$L__BB10_9;
$L__BB10_4:
	mov.b32 	%r3, %f2;
	shl.b32 	%r21, %r3, 8;
	or.b32  	%r4, %r21, -2147483648;
	mov.b64 	%rd29, 0;
	mov.b32 	%r41, 0;
	mov.u64 	%rd27, __cudart_i2opi_f;
	mov.u64 	%rd28, %rd1;
$L__BB10_5:
	.pragma "nounroll";
	ld.global.nc.u32 	%r22, [%rd27];
	mad.wide.u32 	%rd18, %r22, %r4, %rd29;
	shr.u64 	%rd29, %rd18, 32;
	st.local.u32 	[%rd28], %rd18;
	add.s32 	%r41, %r41, 1;
	add.s64 	%rd28, %rd28, 4;
	add.s64 	%rd27, %rd27, 4;
	setp.ne.s32 	%p4, %r41, 6;
	@%p4 bra 	$L__BB10_5;
	shr.u32 	%r23, %r3, 23;
	st.local.u32 	[%rd1+24], %rd29;
	and.b32  	%r7, %r23, 31;
	and.b32  	%r24, %r23, 224;
	add.s32 	%r25, %r24, -128;
	shr.u32 	%r26, %r25, 5;
	mul.wide.u32 	%rd19, %r26, 4;
	sub.s64 	%rd8, %rd1, %rd19;
	ld.local.u32 	%r42, [%rd8+24];
	ld.local.u32 	%r43, [%rd8+20];
	setp.eq.s32 	%p5, %r7, 0;
	@%p5 bra 	$L__BB10_8;
	shf.l.wrap.b32 	%r42, %r43, %r42, %r7;
	ld.local.u32 	%r27, [%rd8+16];
	shf.l.wrap.b32 	%r43, %r27, %r43, %r7;
$L__BB10_8:
	shr.u32 	%r28, %r42, 30;
	shf.l.wrap.b32 	%r29, %r43, %r42, 2;
	shl.b32 	%r30, %r43, 2;
	shr.u32 	%r31, %r29, 31;
	add.s32 	%r32, %r31, %r28;
	neg.s32 	%r33, %r32;
	setp.lt.s32 	%p6, %r3, 0;
	selp.b32 	%r44, %r33, %r32, %p6;
	xor.b32  	%r34, %r29, %r3;
	shr.s32 	%r35, %r29, 31;
	xor.b32  	%r36, %r35, %r29;
	xor.b32  	%r37, %r35, %r30;
	cvt.u64.u32 	%rd20, %r36;
	shl.b64 	%rd21, %rd20, 32;
	cvt.u64.u32 	%rd22, %r37;
	or.b64  	%rd23, %rd21, %rd22;
	cvt.rn.f64.s64 	%fd1, %rd23;
	mul.f64 	%fd2, %fd1, 0d3BF921FB54442D19;
	cvt.rn.f32.f64 	%f18, %fd2;
	neg.f32 	%f19, %f18;
	setp.lt.s32 	%p7, %r34, 0;
	selp.f32 	%f51, %f19, %f18, %p7;
$L__BB10_9:
	mul.rn.f32 	%f21, %f51, %f51;
	and.b32  	%r39, %r44, 1;
	setp.eq.b32 	%p8, %r39, 1;
	selp.f32 	%f22, 0f3F800000, %f51, %p8;
	fma.rn.f32 	%f23, %f21, %f22, 0f00000000;
	fma.rn.f32 	%f24, %f21, 0f37CBAC00, 0fBAB607ED;
	selp.f32 	%f25, %f24, 0fB94D4153, %p8;
	selp.f32 	%f26, 0f3D2AAABB, 0f3C0885E4, %p8;
	fma.rn.f32 	%f27, %f25, %f21, %f26;
	selp.f32 	%f28, 0fBEFFFFFF, 0fBE2AAAA8, %p8;
	fma.rn.f32 	%f29, %f27, %f21, %f28;
	fma.rn.f32 	%f30, %f29, %f23, %f22;
	and.b32  	%r40, %r44, 2;
	setp.eq.s32 	%p9, %r40, 0;
	mov.f32 	%f31, 0f00000000;
	sub.f32 	%f32, %f31, %f30;
	selp.f32 	%f33, %f30, %f32, %p9;
	fma.rn.f32 	%f34, %f33, 0f3F000000, %f1;
	mul.f32 	%f35, %f34, 0f3FCF1BBD;
	abs.f32 	%f36, %f35;
	mul.f32 	%f37, %f36, 0f4038AA3B;
	ex2.approx.ftz.f32 	%f38, %f37;
	add.f32 	%f39, %f38, 0f3F800000;
	rcp.approx.ftz.f32 	%f40, %f39;
	fma.rn.f32 	%f41, %f40, 0fC0000000, 0f3F800000;
	setp.ge.f32 	%p10, %f36, 0f41102CB4;
	selp.f32 	%f42, 0f3F800000, %f41, %p10;
	copysign.f32 	%f43, %f35, %f42;
	mul.f32 	%f44, %f35, %f35;
	fma.rn.f32 	%f45, %f44, 0f3C80F082, 0fBD563CAE;
	fma.rn.f32 	%f46, %f45, %f44, 0f3E085941;
	fma.rn.f32 	%f47, %f46, %f44, 0fBEAAA9ED;
	fma.rn.f32 	%f48, %f47, %f44, 0f00000000;
	fma.rn.f32 	%f49, %f48, %f35, %f35;
	setp.ge.f32 	%p11, %f36, 0f3F19999A;
	selp.f32 	%f50, %f43, %f49, %p11;
	cvta.to.global.u64 	%rd24, %rd9;
	mul.wide.s32 	%rd25, %r1, 4;
	add.s64 	%rd26, %rd24, %rd25;
	st.global.f32 	[%rd26], %f50;
$L__BB10_10:
	ret;

}
	// .globl	flower_of_life_kernel
.visible .entry flower_of_life_kernel(
	.param .u64 .ptr .align 1 flower_of_life_kernel_param_0,
	.param .u32 flower_of_life_kernel_param_1,
	.param .u32 flower_of_life_kernel_param_2,
	.param .f32 flower_of_life_kernel_param_3
)
{
	.reg .pred 	%p<6>;
	.reg .b32 	%r<28>;
	.reg .b32 	%f<243>;
	.reg .b64 	%rd<5>;

	ld.param.u64 	%rd1, [flower_of_life_kernel_param_0];
	ld.param.u32 	%r3, [flower_of_life_kernel_param_1];
	ld.param.u32 	%r5, [flower_of_life_kernel_param_2];
	ld.param.f32 	%f1, [flower_of_life_kernel_param_3];
	mov.u32 	%r6, %ctaid.x;
	mov.u32 	%r7, %ntid.x;
	mov.u32 	%r8, %tid.x;
	mad.lo.s32 	%r1, %r6, %r7, %r8;
	mov.u32 	%r9, %ctaid.y;
	mov.u32 	%r10, %ntid.y;
	mov.u32 	%r11, %tid.y;
	mad.lo.s32 	%r12, %r9, %r10, %r11;
	setp.ge.s32 	%p1, %r1, %r3;
	setp.ge.s32 	%p2, %r12, %r5;
	or.pred  	%p3, %p1, %p2;
	@%p3 bra 	$L__BB11_2;
	cvta.to.global.u64 	%rd2, %rd1;
	mad.lo.s32 	%r13, %r3, %r12, %r1;
	cvt.rn.f32.s32 	%f2, %r1;
	cvt.rn.f32.s32 	%f3, %r3;
	div.rn.f32 	%f4, %f2, %f3;
	fma.rn.f32 	%f5, %f4, 0f40000000, 0fBF800000;
	cvt.rn.f32.u32 	%f6, %r12;
	cvt.rn.f32.u32 	%f7, %r5;
	div.rn.f32 	%f8, %f6, %f7;
	fma.rn.f32 	%f9, %f8, 0f40000000, 0fBF800000;
	mul.f32 	%f10, %f9, %f9;
	fma.rn.f32 	%f11, %f5, %f5, %f10;
	sqrt.rn.f32 	%f12, %f11;
	neg.f32 	%f13, %f12;
	mul.f32 	%f14, %f12, %f13;
	mul.f32 	%f15, %f1, %f14;
	mul.f32 	%f16, %f1, %f15;
	fma.rn.f32 	%f17, %f16, 0f3BBB989D, 0f3F000000;
	cvt.sat.f32.f32 	%f18, %f17;
	mov.f32 	%f19, 0f4B400001;
	mov.f32 	%f20, 0f437C0000;
	fma.rm.f32 	%f21, %f18, %f20, %f19;
	add.f32 	%f22, %f21, 0fCB40007F;
	neg.f32 	%f23, %f22;
	fma.rn.f32 	%f24, %f16, 0f3FB8AA3B, %f23;
	fma.rn.f32 	%f25, %f16, 0f32A57060, %f24;
	mov.b32 	%r14, %f21;
	shl.b32 	%r15, %r14, 23;
	mov.b32 	%f26, %r15;
	ex2.approx.ftz.f32 	%f27, %f25;
	fma.rn.f32 	%f28, %f27, %f26, 0f00000000;
	mov.f32 	%f29, 0f00000000;
	mul.rn.f32 	%f30, %f29, %f29;
	add.f32 	%f31, %f30, 0f00000000;
	fma.rn.f32 	%f32, %f30, 0f37CBAC00, 0fBAB607ED;
	fma.rn.f32 	%f33, %f32, %f30, 0f3D2AAABB;
	fma.rn.f32 	%f34, %f33, %f30, 0fBEFFFFFF;
	fma.rn.f32 	%f35, %f34, %f31, 0f3F800000;
	mul.f32 	%f36, %f1, %f35;
	fma.rn.f32 	%f37, %f30, 0f00000000, 0f00000000;
	fma.rn.f32 	%f38, %f30, 0fB94D4153, 0f3C0885E4;
	fma.rn.f32 	%f39, %f38, %f30, 0fBE2AAAA8;
	fma.rn.f32 	%f40, %f39, %f37, 0f00000000;
	mul.f32 	%f41, %f1, %f40;
	sub.f32 	%f42, %f5, %f36;
	sub.f32 	%f43, %f9, %f41;
	mul.f32 	%f44, %f43, %f43;
	fma.rn.f32 	%f45, %f42, %f42, %f44;
	sqrt.rn.f32 	%f46, %f45;
	neg.f32 	%f47, %f46;
	mul.f32 	%f48, %f46, %f47;
	mul.f32 	%f49, %f1, %f48;
	mul.f32 	%f50, %f1, %f49;
	fma.rn.f32 	%f51, %f50, 0f3BBB989D, 0f3F000000;
	cvt.sat.f32.f32 	%f52, %f51;
	fma.rm.f32 	%f53, %f52, %f20, %f19;
	add.f32 	%f54, %f53, 0fCB40007F;
	neg.f32 	%f55, %f54;
	fma.rn.f32 	%f56, %f50, 0f3FB8AA3B, %f55;
	fma.rn.f32 	%f57, %f50, 0f32A57060, %f56;
	mov.b32 	%r16, %f53;
	shl.b32 	%r17, %r16, 23;
	mov.b32 	%f58, %r17;
	ex2.approx.ftz.f32 	%f59, %f57;
	fma.rn.f32 	%f60, %f59, %f58, %f28;
	mov.f32 	%f61, 0fBF060A91;
	mul.rn.f32 	%f62, %f61, %f61;
	fma.rn.f32 	%f63, %f62, 0fBF060A91, 0f00000000;
	fma.rn.f32 	%f64, %f62, 0fB94D4153, 0f3C0885E4;
	fma.rn.f32 	%f65, %f64, %f62, 0fBE2AAAA8;
	fma.rn.f32 	%f66, %f65, %f63, 0fBF060A91;
	sub.f32 	%f67, %f29, %f66;
	mul.f32 	%f68, %f1, %f67;
	add.f32 	%f69, %f62, 0f00000000;
	fma.rn.f32 	%f70, %f62, 0f37CBAC00, 0fBAB607ED;
	fma.rn.f32 	%f71, %f70, %f62, 0f3D2AAABB;
	fma.rn.f32 	%f72, %f71, %f62, 0fBEFFFFFF;
	fma.rn.f32 	%f73, %f72, %f69, 0f3F800000;
	mul.f32 	%f74, %f1, %f73;
	sub.f32 	%f75, %f5, %f68;
	sub.f32 	%f76, %f9, %f74;
	mul.f32 	%f77, %f76, %f76;
	fma.rn.f32 	%f78, %f75, %f75, %f77;
	sqrt.rn.f32 	%f79, %f78;
	neg.f32 	%f80, %f79;
	mul.f32 	%f81, %f79, %f80;
	mul.f32 	%f82, %f1, %f81;
	mul.f32 	%f83, %f1, %f82;
	fma.rn.f32 	%f84, %f83, 0f3BBB989D, 0f3F000000;
	cvt.sat.f32.f32 	%f85, %f84;
	fma.rm.f32 	%f86, %f85, %f20, %f19;
	add.f32 	%f87, %f86, 0fCB40007F;
	neg.f32 	%f88, %f87;
	fma.rn.f32 	%f89, %f83, 0f3FB8AA3B, %f88;
	fma.rn.f32 	%f90, %f83, 0f32A57060, %f89;
	mov.b32 	%r18, %f86;
	shl.b32 	%r19, %r18, 23;
	mov.b32 	%f91, %r19;
	ex2.approx.ftz.f32 	%f92, %f90;
	fma.rn.f32 	%f93, %f92, %f91, %f60;
	mov.f32 	%f94, 0f3F060A93;
	mul.rn.f32 	%f95, %f94, %f94;
	fma.rn.f32 	%f96, %f95, 0f3F060A93, 0f00000000;
	fma.rn.f32 	%f97, %f95, 0fB94D4153, 0f3C0885E4;
	fma.rn.f32 	%f98, %f97, %f95, 0fBE2AAAA8;
	fma.rn.f32 	%f99, %f98, %f96, 0f3F060A93;
	sub.f32 	%f100, %f29, %f99;
	mul.f32 	%f101, %f1, %f100;
	add.f32 	%f102, %f95, 0f00000000;
	fma.rn.f32 	%f103, %f95, 0f37CBAC00, 0fBAB607ED;
	fma.rn.f32 	%f104, %f103, %f95, 0f3D2AAABB;
	fma.rn.f32 	%f105, %f104, %f95, 0fBEFFFFFF;
	fma.rn.f32 	%f106, %f105, %f102, 0f3F800000;
	mul.f32 	%f107, %f1, %f106;
	sub.f32 	%f108, %f5, %f101;
	sub.f32 	%f109, %f9, %f107;
	mul.f32 	%f110, %f109, %f109;
	fma.rn.f32 	%f111, %f108, %f108, %f110;
	sqrt.rn.f32 	%f112, %f111;
	neg.f32 	%f113, %f112;
	mul.f32 	%f114, %f112, %f113;
	mul.f32 	%f115, %f1, %f114;
	mul.f32 	%f116, %f1, %f115;
	fma.rn.f32 	%f117, %f116, 0f3BBB989D, 0f3F000000;
	cvt.sat.f32.f32 	%f118, %f117;
	fma.rm.f32 	%f119, %f118, %f20, %f19;
	add.f32 	%f120, %f119, 0fCB40007F;
	neg.f32 	%f121, %f120;
	fma.rn.f32 	%f122, %f116, 0f3FB8AA3B, %f121;
	fma.rn.f32 	%f123, %f116, 0f32A57060, %f122;
	mov.b32 	%r20, %f119;
	shl.b32 	%r21, %r20, 23;
	mov.b32 	%f124, %r21;
	ex2.approx.ftz.f32 	%f125, %f123;
	fma.rn.f32 	%f126, %f125, %f124, %f93;
	mov.f32 	%f127, 0f33BBBD2E;
	mul.rn.f32 	%f128, %f127, %f127;
	add.f32 	%f129, %f128, 0f00000000;
	fma.rn.f32 	%f130, %f128, 0f37CBAC00, 0fBAB607ED;
	fma.rn.f32 	%f131, %f130, %f128, 0f3D2AAABB;
	fma.rn.f32 	%f132, %f131, %f128, 0fBEFFFFFF;
	fma.rn.f32 	%f133, %f132, %f129, 0f3F800000;
	sub.f32 	%f134, %f29, %f133;
	mul.f32 	%f135, %f1, %f134;
	fma.rn.f32 	%f136, %f128, 0f33BBBD2E, 0f00000000;
	fma.rn.f32 	%f137, %f128, 0fB94D4153, 0f3C0885E4;
	fma.rn.f32 	%f138, %f137, %f128, 0fBE2AAAA8;
	fma.rn.f32 	%f139, %f138, %f136, 0f33BBBD2E;
	sub.f32 	%f140, %f29, %f139;
	mul.f32 	%f141, %f1, %f140;
	sub.f32 	%f142, %f5, %f135;
	sub.f32 	%f143, %f9, %f141;
	mul.f32 	%f144, %f143, %f143;
	fma.rn.f32 	%f145, %f142, %f142, %f144;
	sqrt.rn.f32 	%f146, %f145;
	neg.f32 	%f147, %f146;
	mul.f32 	%f148, %f146, %f147;
	mul.f32 	%f149, %f1, %f148;
	mul.f32 	%f150, %f1, %f149;
	fma.rn.f32 	%f151, %f150, 0f3BBB989D, 0f3F000000;
	cvt.sat.f32.f32 	%f152, %f151;
	fma.rm.f32 	%f153, %f152, %f20, %f19;
	add.f32 	%f154, %f153, 0fCB40007F;
	neg.f32 	%f155, %f154;
	fma.rn.f32 	%f156, %f150, 0f3FB8AA3B, %f155;
	fma.rn.f32 	%f157, %f150, 0f32A57060, %f156;
	mov.b32 	%r22, %f153;
	shl.b32 	%r23, %r22, 23;
	mov.b32 	%f158, %r23;
	ex2.approx.ftz.f32 	%f159, %f157;
	fma.rn.f32 	%f160, %f159, %f158, %f126;
	mov.f32 	%f161, 0fBF060A90;
	mul.rn.f32 	%f162, %f161, %f161;
	fma.rn.f32 	%f163, %f162, 0fBF060A90, 0f00000000;
	fma.rn.f32 	%f164, %f162, 0fB94D4153, 0f3C0885E4;
	fma.rn.f32 	%f165, %f164, %f162, 0fBE2AAAA8;
	fma.rn.f32 	%f166, %f165, %f163, 0fBF060A90;
	mul.f32 	%f167, %f1, %f166;
	add.f32 	%f168, %f162, 0f00000000;
	fma.rn.f32 	%f169, %f162, 0f37CBAC00, 0fBAB607ED;
	fma.rn.f32 	%f170, %f169, %f162, 0f3D2AAABB;
	fma.rn.f32 	%f171, %f170, %f162, 0fBEFFFFFF;
	fma.rn.f32 	%f172, %f171, %f168, 0f3F800000;
	sub.f32 	%f173, %f29, %f172;
	mul.f32 	%f174, %f1, %f173;
	sub.f32 	%f175, %f5, %f167;
	sub.f32 	%f176, %f9, %f174;
	mul.f32 	%f177, %f176, %f176;
	fma.rn.f32 	%f178, %f175, %f175, %f177;
	sqrt.rn.f32 	%f179, %f178;
	neg.f32 	%f180, %f179;
	mul.f32 	%f181, %f179, %f180;
	mul.f32 	%f182, %f1, %f181;
	mul.f32 	%f183, %f1, %f182;
	fma.rn.f32 	%f184, %f183, 0f3BBB989D, 0f3F000000;
	cvt.sat.f32.f32 	%f185, %f184;
	fma.rm.f32 	%f186, %f185, %f20, %f19;
	add.f32 	%f187, %f186, 0fCB40007F;
	neg.f32 	%f188, %f187;
	fma.rn.f32 	%f189, %f183, 0f3FB8AA3B, %f188;
	fma.rn.f32 	%f190, %f183, 0f32A57060, %f189;
	mov.b32 	%r24, %f186;
	shl.b32 	%r25, %r24, 23;
	mov.b32 	%f191, %r25;
	ex2.approx.ftz.f32 	%f192, %f190;
	fma.rn.f32 	%f193, %f192, %f191, %f160;
	mov.f32 	%f194, 0f3F060A98;
	mul.rn.f32 	%f195, %f194, %f194;
	fma.rn.f32 	%f196, %f195, 0f3F060A98, 0f00000000;
	fma.rn.f32 	%f197, %f195, 0fB94D4153, 0f3C0885E4;
	fma.rn.f32 	%f198, %f197, %f195, 0fBE2AAAA8;
	fma.rn.f32 	%f199, %f198, %f196, 0f3F060A98;
	mul.f32 	%f200, %f1, %f199;
	add.f32 	%f201, %f195, 0f00000000;
	fma.rn.f32 	%f202, %f195, 0f37CBAC00, 0fBAB607ED;
	fma.rn.f32 	%f203, %f202, %f195, 0f3D2AAABB;
	fma.rn.f32 	%f204, %f203, %f195, 0fBEFFFFFF;
	fma.rn.f32 	%f205, %f204, %f201, 0f3F800000;
	sub.f32 	%f206, %f29, %f205;
	mul.f32 	%f207, %f1, %f206;
	sub.f32 	%f208, %f5, %f200;
	sub.f32 	%f209, %f9, %f207;
	mul.f32 	%f210, %f209, %f209;
	fma.rn.f32 	%f211, %f208, %f208, %f210;
	sqrt.rn.f32 	%f212, %f211;
	neg.f32 	%f213, %f212;
	mul.f32 	%f214, %f212, %f213;
	mul.f32 	%f215, %f1, %f214;
	mul.f32 	%f216, %f1, %f215;
	fma.rn.f32 	%f217, %f216, 0f3BBB989D, 0f3F000000;
	cvt.sat.f32.f32 	%f218, %f217;
	fma.rm.f32 	%f219, %f218, %f20, %f19;
	add.f32 	%f220, %f219, 0fCB40007F;
	neg.f32 	%f221, %f220;
	fma.rn.f32 	%f222, %f216, 0f3FB8AA3B, %f221;
	fma.rn.f32 	%f223, %f216, 0f32A57060, %f222;
	mov.b32 	%r26, %f219;
	shl.b32 	%r27, %r26, 23;
	mov.b32 	%f224, %r27;
	ex2.approx.ftz.f32 	%f225, %f223;
	fma.rn.f32 	%f226, %f225, %f224, %f193;
	mul.f32 	%f227, %f226, 0f3F1E377A;
	abs.f32 	%f228, %f227;
	mul.f32 	%f229, %f228, 0f4038AA3B;
	ex2.approx.ftz.f32 	%f230, %f229;
	add.f32 	%f231, %f230, 0f3F800000;
	rcp.approx.ftz.f32 	%f232, %f231;
	fma.rn.f32 	%f233, %f232, 0fC0000000, 0f3F800000;
	setp.ge.f32 	%p4, %f228, 0f41102CB4;
	selp.f32 	%f234, 0f3F800000, %f233, %p4;
	copysign.f32 	%f235, %f227, %f234;
	mul.f32 	%f236, %f227, %f227;
	fma.rn.f32 	%f237, %f236, 0f3C80F082, 0fBD563CAE;
	fma.rn.f32 	%f238, %f237, %f236, 0f3E085941;
	fma.rn.f32 	%f239, %f238, %f236, 0fBEAAA9ED;
	fma.rn.f32 	%f240, %f239, %f236, 0f00000000;
	fma.rn.f32 	%f241, %f240, %f227, %f227;
	setp.ge.f32 	%p5, %f228, 0f3F19999A;
	selp.f32 	%f242, %f235, %f241, %p5;
	mul.wide.s32 	%rd3, %r13, 4;
	add.s64 	%rd4, %rd2, %rd3;
	st.global.f32 	[%rd4], %f242;
$L__BB11_2:
	ret;

}
	// .globl	metatron_cube_kernel
.visible .entry metatron_cube_kernel(
	.param .u64 .ptr .align 1 metatron_cube_kernel_param_0,
	.param .u32 metatron_cube_kernel_param_1,
	.param .u32 metatron_cube_kernel_param_2,
	.param .f32 metatron_cube_kernel_param_3
)
{
	.local .align 4 .b8 	__local_depot12[28];
	.reg .b64 	%SP;
	.reg .b64 	%SPL;
	.reg .pred 	%p<22>;
	.reg .b32 	%r<108>;
	.reg .b32 	%f<228>;
	.reg .b64 	%rd<43>;
	.reg .b64 	%fd<5>;

	mov.u64 	%SPL, __local_depot12;
	ld.param.u64 	%rd16, [metatron_cube_kernel_param_0];
	ld.param.u32 	%r31, [metatron_cube_kernel_param_1];
	ld.param.u32 	%r33, [metatron_cube_kernel_param_2];
	ld.param.f32 	%f12, [metatron_cube_kernel_param_3];
	add.u64 	%rd1, %SPL, 0;
	mov.u32 	%r34, %ctaid.x;
	mov.u32 	%r35, %ntid.x;
	mov.u32 	%r36, %tid.x;
	mad.lo.s32 	%r1, %r34, %r35, %r36;
	mov.u32 	%r37, %ctaid.y;
	mov.u32 	%r38, %ntid.y;
	mov.u32 	%r39, %tid.y;
	mad.lo.s32 	%r40, %r37, %r38, %r39;
	setp.ge.s32 	%p1, %r1, %r31;
	setp.ge.s32 	%p2, %r40, %r33;
	or.pred  	%p3, %p1, %p2;
	@%p3 bra 	$L__BB12_18;
	mad.lo.s32 	%r3, %r31, %r40, %r1;
	cvt.rn.f32.s32 	%f13, %r1;
	cvt.rn.f32.s32 	%f14, %r31;
	div.rn.f32 	%f15, %f13, %f14;
	fma.rn.f32 	%f1, %f15, 0f40000000, 0fBF800000;
	cvt.rn.f32.u32 	%f16, %r40;
	cvt.rn.f32.u32 	%f17, %r33;
	div.rn.f32 	%f18, %f16, %f17;
	fma.rn.f32 	%f2, %f18, 0f40000000, 0fBF800000;
	mul.f32 	%f19, %f12, 0f3F22F983;
	cvt.rni.s32.f32 	%r107, %f19;
	cvt.rn.f32.s32 	%f20, %r107;
	fma.rn.f32 	%f21, %f20, 0fBFC90FDA, %f12;
	fma.rn.f32 	%f22, %f20, 0fB3A22168, %f21;
	fma.rn.f32 	%f227, %f20, 0fA7C234C5, %f22;
	abs.f32 	%f4, %f12;
	setp.ltu.f32 	%p4, %f4, 0f47CE4780;
	mov.u32 	%r103, %r107;
	mov.f32 	%f226, %f227;
	@%p4 bra 	$L__BB12_9;
	setp.neu.f32 	%p5, %f4, 0f7F800000;
	@%p5 bra 	$L__BB12_4;
	mov.f32 	%f25, 0f00000000;
	mul.rn.f32 	%f226, %f12, %f25;
	mov.b32 	%r103, 0;
	bra.uni 	$L__BB12_9;
$L__BB12_4:
	mov.b32 	%r5, %f12;
	shl.b32 	%r42, %r5, 8;
	or.b32  	%r6, %r42, -2147483648;
	mov.b64 	%rd39, 0;
	mov.b32 	%r100, 0;
	mov.u64 	%rd37, __cudart_i2opi_f;
	mov.u64 	%rd38, %rd1;
$L__BB12_5:
	.pragma "nounroll";
	ld.global.nc.u32 	%r43, [%rd37];
	mad.wide.u32 	%rd20, %r43, %r6, %rd39;
	shr.u64 	%rd39, %rd20, 32;
	st.local.u32 	[%rd38], %rd20;
	add.s32 	%r100, %r100, 1;
	add.s64 	%rd38, %rd38, 4;
	add.s64 	%rd37, %rd37, 4;
	setp.ne.s32 	%p6, %r100, 6;
	@%p6 bra 	$L__BB12_5;
	shr.u32 	%r44, %r5, 23;
	st.local.u32 	[%rd1+24], %rd39;
	and.b32  	%r9, %r44, 31;
	and.b32  	%r45, %r44, 224;
	add.s32 	%r46, %r45, -128;
	shr.u32 	%r47, %r46, 5;
	mul.wide.u32 	%rd21, %r47, 4;
	sub.s64 	%rd8, %rd1, %rd21;
	ld.local.u32 	%r101, [%rd8+24];
	ld.local.u32 	%r102, [%rd8+20];
	setp.eq.s32 	%p7, %r9, 0;
	@%p7 bra 	$L__BB12_8;
	shf.l.wrap.b32 	%r101, %r102, %r101, %r9;
	ld.local.u32 	%r48, [%rd8+16];
	shf.l.wrap.b32 	%r102, %r48, %r102, %r9;
$L__BB12_8:
	shr.u32 	%r49, %r101, 30;
	shf.l.wrap.b32 	%r50, %r102, %r101, 2;
	shl.b32 	%r51, %r102, 2;
	shr.u32 	%r52, %r50, 31;
	add.s32 	%r53, %r52, %r49;
	neg.s32 	%r54, %r53;
	setp.lt.s32 	%p8, %r5, 0;
	selp.b32 	%r103, %r54, %r53, %p8;
	xor.b32  	%r55, %r50, %r5;
	shr.s32 	%r56, %r50, 31;
	xor.b32  	%r57, %r56, %r50;
	xor.b32  	%r58, %r56, %r51;
	cvt.u64.u32 	%rd22, %r57;
	shl.b64 	%rd23, %rd22, 32;
	cvt.u64.u32 	%rd24, %r58;
	or.b64  	%rd25, %rd23, %rd24;
	cvt.rn.f64.s64 	%fd1, %rd25;
	mul.f64 	%fd2, %fd1, 0d3BF921FB54442D19;
	cvt.rn.f32.f64 	%f23, %fd2;
	neg.f32 	%f24, %f23;
	setp.lt.s32 	%p9, %r55, 0;
	selp.f32 	%f226, %f24, %f23, %p9;
$L__BB12_9:
	setp.ltu.f32 	%p10, %f4, 0f47CE4780;
	add.s32 	%r60, %r103, 1;
	mul.rn.f32 	%f26, %f226, %f226;
	and.b32  	%r61, %r103, 1;
	setp.eq.b32 	%p11, %r61, 1;
	selp.f32 	%f27, %f226, 0f3F800000, %p11;
	fma.rn.f32 	%f28, %f26, %f27, 0f00000000;
	fma.rn.f32 	%f29, %f26, 0f37CBAC00, 0fBAB607ED;
	selp.f32 	%f30, 0fB94D4153, %f29, %p11;
	selp.f32 	%f31, 0f3C0885E4, 0f3D2AAABB, %p11;
	fma.rn.f32 	%f32, %f30, %f26, %f31;
	selp.f32 	%f33, 0fBE2AAAA8, 0fBEFFFFFF, %p11;
	fma.rn.f32 	%f34, %f32, %f26, %f33;
	fma.rn.f32 	%f35, %f34, %f28, %f27;
	and.b32  	%r62, %r60, 2;
	setp.eq.s32 	%p12, %r62, 0;
	mov.f32 	%f36, 0f00000000;
	sub.f32 	%f37, %f36, %f35;
	selp.f32 	%f8, %f35, %f37, %p12;
	@%p10 bra 	$L__BB12_17;
	setp.neu.f32 	%p13, %f4, 0f7F800000;
	@%p13 bra 	$L__BB12_12;
	mov.f32 	%f40, 0f00000000;
	mul.rn.f32 	%f227, %f12, %f40;
	mov.b32 	%r107, 0;
	bra.uni 	$L__BB12_17;
$L__BB12_12:
	mov.b32 	%r18, %f12;
	shl.b32 	%r64, %r18, 8;
	or.b32  	%r19, %r64, -2147483648;
	mov.b64 	%rd42, 0;
	mov.b32 	%r104, 0;
	mov.u64 	%rd40, __cudart_i2opi_f;
	mov.u64 	%rd41, %rd1;
$L__BB12_13:
	.pragma "nounroll";
	ld.global.nc.u32 	%r65, [%rd40];
	mad.wide.u32 	%rd28, %r65, %r19, %rd42;
	shr.u64 	%rd42, %rd28, 32;
	st.local.u32 	[%rd41], %rd28;
	add.s32 	%r104, %r104, 1;
	add.s64 	%rd41, %rd41, 4;
	add.s64 	%rd40, %rd40, 4;
	setp.ne.s32 	%p14, %r104, 6;
	@%p14 bra 	$L__BB12_13;
	shr.u32 	%r66, %r18, 23;
	st.local.u32 	[%rd1+24], %rd42;
	and.b32  	%r22, %r66, 31;
	and.b32  	%r67, %r66, 224;
	add.s32 	%r68, %r67, -128;
	shr.u32 	%r69, %r68, 5;
	mul.wide.u32 	%rd29, %r69, 4;
	sub.s64 	%rd15, %rd1, %rd29;
	ld.local.u32 	%r105, [%rd15+24];
	ld.local.u32 	%r106, [%rd15+20];
	setp.eq.s32 	%p15, %r22, 0;
	@%p15 bra 	$L__BB12_16;
	shf.l.wrap.b32 	%r105, %r106, %r105, %r22;
	ld.local.u32 	%r70, [%rd15+16];
	shf.l.wrap.b32 	%r106, %r70, %r106, %r22;
$L__BB12_16:
	shr.u32 	%r71, %r105, 30;
	shf.l.wrap.b32 	%r72, %r106, %r105, 2;
	shl.b32 	%r73, %r106, 2;
	shr.u32 	%r74, %r72, 31;
	add.s32 	%r75, %r74, %r71;
	neg.s32 	%r76, %r75;
	setp.lt.s32 	%p16, %r18, 0;
	selp.b32 	%r107, %r76, %r75, %p16;
	xor.b32  	%r77, %r72, %r18;
	shr.s32 	%r78, %r72, 31;
	xor.b32  	%r79, %r78, %r72;
	xor.b32  	%r80, %r78, %r73;
	cvt.u64.u32 	%rd30, %r79;
	shl.b64 	%rd31, %rd30, 32;
	cvt.u64.u32 	%rd32, %r80;
	or.b64  	%rd33, %rd31, %rd32;
	cvt.rn.f64.s64 	%fd3, %rd33;
	mul.f64 	%fd4, %fd3, 0d3BF921FB54442D19;
	cvt.rn.f32.f64 	%f38, %fd4;
	neg.f32 	%f39, %f38;
	setp.lt.s32 	%p17, %r77, 0;
	selp.f32 	%f227, %f39, %f38, %p17;
$L__BB12_17:
	mul.rn.f32 	%f41, %f227, %f227;
	and.b32  	%r82, %r107, 1;
	setp.eq.b32 	%p18, %r82, 1;
	selp.f32 	%f42, 0f3F800000, %f227, %p18;
	fma.rn.f32 	%f43, %f41, %f42, 0f00000000;
	fma.rn.f32 	%f44, %f41, 0f37CBAC00, 0fBAB607ED;
	selp.f32 	%f45, %f44, 0fB94D4153, %p18;
	selp.f32 	%f46, 0f3D2AAABB, 0f3C0885E4, %p18;
	fma.rn.f32 	%f47, %f45, %f41, %f46;
	selp.f32 	%f48, 0fBEFFFFFF, 0fBE2AAAA8, %p18;
	fma.rn.f32 	%f49, %f47, %f41, %f48;
	fma.rn.f32 	%f50, %f49, %f43, %f42;
	and.b32  	%r83, %r107, 2;
	setp.eq.s32 	%p19, %r83, 0;
	mov.f32 	%f51, 0f00000000;
	sub.f32 	%f52, %f51, %f50;
	selp.f32 	%f53, %f50, %f52, %p19;
	mul.f32 	%f54, %f1, %f8;
	mul.f32 	%f55, %f2, %f53;
	sub.f32 	%f56, %f54, %f55;
	mul.f32 	%f57, %f1, %f53;
	fma.rn.f32 	%f58, %f2, %f8, %f57;
	add.f32 	%f59, %f56, 0f3F000000;
	add.f32 	%f60, %f58, 0f3F000000;
	mul.f32 	%f61, %f60, %f60;
	fma.rn.f32 	%f62, %f59, %f59, %f61;
	sqrt.rn.f32 	%f63, %f62;
	neg.f32 	%f64, %f63;
	mul.f32 	%f65, %f63, %f64;
	mul.f32 	%f66, %f65, 0f41200000;
	fma.rn.f32 	%f67, %f66, 0f3BBB989D, 0f3F000000;
	cvt.sat.f32.f32 	%f68, %f67;
	mov.f32 	%f69, 0f4B400001;
	mov.f32 	%f70, 0f437C0000;
	fma.rm.f32 	%f71, %f68, %f70, %f69;
	add.f32 	%f72, %f71, 0fCB40007F;
	neg.f32 	%f73, %f72;
	fma.rn.f32 	%f74, %f66, 0f3FB8AA3B, %f73;
	fma.rn.f32 	%f75, %f66, 0f32A57060, %f74;
	mov.b32 	%r84, %f71;
	shl.b32 	%r85, %r84, 23;
	mov.b32 	%f76, %r85;
	ex2.approx.ftz.f32 	%f77, %f75;
	fma.rn.f32 	%f78, %f77, %f76, 0f00000000;
	add.f32 	%f79, %f56, 0fBF000000;
	fma.rn.f32 	%f80, %f79, %f79, %f61;
	sqrt.rn.f32 	%f81, %f80;
	neg.f32 	%f82, %f81;
	mul.f32 	%f83, %f81, %f82;
	mul.f32 	%f84, %f83, 0f41200000;
	fma.rn.f32 	%f85, %f84, 0f3BBB989D, 0f3F000000;
	cvt.sat.f32.f32 	%f86, %f85;
	fma.rm.f32 	%f87, %f86, %f70, %f69;
	add.f32 	%f88, %f87, 0fCB40007F;
	neg.f32 	%f89, %f88;
	fma.rn.f32 	%f90, %f84, 0f3FB8AA3B, %f89;
	fma.rn.f32 	%f91, %f84, 0f32A57060, %f90;
	mov.b32 	%r86, %f87;
	shl.b32 	%r87, %r86, 23;
	mov.b32 	%f92, %r87;
	ex2.approx.ftz.f32 	%f93, %f91;
	fma.rn.f32 	%f94, %f93, %f92, %f78;
	add.f32 	%f95, %f58, 0fBF000000;
	mul.f32 	%f96, %f95, %f95;
	fma.rn.f32 	%f97, %f79, %f79, %f96;
	sqrt.rn.f32 	%f98, %f97;
	neg.f32 	%f99, %f98;
	mul.f32 	%f100, %f98, %f99;
	mul.f32 	%f101, %f100, 0f41200000;
	fma.rn.f32 	%f102, %f101, 0f3BBB989D, 0f3F000000;
	cvt.sat.f32.f32 	%f103, %f102;
	fma.rm.f32 	%f104, %f103, %f70, %f69;
	add.f32 	%f105, %f104, 0fCB40007F;
	neg.f32 	%f106, %f105;
	fma.rn.f32 	%f107, %f101, 0f3FB8AA3B, %f106;
	fma.rn.f32 	%f108, %f101, 0f32A57060, %f107;
	mov.b32 	%r88, %f104;
	shl.b32 	%r89, %r88, 23;
	mov.b32 	%f109, %r89;
	ex2.approx.ftz.f32 	%f110, %f108;
	fma.rn.f32 	%f111, %f110, %f109, %f94;
	fma.rn.f32 	%f112, %f59, %f59, %f96;
	sqrt.rn.f32 	%f113, %f112;
	neg.f32 	%f114, %f113;
	mul.f32 	%f115, %f113, %f114;
	mul.f32 	%f116, %f115, 0f41200000;
	fma.rn.f32 	%f117, %f116, 0f3BBB989D, 0f3F000000;
	cvt.sat.f32.f32 	%f118, %f117;
	fma.rm.f32 	%f119, %f118, %f70, %f69;
	add.f32 	%f120, %f119, 0fCB40007F;
	neg.f32 	%f121, %f120;
	fma.rn.f32 	%f122, %f116, 0f3FB8AA3B, %f121;
	fma.rn.f32 	%f123, %f116, 0f32A57060, %f122;
	mov.b32 	%r90, %f119;
	shl.b32 	%r91, %r90, 23;
	mov.b32 	%f124, %r91;
	ex2.approx.ftz.f32 	%f125, %f123;
	fma.rn.f32 	%f126, %f125, %f124, %f111;
	add.f32 	%f127, %f56, 0f3E800000;
	add.f32 	%f128, %f58, 0f3F400000;
	mul.f32 	%f129, %f128, %f128;
	fma.rn.f32 	%f130, %f127, %f127, %f129;
	sqrt.rn.f32 	%f131, %f130;
	neg.f32 	%f132, %f131;
	mul.f32 	%f133, %f131, %f132;
	mul.f32 	%f134, %f133, 0f41200000;
	fma.rn.f32 	%f135, %f134, 0f3BBB989D, 0f3F000000;
	cvt.sat.f32.f32 	%f136, %f135;
	fma.rm.f32 	%f137, %f136, %f70, %f69;
	add.f32 	%f138, %f137, 0fCB40007F;
	neg.f32 	%f139, %f138;
	fma.rn.f32 	%f140, %f134, 0f3FB8AA3B, %f139;
	fma.rn.f32 	%f141, %f134, 0f32A57060, %f140;
	mov.b32 	%r92, %f137;
	shl.b32 	%r93, %r92, 23;
	mov.b32 	%f142, %r93;
	ex2.approx.ftz.f32 	%f143, %f141;
	fma.rn.f32 	%f144, %f143, %f142, %f126;
	add.f32 	%f145, %f56, 0fBF400000;
	add.f32 	%f146, %f58, 0f3E800000;
	mul.f32 	%f147, %f146, %f146;
	fma.rn.f32 	%f148, %f145, %f145, %f147;
	sqrt.rn.f32 	%f149, %f148;
	neg.f32 	%f150, %f149;
	mul.f32 	%f151, %f149, %f150;
	mul.f32 	%f152, %f151, 0f41200000;
	fma.rn.f32 	%f153, %f152, 0f3BBB989D, 0f3F000000;
	cvt.sat.f32.f32 	%f154, %f153;
	fma.rm.f32 	%f155, %f154, %f70, %f69;
	add.f32 	%f156, %f155, 0fCB40007F;
	neg.f32 	%f157, %f156;
	fma.rn.f32 	%f158, %f152, 0f3FB8AA3B, %f157;
	fma.rn.f32 	%f159, %f152, 0f32A57060, %f158;
	mov.b32 	%r94, %f155;
	shl.b32 	%r95, %r94, 23;
	mov.b32 	%f160, %r95;
	ex2.approx.ftz.f32 	%f161, %f159;
	fma.rn.f32 	%f162, %f161, %f160, %f144;
	add.f32 	%f163, %f56, 0fBE800000;
	add.f32 	%f164, %f58, 0fBF400000;
	mul.f32 	%f165, %f164, %f164;
	fma.rn.f32 	%f166, %f163, %f163, %f165;
	sqrt.rn.f32 	%f167, %f166;
	neg.f32 	%f168, %f167;
	mul.f32 	%f169, %f167, %f168;
	mul.f32 	%f170, %f169, 0f41200000;
	fma.rn.f32 	%f171, %f170, 0f3BBB989D, 0f3F000000;
	cvt.sat.f32.f32 	%f172, %f171;
	fma.rm.f32 	%f173, %f172, %f70, %f69;
	add.f32 	%f174, %f173, 0fCB40007F;
	neg.f32 	%f175, %f174;
	fma.rn.f32 	%f176, %f170, 0f3FB8AA3B, %f175;
	fma.rn.f32 	%f177, %f170, 0f32A57060, %f176;
	mov.b32 	%r96, %f173;
	shl.b32 	%r97, %r96, 23;
	mov.b32 	%f178, %r97;
	ex2.approx.ftz.f32 	%f179, %f177;
	fma.rn.f32 	%f180, %f179, %f178, %f162;
	add.f32 	%f181, %f56, 0f3F400000;
	add.f32 	%f182, %f58, 0fBE800000;
	mul.f32 	%f183, %f182, %f182;
	fma.rn.f32 	%f184, %f181, %f181, %f183;
	sqrt.rn.f32 	%f185, %f184;
	neg.f32 	%f186, %f185;
	mul.f32 	%f187, %f185, %f186;
	mul.f32 	%f188, %f187, 0f41200000;
	fma.rn.f32 	%f189, %f188, 0f3BBB989D, 0f3F000000;
	cvt.sat.f32.f32 	%f190, %f189;
	fma.rm.f32 	%f191, %f190, %f70, %f69;
	add.f32 	%f192, %f191, 0fCB40007F;
	neg.f32 	%f193, %f192;
	fma.rn.f32 	%f194, %f188, 0f3FB8AA3B, %f193;
	fma.rn.f32 	%f195, %f188, 0f32A57060, %f194;
	mov.b32 	%r98, %f191;
	shl.b32 	%r99, %r98, 23;
	mov.b32 	%f196, %r99;
	ex2.approx.ftz.f32 	%f197, %f195;
	fma.rn.f32 	%f198, %f197, %f196, %f180;
	sub.f32 	%f199, %f56, %f58;
	abs.f32 	%f200, %f199;
	add.f32 	%f201, %f200, 0f3DCCCCCD;
	mov.f32 	%f202, 0f3DCCCCCD;
	div.rn.f32 	%f203, %f202, %f201;
	add.f32 	%f204, %f203, %f198;
	add.f32 	%f205, %f56, %f58;
	abs.f32 	%f206, %f205;
	add.f32 	%f207, %f206, 0f3DCCCCCD;
	div.rn.f32 	%f208, %f202, %f207;
	add.f32 	%f209, %f208, %f204;
	mul.f32 	%f210, %f209, 0f3F1E377A;
	abs.f32 	%f211, %f210;
	mul.f32 	%f212, %f211, 0f4038AA3B;
	ex2.approx.ftz.f32 	%f213, %f212;
	add.f32 	%f214, %f213, 0f3F800000;
	rcp.approx.ftz.f32 	%f215, %f214;
	fma.rn.f32 	%f216, %f215, 0fC0000000, 0f3F800000;
	setp.ge.f32 	%p20, %f211, 0f41102CB4;
	selp.f32 	%f217, 0f3F800000, %f216, %p20;
	copysign.f32 	%f218, %f210, %f217;
	mul.f32 	%f219, %f210, %f210;
	fma.rn.f32 	%f220, %f219, 0f3C80F082, 0fBD563CAE;
	fma.rn.f32 	%f221, %f220, %f219, 0f3E085941;
	fma.rn.f32 	%f222, %f221, %f219, 0fBEAAA9ED;
	fma.rn.f32 	%f223, %f222, %f219, 0f00000000;
	fma.rn.f32 	%f224, %f223, %f210, %f210;
	setp.ge.f32 	%p21, %f211, 0f3F19999A;
	selp.f32 	%f225, %f218, %f224, %p21;
	cvta.to.global.u64 	%rd34, %rd16;
	mul.wide.s32 	%rd35, %r3, 4;
	add.s64 	%rd36, %rd34, %rd35;
	st.global.f32 	[%rd36], %f225;
$L__BB12_18:
	ret;

}
	// .globl	manifold_projection_fp16_kernel
.visible .entry manifold_projection_fp16_kernel(
	.param .u64 .ptr .align 1 manifold_projection_fp16_kernel_param_0,
	.param .u64 .ptr .align 1 manifold_projection_fp16_kernel_param_1,
	.param .u32 manifold_projection_fp16_kernel_param_2,
	.param .u32 manifold_projection_fp16_kernel_param_3
)
{
	.reg .pred 	%p<5>;
	.reg .b16 	%rs<3>;
	.reg .b32 	%r<11>;
	.reg .b32 	%f<24>;
	.reg .b64 	%rd<8>;

	ld.param.u64 	%rd1, [manifold_projection_fp16_kernel_param_0];
	ld.param.u64 	%rd2, [manifold_projection_fp16_kernel_param_1];
	ld.param.u32 	%r3, [manifold_projection_fp16_kernel_param_2];
	ld.param.u32 	%r2, [manifold_projection_fp16_kernel_param_3];
	mov.u32 	%r4, %ctaid.x;
	mov.u32 	%r5, %ntid.x;
	mov.u32 	%r6, %tid.x;
	mad.lo.s32 	%r1, %r4, %r5, %r6;
	setp.ge.s32 	%p1, %r1, %r3;
	@%p1 bra 	$L__BB13_2;
	cvta.to.global.u64 	%rd3, %rd1;
	cvta.to.global.u64 	%rd4, %rd2;
	div.s32 	%r7, %r1, %r2;
	mul.lo.s32 	%r8, %r7, %r2;
	sub.s32 	%r9, %r1, %r8;
	mul.wide.s32 	%rd5, %r1, 2;
	add.s64 	%rd6, %rd3, %rd5;
	ld.global.nc.u16 	%rs1, [%rd6];
	// begin inline asm
	{  cvt.f32.f16 %f1, %rs1;}

	// end inline asm
	abs.f32 	%f3, %f1;
	add.f32 	%f4, %f3, 0f3F800000;
	add.f32 	%f5, %f4, 0f3F1E377A;
	div.rn.f32 	%f6, %f1, %f5;
	rem.s32 	%r10, %r7, %r2;
	setp.eq.s32 	%p2, %r9, %r10;
	add.f32 	%f7, %f6, 0f3C23D70A;
	selp.f32 	%f8, %f7, %f6, %p2;
	mul.f32 	%f9, %f8, 0f3F1E377A;
	abs.f32 	%f10, %f9;
	mul.f32 	%f11, %f10, 0f4038AA3B;
	ex2.approx.ftz.f32 	%f12, %f11;
	add.f32 	%f13, %f12, 0f3F800000;
	rcp.approx.ftz.f32 	%f14, %f13;
	fma.rn.f32 	%f15, %f14, 0fC0000000, 0f3F800000;
	setp.ge.f32 	%p3, %f10, 0f41102CB4;
	selp.f32 	%f16, 0f3F800000, %f15, %p3;
	copysign.f32 	%f17, %f9, %f16;
	mul.f32 	%f18, %f9, %f9;
	fma.rn.f32 	%f19, %f18, 0f3C80F082, 0fBD563CAE;
	fma.rn.f32 	%f20, %f19, %f18, 0f3E085941;
	fma.rn.f32 	%f21, %f20, %f18, 0fBEAAA9ED;
	fma.rn.f32 	%f22, %f21, %f18, 0f00000000;
	fma.rn.f32 	%f23, %f22, %f9, %f9;
	setp.ge.f32 	%p4, %f10, 0f3F19999A;
	selp.f32 	%f2, %f17, %f23, %p4;
	// begin inline asm
	{  cvt.rn.f16.f32 %rs2, %f2;}

	// end inline asm
	add.s64 	%rd7, %rd4, %rd5;
	st.global.u16 	[%rd7], %rs2;
$L__BB13_2:
	ret;

}


// ===== COMPILED SASS (sm_100) =====

	.target	sm_100

	.elftype	@"ET_EXEC"


//--------------------- .note.nv.tkinfo           --------------------------
	.section	.note.nv.tkinfo,"",@"SHT_NOTE"
	.sectionflags	@"SHF_NOTE_NV_TKINFO"
	.tkinfo
        /*0018*/ 	.word	0x00000002
        /*0030*/ 	.string	""
        /*0030*/ 	.string	"ptxas"
        /*0030*/ 	.string	"Cuda compilation tools, release 13.0, V13.0.88"
        /*0030*/ 	.string	"Build cuda_13.0.r13.0/compiler.36424714_0"
        /*0030*/ 	.string	"-arch sm_100 -m 64 "



//--------------------- .note.nv.cuinfo           --------------------------
	.section	.note.nv.cuinfo,"",@"SHT_NOTE"
	.sectionflags	@"SHF_NOTE_NV_CUINFO"
        /*0018*/ 	.short	0x0002
        /*001a*/ 	.short	0x0064
        /*001c*/ 	.short	0x0082
	.zero		2


//--------------------- .nv.info                  --------------------------
	.section	.nv.info,"",@"SHT_CUDA_INFO"
	.align	4


	//----- nvinfo : EIATTR_REGCOUNT
	.align		4
        /*0000*/ 	.byte	0x04, 0x2f
        /*0002*/ 	.short	(.L_2 - .L_1)
	.align		4
.L_1:
        /*0004*/ 	.word	index@(manifold_projection_7d_kernel)
        /*0008*/ 	.word	0x00000011


	//----- nvinfo : EIATTR_FRAME_SIZE
	.align		4
.L_2:
        /*000c*/ 	.byte	0x04, 0x11
        /*000e*/ 	.short	(.L_4 - .L_3)
	.align		4
.L_3:
        /*0010*/ 	.word	index@($__internal_17_$__cuda_sm3x_div_rn_noftz_f32_slowpath)
        /*0014*/ 	.word	0x00000000


	//----- nvinfo : EIATTR_FRAME_SIZE
	.align		4
.L_4:
        /*0018*/ 	.byte	0x04, 0x11
        /*001a*/ 	.short	(.L_6 - .L_5)
	.align		4
.L_5:
        /*001c*/ 	.word	index@(manifold_projection_7d_kernel)
        /*0020*/ 	.word	0x00000000


	//----- nvinfo : EIATTR_REGCOUNT
	.align		4
.L_6:
        /*0024*/ 	.byte	0x04, 0x2f
        /*0026*/ 	.short	(.L_8 - .L_7)
	.align		4
.L_7:
        /*0028*/ 	.word	index@(manifold_projection_batch_kernel)
        /*002c*/ 	.word	0x00000012


	//----- nvinfo : EIATTR_FRAME_SIZE
	.align		4
.L_8:
        /*0030*/ 	.byte	0x04, 0x11
        /*0032*/ 	.short	(.L_10 - .L_9)
	.align		4
.L_9:
        /*0034*/ 	.word	index@($__internal_16_$__cuda_sm3x_div_rn_noftz_f32_slowpath)
        /*0038*/ 	.word	0x00000000


	//----- nvinfo : EIATTR_FRAME_SIZE
	.align		4
.L_10:
        /*003c*/ 	.byte	0x04, 0x11
        /*003e*/ 	.short	(.L_12 - .L_11)
	.align		4
.L_11:
        /*0040*/ 	.word	index@($__internal_15_$__cuda_sm20_sqrt_rn_f32_slowpath)
        /*0044*/ 	.word	0x00000000


	//----- nvinfo : EIATTR_FRAME_SIZE
	.align		4
.L_12:
        /*0048*/ 	.byte	0x04, 0x11
        /*004a*/ 	.short	(.L_14 - .L_13)
	.align		4
.L_13:
        /*004c*/ 	.word	index@(manifold_projection_batch_kernel)
        /*0050*/ 	.word	0x00000000


	//----- nvinfo : EIATTR_REGCOUNT
	.align		4
.L_14:
        /*0054*/ 	.byte	0x04, 0x2f
        /*0056*/ 	.short	(.L_16 - .L_15)
	.align		4
.L_15:
        /*0058*/ 	.word	index@(phi_harmonic_modulation_kernel)
        /*005c*/ 	.word	0x0000001a


	//----- nvinfo : EIATTR_FRAME_SIZE
	.align		4
.L_16:
        /*0060*/ 	.byte	0x04, 0x11
        /*0062*/ 	.short	(.L_18 - .L_17)
	.align		4
.L_17:
        /*0064*/ 	.word	index@($__internal_14_$__cuda_sm3x_div_rn_noftz_f32_slowpath)
        /*0068*/ 	.word	0x00000000


	//----- nvinfo : EIATTR_FRAME_SIZE
	.align		4
.L_18:
        /*006c*/ 	.byte	0x04, 0x11
        /*006e*/ 	.short	(.L_20 - .L_19)
	.align		4
.L_19:
        /*0070*/ 	.word	index@(phi_harmonic_modulation_kernel)
        /*0074*/ 	.word	0x00000000


	//----- nvinfo : EIATTR_REGCOUNT
	.align		4
.L_20:
        /*0078*/ 	.byte	0x04, 0x2f
        /*007a*/ 	.short	(.L_22 - .L_21)
	.align		4
.L_21:
        /*007c*/ 	.word	index@(fibonacci_spiral_embedding_kernel)
        /*0080*/ 	.word	0x00000018


	//----- nvinfo : EIATTR_FRAME_SIZE
	.align		4
.L_22:
        /*0084*/ 	.byte	0x04, 0x11
        /*0086*/ 	.short	(.L_24 - .L_23)
	.align		4
.L_23:
        /*0088*/ 	.word	index@($__internal_13_$__cuda_sm20_sqrt_rn_f32_slowpath)
        /*008c*/ 	.word	0x00000000


	//----- nvinfo : EIATTR_FRAME_SIZE
	.align		4
.L_24:
        /*0090*/ 	.byte	0x04, 0x11
        /*0092*/ 	.short	(.L_26 - .L_25)
	.align		4
.L_25:
        /*0094*/ 	.word	index@(fibonacci_spiral_embedding_kernel)
        /*0098*/ 	.word	0x00000000


	//----- nvinfo : EIATTR_REGCOUNT
	.align		4
.L_26:
        /*009c*/ 	.byte	0x04, 0x2f
        /*009e*/ 	.short	(.L_28 - .L_27)
	.align		4
.L_27:
        /*00a0*/ 	.word	index@(cbm_flux_unfold_v2_kernel)
        /*00a4*/ 	.word	0x00000014


	//----- nvinfo : EIATTR_FRAME_SIZE
	.align		4
.L_28:
        /*00a8*/ 	.byte	0x04, 0x11
        /*00aa*/ 	.short	(.L_30 - .L_29)
	.align		4
.L_29:
        /*00ac*/ 	.word	index@($__internal_12_$__cuda_sm3x_div_rn_noftz_f32_slowpath)
        /*00b0*/ 	.word	0x00000020


	//----- nvinfo : EIATTR_FRAME_SIZE
	.align		4
.L_30:
        /*00b4*/ 	.byte	0x04, 0x11
        /*00b6*/ 	.short	(.L_32 - .L_31)
	.align		4
.L_31:
        /*00b8*/ 	.word	index@(cbm_flux_unfold_v2_kernel)
        /*00bc*/ 	.word	0x00000020


	//----- nvinfo : EIATTR_REGCOUNT
	.align		4
.L_32:
        /*00c0*/ 	.byte	0x04, 0x2f
        /*00c2*/ 	.short	(.L_34 - .L_33)
	.align		4
.L_33:
        /*00c4*/ 	.word	index@(cbm_flux_fold_kernel)
        /*00c8*/ 	.word	0x00000020


	//----- nvinfo : EIATTR_FRAME_SIZE
	.align		4
.L_34:
        /*00cc*/ 	.byte	0x04, 0x11
        /*00ce*/ 	.short	(.L_36 - .L_35)
	.align		4
.L_35:
        /*00d0*/ 	.word	index@($__internal_11_$__cuda_sm3x_div_rn_noftz_f32_slowpath)
        /*00d4*/ 	.word	0x00000000


	//----- nvinfo : EIATTR_FRAME_SIZE
	.align		4
.L_36:
        /*00d8*/ 	.byte	0x04, 0x11
        /*00da*/ 	.short	(.L_38 - .L_37)
	.align		4
.L_37:
        /*00dc*/ 	.word	index@(cbm_flux_fold_kernel)
        /*00e0*/ 	.word	0x00000000


	//----- nvinfo : EIATTR_REGCOUNT
	.align		4
.L_38:
        /*00e4*/ 	.byte	0x04, 0x2f
        /*00e6*/ 	.short	(.L_40 - .L_39)
	.align		4
.L_39:
        /*00e8*/ 	.word	index@(holographic_interference_kernel)
        /*00ec*/ 	.word	0x00000014


	//----- nvinfo : EIATTR_FRAME_SIZE
	.align		4
.L_40:
        /*00f0*/ 	.byte	0x04, 0x11
        /*00f2*/ 	.short	(.L_42 - .L_41)
	.align		4
.L_41:
        /*00f4*/ 	.word	index@($__internal_10_$__cuda_sm3x_div_rn_noftz_f32_slowpath)
        /*00f8*/ 	.word	0x00000020


	//----- nvinfo : EIATTR_FRAME_SIZE
	.align		4
.L_42:
        /*00fc*/ 	.byte	0x04, 0x11
        /*00fe*/ 	.short	(.L_44 - .L_43)
	.align		4
.L_43:
        /*0100*/ 	.word	index@(holographic_interference_kernel)
        /*0104*/ 	.word	0x00000020


	//----- nvinfo : EIATTR_REGCOUNT
	.align		4
.L_44:
        /*0108*/ 	.byte	0x04, 0x2f
        /*010a*/ 	.short	(.L_46 - .L_45)
	.align		4
.L_45:
        /*010c*/ 	.word	index@(holographic_reconstruction_kernel)
        /*0110*/ 	.word	0x00000015


	//----- nvinfo : EIATTR_FRAME_SIZE
	.align		4
.L_46:
        /*0114*/ 	.byte	0x04, 0x11
        /*0116*/ 	.short	(.L_48 - .L_47)
	.align		4
.L_47:
        /*0118*/ 	.word	index@($__internal_9_$__cuda_sm3x_div_rn_noftz_f32_slowpath)
        /*011c*/ 	.word	0x00000000


	//----- nvinfo : EIATTR_FRAME_SIZE
	.align		4
.L_48:
        /*0120*/ 	.byte	0x04, 0x11
        /*0122*/ 	.short	(.L_50 - .L_49)
	.align		4
.L_49:
        /*0124*/ 	.word	index@(holographic_reconstruction_kernel)
        /*0128*/ 	.word	0x00000000


	//----- nvinfo : EIATTR_REGCOUNT
	.align		4
.L_50:
        /*012c*/ 	.byte	0x04, 0x2f
        /*012e*/ 	.short	(.L_52 - .L_51)
	.align		4
.L_51:
        /*0130*/ 	.word	index@(quantum_evolution_2d_kernel)
        /*0134*/ 	.word	0x00000017


	//----- nvinfo : EIATTR_FRAME_SIZE
	.align		4
.L_52:
        /*0138*/ 	.byte	0x04, 0x11
        /*013a*/ 	.short	(.L_54 - .L_53)
	.align		4
.L_53:
        /*013c*/ 	.word	index@($__internal_8_$__cuda_sm20_rcp_rn_f32_slowpath)
        /*0140*/ 	.word	0x00000000


	//----- nvinfo : EIATTR_FRAME_SIZE
	.align		4
.L_54:
        /*0144*/ 	.byte	0x04, 0x11
        /*0146*/ 	.short	(.L_56 - .L_55)
	.align		4
.L_55:
        /*0148*/ 	.word	index@(quantum_evolution_2d_kernel)
        /*014c*/ 	.word	0x00000000


	//----- nvinfo : EIATTR_REGCOUNT
	.align		4
.L_56:
        /*0150*/ 	.byte	0x04, 0x2f
        /*0152*/ 	.short	(.L_58 - .L_57)
	.align		4
.L_57:
        /*0154*/ 	.word	index@(crystal_resonance_kernel)
        /*0158*/ 	.word	0x00000012


	//----- nvinfo : EIATTR_FRAME_SIZE
	.align		4
.L_58:
        /*015c*/ 	.byte	0x04, 0x11
        /*015e*/ 	.short	(.L_60 - .L_59)
	.align		4
.L_59:
        /*0160*/ 	.word	index@($__internal_7_$__cuda_sm3x_div_rn_noftz_f32_slowpath)
        /*0164*/ 	.word	0x00000000


	//----- nvinfo : EIATTR_FRAME_SIZE
	.align		4
.L_60:
        /*0168*/ 	.byte	0x04, 0x11
        /*016a*/ 	.short	(.L_62 - .L_61)
	.align		4
.L_61:
        /*016c*/ 	.word	index@($__internal_6_$__cuda_sm20_rcp_rn_f32_slowpath)
        /*0170*/ 	.word	0x00000000


	//----- nvinfo : EIATTR_FRAME_SIZE
	.align		4
.L_62:
        /*0174*/ 	.byte	0x04, 0x11
        /*0176*/ 	.short	(.L_64 - .L_63)
	.align		4
.L_63:
        /*0178*/ 	.word	index@(crystal_resonance_kernel)
        /*017c*/ 	.word	0x00000000


	//----- nvinfo : EIATTR_REGCOUNT
	.align		4
.L_64:
        /*0180*/ 	.byte	0x04, 0x2f
        /*0182*/ 	.short	(.L_66 - .L_65)
	.align		4
.L_65:
        /*0184*/ 	.word	index@(crystal_entropy_mining_kernel)
        /*0188*/ 	.word	0x00000012


	//----- nvinfo : EIATTR_FRAME_SIZE
	.align		4
.L_66:
        /*018c*/ 	.byte	0x04, 0x11
        /*018e*/ 	.short	(.L_68 - .L_67)
	.align		4
.L_67:
        /*0190*/ 	.word	index@($__internal_5_$__cuda_sm3x_div_rn_noftz_f32_slowpath)
        /*0194*/ 	.word	0x00000020


	//----- nvinfo : EIATTR_FRAME_SIZE
	.align		4
.L_68:
        /*0198*/ 	.byte	0x04, 0x11
        /*019a*/ 	.short	(.L_70 - .L_69)
	.align		4
.L_69:
        /*019c*/ 	.word	index@(crystal_entropy_mining_kernel)
        /*01a0*/ 	.word	0x00000020


	//----- nvinfo : EIATTR_REGCOUNT
	.align		4
.L_70:
        /*01a4*/ 	.byte	0x04, 0x2f
        /*01a6*/ 	.short	(.L_72 - .L_71)
	.align		4
.L_71:
        /*01a8*/ 	.word	index@(flower_of_life_kernel)
        /*01ac*/ 	.word	0x00000011


	//----- nvinfo : EIATTR_FRAME_SIZE
	.align		4
.L_72:
        /*01b0*/ 	.byte	0x04, 0x11
        /*01b2*/ 	.short	(.L_74 - .L_73)
	.align		4
.L_73:
        /*01b4*/ 	.word	index@($__internal_4_$__cuda_sm3x_div_rn_noftz_f32_slowpath)
        /*01b8*/ 	.word	0x00000000


	//----- nvinfo : EIATTR_FRAME_SIZE
	.align		4
.L_74:
        /*01bc*/ 	.byte	0x04, 0x11
        /*01be*/ 	.short	(.L_76 - .L_75)
	.align		4
.L_75:
        /*01c0*/ 	.word	index@($__internal_3_$__cuda_sm20_sqrt_rn_f32_slowpath)
        /*01c4*/ 	.word	0x00000000


	//----- nvinfo : EIATTR_FRAME_SIZE
	.align		4
.L_76:
        /*01c8*/ 	.byte	0x04, 0x11
        /*01ca*/ 	.short	(.L_78 - .L_77)
	.align		4
.L_77:
        /*01cc*/ 	.word	index@(flower_of_life_kernel)
        /*01d0*/ 	.word	0x00000000


	//----- nvinfo : EIATTR_REGCOUNT
	.align		4
.L_78:
        /*01d4*/ 	.byte	0x04, 0x2f
        /*01d6*/ 	.short	(.L_80 - .L_79)
	.align		4
.L_79:
        /*01d8*/ 	.word	index@(metatron_cube_kernel)
        /*01dc*/ 	.word	0x0000001a


	//----- nvinfo : EIATTR_FRAME_SIZE
	.align		4
.L_80:
        /*01e0*/ 	.byte	0x04, 0x11
        /*01e2*/ 	.short	(.L_82 - .L_81)
	.align		4
.L_81:
        /*01e4*/ 	.word	index@($__internal_2_$__cuda_sm3x_div_rn_noftz_f32_slowpath)
        /*01e8*/ 	.word	0x00000000


	//----- nvinfo : EIATTR_FRAME_SIZE
	.align		4
.L_82:
        /*01ec*/ 	.byte	0x04, 0x11
        /*01ee*/ 	.short	(.L_84 - .L_83)
	.align		4
.L_83:
        /*01f0*/ 	.word	index@($__internal_1_$__cuda_sm20_sqrt_rn_f32_slowpath)
        /*01f4*/ 	.word	0x00000000


	//----- nvinfo : EIATTR_FRAME_SIZE
	.align		4
.L_84:
        /*01f8*/ 	.byte	0x04, 0x11
        /*01fa*/ 	.short	(.L_86 - .L_85)
	.align		4
.L_85:
        /*01fc*/ 	.word	index@(metatron_cube_kernel)
        /*0200*/ 	.word	0x00000000


	//----- nvinfo : EIATTR_REGCOUNT
	.align		4
.L_86:
        /*0204*/ 	.byte	0x04, 0x2f
        /*0206*/ 	.short	(.L_88 - .L_87)
	.align		4
.L_87:
        /*0208*/ 	.word	index@(manifold_projection_fp16_kernel)
        /*020c*/ 	.word	0x00000011


	//----- nvinfo : EIATTR_FRAME_SIZE
	.align		4
.L_88:
        /*0210*/ 	.byte	0x04, 0x11
        /*0212*/ 	.short	(.L_90 - .L_89)
	.align		4
.L_89:
        /*0214*/ 	.word	index@($__internal_0_$__cuda_sm3x_div_rn_noftz_f32_slowpath)
        /*0218*/ 	.word	0x00000000


	//----- nvinfo : EIATTR_FRAME_SIZE
	.align		4
.L_90:
        /*021c*/ 	.byte	0x04, 0x11
        /*021e*/ 	.short	(.L_92 - .L_91)
	.align		4
.L_91:
        /*0220*/ 	.word	index@(manifold_projection_fp16_kernel)
        /*0224*/ 	.word	0x00000000


	//----- nvinfo : EIATTR_MIN_STACK_SIZE
	.align		4
.L_92:
        /*0228*/ 	.byte	0x04, 0x12
        /*022a*/ 	.short	(.L_94 - .L_93)
	.align		4
.L_93:
        /*022c*/ 	.word	index@(manifold_projection_fp16_kernel)
        /*0230*/ 	.word	0x00000000


	//----- nvinfo : EIATTR_MIN_STACK_SIZE
	.align		4
.L_94:
        /*0234*/ 	.byte	0x04, 0x12
        /*0236*/ 	.short	(.L_96 - .L_95)
	.align		4
.L_95:
        /*0238*/ 	.word	index@(metatron_cube_kernel)
        /*023c*/ 	.word	0x00000000


	//----- nvinfo : EIATTR_MIN_STACK_SIZE
	.align		4
.L_96:
        /*0240*/ 	.byte	0x04, 0x12
        /*0242*/ 	.short	(.L_98 - .L_97)
	.align		4
.L_97:
        /*0244*/ 	.word	index@(flower_of_life_kernel)
        /*0248*/ 	.word	0x00000000


	//----- nvinfo : EIATTR_MIN_STACK_SIZE
	.align		4
.L_98:
        /*024c*/ 	.byte	0x04, 0x12
        /*024e*/ 	.short	(.L_100 - .L_99)
	.align		4
.L_99:
        /*0250*/ 	.word	index@(crystal_entropy_mining_kernel)
        /*0254*/ 	.word	0x00000020


	//----- nvinfo : EIATTR_MIN_STACK_SIZE
	.align		4
.L_100:
        /*0258*/ 	.byte	0x04, 0x12
        /*025a*/ 	.short	(.L_102 - .L_101)
	.align		4
.L_101:
        /*025c*/ 	.word	index@(crystal_resonance_kernel)
        /*0260*/ 	.word	0x00000000


	//----- nvinfo : EIATTR_MIN_STACK_SIZE
	.align		4
.L_102:
        /*0264*/ 	.byte	0x04, 0x12
        /*0266*/ 	.short	(.L_104 - .L_103)
	.align		4
.L_103:
        /*0268*/ 	.word	index@(quantum_evolution_2d_kernel)
        /*026c*/ 	.word	0x00000000


	//----- nvinfo : EIATTR_MIN_STACK_SIZE
	.align		4
.L_104:
        /*0270*/ 	.byte	0x04, 0x12
        /*0272*/ 	.short	(.L_106 - .L_105)
	.align		4
.L_105:
        /*0274*/ 	.word	index@(holographic_reconstruction_kernel)
        /*0278*/ 	.word	0x00000000


	//----- nvinfo : EIATTR_MIN_STACK_SIZE
	.align		4
.L_106:
        /*027c*/ 	.byte	0x04, 0x12
        /*027e*/ 	.short	(.L_108 - .L_107)
	.align		4
.L_107:
        /*0280*/ 	.word	index@(holographic_interference_kernel)
        /*0284*/ 	.word	0x00000020


	//----- nvinfo : EIATTR_MIN_STACK_SIZE
	.align		4
.L_108:
        /*0288*/ 	.byte	0x04, 0x12
        /*028a*/ 	.short	(.L_110 - .L_109)
	.align		4
.L_109:
        /*028c*/ 	.word	index@(cbm_flux_fold_kernel)
        /*0290*/ 	.word	0x00000000


	//----- nvinfo : EIATTR_MIN_STACK_SIZE
	.align		4
.L_110:
        /*0294*/ 	.byte	0x04, 0x12
        /*0296*/ 	.short	(.L_112 - .L_111)
	.align		4
.L_111:
        /*0298*/ 	.word	index@(cbm_flux_unfold_v2_kernel)
        /*029c*/ 	.word	0x00000020


	//----- nvinfo : EIATTR_MIN_STACK_SIZE
	.align		4
.L_112:
        /*02a0*/ 	.byte	0x04, 0x12
        /*02a2*/ 	.short	(.L_114 - .L_113)
	.align		4
.L_113:
        /*02a4*/ 	.word	index@(fibonacci_spiral_embedding_kernel)
        /*02a8*/ 	.word	0x00000000


	//----- nvinfo : EIATTR_MIN_STACK_SIZE
	.align		4
.L_114:
        /*02ac*/ 	.byte	0x04, 0x12
        /*02ae*/ 	.short	(.L_116 - .L_115)
	.align		4
.L_115:
        /*02b0*/ 	.word	index@(phi_harmonic_modulation_kernel)
        /*02b4*/ 	.word	0x00000000


	//----- nvinfo : EIATTR_MIN_STACK_SIZE
	.align		4
.L_116:
        /*02b8*/ 	.byte	0x04, 0x12
        /*02ba*/ 	.short	(.L_118 - .L_117)
	.align		4
.L_117:
        /*02bc*/ 	.word	index@(manifold_projection_batch_kernel)
        /*02c0*/ 	.word	0x00000000


	//----- nvinfo : EIATTR_MIN_STACK_SIZE
	.align		4
.L_118:
        /*02c4*/ 	.byte	0x04, 0x12
        /*02c6*/ 	.short	(.L_120 - .L_119)
	.align		4
.L_119:
        /*02c8*/ 	.word	index@(manifold_projection_7d_kernel)
        /*02cc*/ 	.word	0x00000000
.L_120:


//--------------------- .nv.compat                --------------------------
	.section	.nv.compat,"",@"SHT_CUDA_COMPAT_INFO"
	.align	4
        /*0000*/ 	.byte	0x02, 0x09, 0x00, 0x00, 0x02, 0x02, 0x01, 0x00, 0x02, 0x05, 0x05, 0x00, 0x03, 0x07, 0x01, 0x01
        /*0010*/ 	.byte	0x02, 0x03, 0x00, 0x00, 0x02, 0x06, 0x01, 0x00, 0x04, 0x0b, 0x08, 0x00, 0x01, 0x00, 0x00, 0x00
        /*0020*/ 	.byte	0x00, 0x00, 0x00, 0x00


//--------------------- .nv.info.manifold_projection_fp16_kernel --------------------------
	.section	.nv.info.manifold_projection_fp16_kernel,"",@"SHT_CUDA_INFO"
	.sectionflags	@""
	.align	4


	//----- nvinfo : EIATTR_CUDA_API_VERSION
	.align		4
        /*0000*/ 	.byte	0x04, 0x37
        /*0002*/ 	.short	(.L_122 - .L_121)
.L_121:
        /*0004*/ 	.word	0x00000082


	//----- nvinfo : EIATTR_KPARAM_INFO
	.align		4
.L_122:
        /*0008*/ 	.byte	0x04, 0x17
        /*000a*/ 	.short	(.L_124 - .L_123)
.L_123:
        /*000c*/ 	.word	0x00000000
        /*0010*/ 	.short	0x0003
        /*0012*/ 	.short	0x0014
        /*0014*/ 	.byte	0x00, 0xf0, 0x11, 0x00


	//----- nvinfo : EIATTR_KPARAM_INFO
	.align		4
.L_124:
        /*0018*/ 	.byte	0x04, 0x17
        /*001a*/ 	.short	(.L_126 - .L_125)
.L_125:
        /*001c*/ 	.word	0x00000000
        /*0020*/ 	.short	0x0002
        /*0022*/ 	.short	0x0010
        /*0024*/ 	.byte	0x00, 0xf0, 0x11, 0x00


	//----- nvinfo : EIATTR_KPARAM_INFO
	.align		4
.L_126:
        /*0028*/ 	.byte	0x04, 0x17
        /*002a*/ 	.short	(.L_128 - .L_127)
.L_127:
        /*002c*/ 	.word	0x00000000
        /*0030*/ 	.short	0x0001
        /*0032*/ 	.short	0x0008
        /*0034*/ 	.byte	0x00, 0xf5, 0x21, 0x00


	//----- nvinfo : EIATTR_KPARAM_INFO
	.align		4
.L_128:
        /*0038*/ 	.byte	0x04, 0x17
        /*003a*/ 	.short	(.L_130 - .L_129)
.L_129:
        /*003c*/ 	.word	0x00000000
        /*0040*/ 	.short	0x0000
        /*0042*/ 	.short	0x0000
        /*0044*/ 	.byte	0x00, 0xf5, 0x21, 0x00


	//----- nvinfo : EIATTR_SPARSE_MMA_MASK
	.align		4
.L_130:
        /*0048*/ 	.byte	0x03, 0x50
        /*004a*/ 	.short	0x0000


	//----- nvinfo : EIATTR_MAXREG_COUNT
	.align		4
        /*004c*/ 	.byte	0x03, 0x1b
        /*004e*/ 	.short	0x00ff


	//----- nvinfo : EIATTR_MERCURY_ISA_VERSION
	.align		4
        /*0050*/ 	.byte	0x03, 0x5f
        /*0052*/ 	.short	0x0101


	//----- nvinfo : EIATTR_VRC_CTA_INIT_COUNT
	.align		4
        /*0054*/ 	.byte	0x02, 0x4a
	.zero		1
	.zero		1


	//----- nvinfo : EIATTR_EXIT_INSTR_OFFSETS
	.align		4
        /*0058*/ 	.byte	0x04, 0x1c
        /*005a*/ 	.short	(.L_132 - .L_131)


	//   ....[0]....
.L_131:
        /*005c*/ 	.word	0x00000070


	//   ....[1]....
        /*0060*/ 	.word	0x00000660


	//----- nvinfo : EIATTR_CRS_STACK_SIZE
	.align		4
.L_132:
        /*0064*/ 	.byte	0x04, 0x1e
        /*0066*/ 	.short	(.L_134 - .L_133)
.L_133:
        /*0068*/ 	.word	0x00000000


	//----- nvinfo : EIATTR_CBANK_PARAM_SIZE
	.align		4
.L_134:
        /*006c*/ 	.byte	0x03, 0x19
        /*006e*/ 	.short	0x0018


	//----- nvinfo : EIATTR_PARAM_CBANK
	.align		4
        /*0070*/ 	.byte	0x04, 0x0a
        /*0072*/ 	.short	(.L_136 - .L_135)
	.align		4
.L_135:
        /*0074*/ 	.word	index@(.nv.constant0.manifold_projection_fp16_kernel)
        /*0078*/ 	.short	0x0380
        /*007a*/ 	.short	0x0018


	//----- nvinfo : EIATTR_SW_WAR
	.align		4
.L_136:
        /*007c*/ 	.byte	0x04, 0x36
        /*007e*/ 	.short	(.L_138 - .L_137)
.L_137:
        /*0080*/ 	.word	0x00000008
.L_138:


//--------------------- .nv.info.metatron_cube_kernel --------------------------
	.section	.nv.info.metatron_cube_kernel,"",@"SHT_CUDA_INFO"
	.sectionflags	@""
	.align	4


	//----- nvinfo : EIATTR_CUDA_API_VERSION
	.align		4
        /*0000*/ 	.byte	0x04, 0x37
        /*0002*/ 	.short	(.L_140 - .L_139)
.L_139:
        /*0004*/ 	.word	0x00000082


	//----- nvinfo : EIATTR_KPARAM_INFO
	.align		4
.L_140:
        /*0008*/ 	.byte	0x04, 0x17
        /*000a*/ 	.short	(.L_142 - .L_141)
.L_141:
        /*000c*/ 	.word	0x00000000
        /*0010*/ 	.short	0x0003
        /*0012*/ 	.short	0x0010
        /*0014*/ 	.byte	0x00, 0xf0, 0x11, 0x00


	//----- nvinfo : EIATTR_KPARAM_INFO
	.align		4
.L_142:
        /*0018*/ 	.byte	0x04, 0x17
        /*001a*/ 	.short	(.L_144 - .L_143)
.L_143:
        /*001c*/ 	.word	0x00000000
        /*0020*/ 	.short	0x0002
        /*0022*/ 	.short	0x000c
        /*0024*/ 	.byte	0x00, 0xf0, 0x11, 0x00


	//----- nvinfo : EIATTR_KPARAM_INFO
	.align		4
.L_144:
        /*0028*/ 	.byte	0x04, 0x17
        /*002a*/ 	.short	(.L_146 - .L_145)
.L_145:
        /*002c*/ 	.word	0x00000000
        /*0030*/ 	.short	0x0001
        /*0032*/ 	.short	0x0008
        /*0034*/ 	.byte	0x00, 0xf0, 0x11, 0x00


	//----- nvinfo : EIATTR_KPARAM_INFO
	.align		4
.L_146:
        /*0038*/ 	.byte	0x04, 0x17
        /*003a*/ 	.short	(.L_148 - .L_147)
.L_147:
        /*003c*/ 	.word	0x00000000
        /*0040*/ 	.short	0x0000
        /*0042*/ 	.short	0x0000
        /*0044*/ 	.byte	0x00, 0xf5, 0x21, 0x00


	//----- nvinfo : EIATTR_SPARSE_MMA_MASK
	.align		4
.L_148:
        /*0048*/ 	.byte	0x03, 0x50
        /*004a*/ 	.short	0x0000


	//----- nvinfo : EIATTR_MAXREG_COUNT
	.align		4
        /*004c*/ 	.byte	0x03, 0x1b
        /*004e*/ 	.short	0x00ff


	//----- nvinfo : EIATTR_MERCURY_ISA_VERSION
	.align		4
        /*0050*/ 	.byte	0x03, 0x5f
        /*0052*/ 	.short	0x0101


	//----- nvinfo : EIATTR_VRC_CTA_INIT_COUNT
	.align		4
        /*0054*/ 	.byte	0x02, 0x4a
	.zero		1
	.zero		1


	//----- nvinfo : EIATTR_EXIT_INSTR_OFFSETS
	.align		4
        /*0058*/ 	.byte	0x04, 0x1c
        /*005a*/ 	.short	(.L_150 - .L_149)


	//   ....[0]....
.L_149:
        /*005c*/ 	.word	0x000000c0


	//   ....[1]....
        /*0060*/ 	.word	0x00002480


	//----- nvinfo : EIATTR_CRS_STACK_SIZE
	.align		4
.L_150:
        /*0064*/ 	.byte	0x04, 0x1e
        /*0066*/ 	.short	(.L_152 - .L_151)
.L_151:
        /*0068*/ 	.word	0x00000000


	//----- nvinfo : EIATTR_CBANK_PARAM_SIZE
	.align		4
.L_152:
        /*006c*/ 	.byte	0x03, 0x19
        /*006e*/ 	.short	0x0014


	//----- nvinfo : EIATTR_PARAM_CBANK
	.align		4
        /*0070*/ 	.byte	0x04, 0x0a
        /*0072*/ 	.short	(.L_154 - .L_153)
	.align		4
.L_153:
        /*0074*/ 	.word	index@(.nv.constant0.metatron_cube_kernel)
        /*0078*/ 	.short	0x0380
        /*007a*/ 	.short	0x0014


	//----- nvinfo : EIATTR_SW_WAR
	.align		4
.L_154:
        /*007c*/ 	.byte	0x04, 0x36
        /*007e*/ 	.short	(.L_156 - .L_155)
.L_155:
        /*0080*/ 	.word	0x00000008
.L_156:


//--------------------- .nv.info.flower_of_life_kernel --------------------------
	.section	.nv.info.flower_of_life_kernel,"",@"SHT_CUDA_INFO"
	.sectionflags	@""
	.align	4


	//----- nvinfo : EIATTR_CUDA_API_VERSION
	.align		4
        /*0000*/ 	.byte	0x04, 0x37
        /*0002*/ 	.short	(.L_158 - .L_157)
.L_157:
        /*0004*/ 	.word	0x00000082


	//----- nvinfo : EIATTR_KPARAM_INFO
	.align		4
.L_158:
        /*0008*/ 	.byte	0x04, 0x17
        /*000a*/ 	.short	(.L_160 - .L_159)
.L_159:
        /*000c*/ 	.word	0x00000000
        /*0010*/ 	.short	0x0003
        /*0012*/ 	.short	0x0010
        /*0014*/ 	.byte	0x00, 0xf0, 0x11, 0x00


	//----- nvinfo : EIATTR_KPARAM_INFO
	.align		4
.L_160:
        /*0018*/ 	.byte	0x04, 0x17
        /*001a*/ 	.short	(.L_162 - .L_161)
.L_161:
        /*001c*/ 	.word	0x00000000
        /*0020*/ 	.short	0x0002
        /*0022*/ 	.short	0x000c
        /*0024*/ 	.byte	0x00, 0xf0, 0x11, 0x00


	//----- nvinfo : EIATTR_KPARAM_INFO
	.align		4
.L_162:
        /*0028*/ 	.byte	0x04, 0x17
        /*002a*/ 	.short	(.L_164 - .L_163)
.L_163:
        /*002c*/ 	.word	0x00000000
        /*0030*/ 	.short	0x0001
        /*0032*/ 	.short	0x0008
        /*0034*/ 	.byte	0x00, 0xf0, 0x11, 0x00


	//----- nvinfo : EIATTR_KPARAM_INFO
	.align		4
.L_164:
        /*0038*/ 	.byte	0x04, 0x17
        /*003a*/ 	.short	(.L_166 - .L_165)
.L_165:
        /*003c*/ 	.word	0x00000000
        /*0040*/ 	.short	0x0000
        /*0042*/ 	.short	0x0000
        /*0044*/ 	.byte	0x00, 0xf5, 0x21, 0x00


	//----- nvinfo : EIATTR_SPARSE_MMA_MASK
	.align		4
.L_166:
        /*0048*/ 	.byte	0x03, 0x50
        /*004a*/ 	.short	0x0000


	//----- nvinfo : EIATTR_MAXREG_COUNT
	.align		4
        /*004c*/ 	.byte	0x03, 0x1b
        /*004e*/ 	.short	0x00ff


	//----- nvinfo : EIATTR_MERCURY_ISA_VERSION
	.align		4
        /*0050*/ 	.byte	0x03, 0x5f
        /*0052*/ 	.short	0x0101


	//----- nvinfo : EIATTR_VRC_CTA_INIT_COUNT
	.align		4
        /*0054*/ 	.byte	0x02, 0x4a
	.zero		1
	.zero		1


	//----- nvinfo : EIATTR_EXIT_INSTR_OFFSETS
	.align		4
        /*0058*/ 	.byte	0x04, 0x1c
        /*005a*/ 	.short	(.L_168 - .L_167)


	//   ....[0]....
.L_167:
        /*005c*/ 	.word	0x000000c0


	//   ....[1]....
        /*0060*/ 	.word	0x000016f0


	//----- nvinfo : EIATTR_CRS_STACK_SIZE
	.align		4
.L_168:
        /*0064*/ 	.byte	0x04, 0x1e
        /*0066*/ 	.short	(.L_170 - .L_169)
.L_169:
        /*0068*/ 	.word	0x00000000


	//----- nvinfo : EIATTR_CBANK_PARAM_SIZE
	.align		4
.L_170:
        /*006c*/ 	.byte	0x03, 0x19
        /*006e*/ 	.short	0x0014


	//----- nvinfo : EIATTR_PARAM_CBANK
	.align		4
        /*0070*/ 	.byte	0x04, 0x0a
        /*0072*/ 	.short	(.L_172 - .L_171)
	.align		4
.L_171:
        /*0074*/ 	.word	index@(.nv.constant0.flower_of_life_kernel)
        /*0078*/ 	.short	0x0380
        /*007a*/ 	.short	0x0014


	//----- nvinfo : EIATTR_SW_WAR
	.align		4
.L_172:
        /*007c*/ 	.byte	0x04, 0x36
        /*007e*/ 	.short	(.L_174 - .L_173)
.L_173:
        /*0080*/ 	.word	0x00000008
.L_174:


//--------------------- .nv.info.crystal_entropy_mining_kernel --------------------------
	.section	.nv.info.crystal_entropy_mining_kernel,"",@"SHT_CUDA_INFO"
	.sectionflags	@""
	.align	4


	//----- nvinfo : EIATTR_CUDA_API_VERSION
	.align		4
        /*0000*/ 	.byte	0x04, 0x37
        /*0002*/ 	.short	(.L_176 - .L_175)
.L_175:
        /*0004*/ 	.word	0x00000082


	//----- nvinfo : EIATTR_KPARAM_INFO
	.align		4
.L_176:
        /*0008*/ 	.byte	0x04, 0x17
        /*000a*/ 	.short	(.L_178 - .L_177)
.L_177:
        /*000c*/ 	.word	0x00000000
        /*0010*/ 	.short	0x0003
        /*0012*/ 	.short	0x0018
        /*0014*/ 	.byte	0x00, 0xf0, 0x11, 0x00


	//----- nvinfo : EIATTR_KPARAM_INFO
	.align		4
.L_178:
        /*0018*/ 	.byte	0x04, 0x17
        /*001a*/ 	.short	(.L_180 - .L_179)
.L_179:
        /*001c*/ 	.word	0x00000000
        /*0020*/ 	.short	0x0002
        /*0022*/ 	.short	0x0010
        /*0024*/ 	.byte	0x00, 0xf0, 0x21, 0x00


	//----- nvinfo : EIATTR_KPARAM_INFO
	.align		4
.L_180:
        /*0028*/ 	.byte	0x04, 0x17
        /*002a*/ 	.short	(.L_182 - .L_181)
.L_181:
        /*002c*/ 	.word	0x00000000
        /*0030*/ 	.short	0x0001
        /*0032*/ 	.short	0x0008
        /*0034*/ 	.byte	0x00, 0xf0, 0x11, 0x00


	//----- nvinfo : EIATTR_KPARAM_INFO
	.align		4
.L_182:
        /*0038*/ 	.byte	0x04, 0x17
        /*003a*/ 	.short	(.L_184 - .L_183)
.L_183:
        /*003c*/ 	.word	0x00000000
        /*0040*/ 	.short	0x0000
        /*0042*/ 	.short	0x0000
        /*0044*/ 	.byte	0x00, 0xf5, 0x21, 0x00


	//----- nvinfo : EIATTR_SPARSE_MMA_MASK
	.align		4
.L_184:
        /*0048*/ 	.byte	0x03, 0x50
        /*004a*/ 	.short	0x0000


	//----- nvinfo : EIATTR_MAXREG_COUNT
	.align		4
        /*004c*/ 	.byte	0x03, 0x1b
        /*004e*/ 	.short	0x00ff


	//----- nvinfo : EIATTR_MERCURY_ISA_VERSION
	.align		4
        /*0050*/ 	.byte	0x03, 0x5f
        /*0052*/ 	.short	0x0101


	//----- nvinfo : EIATTR_VRC_CTA_INIT_COUNT
	.align		4
        /*0054*/ 	.byte	0x02, 0x4a
	.zero		1
	.zero		1


	//----- nvinfo : EIATTR_EXIT_INSTR_OFFSETS
	.align		4
        /*0058*/ 	.byte	0x04, 0x1c
        /*005a*/ 	.short	(.L_186 - .L_185)


	//   ....[0]....
.L_185:
        /*005c*/ 	.word	0x00000080


	//   ....[1]....
        /*0060*/ 	.word	0x000008c0


	//----- nvinfo : EIATTR_CRS_STACK_SIZE
	.align		4
.L_186:
        /*0064*/ 	.byte	0x04, 0x1e
        /*0066*/ 	.short	(.L_188 - .L_187)
.L_187:
        /*0068*/ 	.word	0x00000000


	//----- nvinfo : EIATTR_CBANK_PARAM_SIZE
	.align		4
.L_188:
        /*006c*/ 	.byte	0x03, 0x19
        /*006e*/ 	.short	0x001c


	//----- nvinfo : EIATTR_PARAM_CBANK
	.align		4
        /*0070*/ 	.byte	0x04, 0x0a
        /*0072*/ 	.short	(.L_190 - .L_189)
	.align		4
.L_189:
        /*0074*/ 	.word	index@(.nv.constant0.crystal_entropy_mining_kernel)
        /*0078*/ 	.short	0x0380
        /*007a*/ 	.short	0x001c


	//----- nvinfo : EIATTR_SW_WAR
	.align		4
.L_190:
        /*007c*/ 	.byte	0x04, 0x36
        /*007e*/ 	.short	(.L_192 - .L_191)
.L_191:
        /*0080*/ 	.word	0x00000008
.L_192:


//--------------------- .nv.info.crystal_resonance_kernel --------------------------
	.section	.nv.info.crystal_resonance_kernel,"",@"SHT_CUDA_INFO"
	.sectionflags	@""
	.align	4


	//----- nvinfo : EIATTR_CUDA_API_VERSION
	.align		4
        /*0000*/ 	.byte	0x04, 0x37
        /*0002*/ 	.short	(.L_194 - .L_193)
.L_193:
        /*0004*/ 	.word	0x00000082


	//----- nvinfo : EIATTR_KPARAM_INFO
	.align		4
.L_194:
        /*0008*/ 	.byte	0x04, 0x17
        /*000a*/ 	.short	(.L_196 - .L_195)
.L_195:
        /*000c*/ 	.word	0x00000000
        /*0010*/ 	.short	0x0003
        /*0012*/ 	.short	0x0018
        /*0014*/ 	.byte	0x00, 0xf0, 0x11, 0x00


	//----- nvinfo : EIATTR_KPARAM_INFO
	.align		4
.L_196:
        /*0018*/ 	.byte	0x04, 0x17
        /*001a*/ 	.short	(.L_198 - .L_197)
.L_197:
        /*001c*/ 	.word	0x00000000
        /*0020*/ 	.short	0x0002
        /*0022*/ 	.short	0x0010
        /*0024*/ 	.byte	0x00, 0xf5, 0x21, 0x00


	//----- nvinfo : EIATTR_KPARAM_INFO
	.align		4
.L_198:
        /*0028*/ 	.byte	0x04, 0x17
        /*002a*/ 	.short	(.L_200 - .L_199)
.L_199:
        /*002c*/ 	.word	0x00000000
        /*0030*/ 	.short	0x0001
        /*0032*/ 	.short	0x0008
        /*0034*/ 	.byte	0x00, 0xf5, 0x21, 0x00


	//----- nvinfo : EIATTR_KPARAM_INFO
	.align		4
.L_200:
        /*0038*/ 	.byte	0x04, 0x17
        /*003a*/ 	.short	(.L_202 - .L_201)
.L_201:
        /*003c*/ 	.word	0x00000000
        /*0040*/ 	.short	0x0000
        /*0042*/ 	.short	0x0000
        /*0044*/ 	.byte	0x00, 0xf5, 0x21, 0x00


	//----- nvinfo : EIATTR_SPARSE_MMA_MASK
	.align		4
.L_202:
        /*0048*/ 	.byte	0x03, 0x50
        /*004a*/ 	.short	0x0000


	//----- nvinfo : EIATTR_MAXREG_COUNT
	.align		4
        /*004c*/ 	.byte	0x03, 0x1b
        /*004e*/ 	.short	0x00ff


	//----- nvinfo : EIATTR_NUM_BARRIERS
	.align		4
        /*0050*/ 	.byte	0x02, 0x4c
        /*0052*/ 	.byte	0x01
	.zero		1


	//----- nvinfo : EIATTR_MERCURY_ISA_VERSION
	.align		4
        /*0054*/ 	.byte	0x03, 0x5f
        /*0056*/ 	.short	0x0101


	//----- nvinfo : EIATTR_VRC_CTA_INIT_COUNT
	.align		4
        /*0058*/ 	.byte	0x02, 0x4a
	.zero		1
	.zero		1


	//----- nvinfo : EIATTR_EXIT_INSTR_OFFSETS
	.align		4
        /*005c*/ 	.byte	0x04, 0x1c
        /*005e*/ 	.short	(.L_204 - .L_203)


	//   ....[0]....
.L_203:
        /*0060*/ 	.word	0x00000520


	//   ....[1]....
        /*0064*/ 	.word	0x000005c0


	//----- nvinfo : EIATTR_CRS_STACK_SIZE
	.align		4
.L_204:
        /*0068*/ 	.byte	0x04, 0x1e
        /*006a*/ 	.short	(.L_206 - .L_205)
.L_205:
        /*006c*/ 	.word	0x00000000


	//----- nvinfo : EIATTR_CBANK_PARAM_SIZE
	.align		4
.L_206:
        /*0070*/ 	.byte	0x03, 0x19
        /*0072*/ 	.short	0x001c


	//----- nvinfo : EIATTR_PARAM_CBANK
	.align		4
        /*0074*/ 	.byte	0x04, 0x0a
        /*0076*/ 	.short	(.L_208 - .L_207)
	.align		4
.L_207:
        /*0078*/ 	.word	index@(.nv.constant0.crystal_resonance_kernel)
        /*007c*/ 	.short	0x0380
        /*007e*/ 	.short	0x001c


	//----- nvinfo : EIATTR_SW_WAR
	.align		4
.L_208:
        /*0080*/ 	.byte	0x04, 0x36
        /*0082*/ 	.short	(.L_210 - .L_209)
.L_209:
        /*0084*/ 	.word	0x00000008
.L_210:


//--------------------- .nv.info.quantum_evolution_2d_kernel --------------------------
	.section	.nv.info.quantum_evolution_2d_kernel,"",@"SHT_CUDA_INFO"
	.sectionflags	@""
	.align	4


	//----- nvinfo : EIATTR_CUDA_API_VERSION
	.align		4
        /*0000*/ 	.byte	0x04, 0x37
        /*0002*/ 	.short	(.L_212 - .L_211)
.L_211:
        /*0004*/ 	.word	0x00000082


	//----- nvinfo : EIATTR_KPARAM_INFO
	.align		4
.L_212:
        /*0008*/ 	.byte	0x04, 0x17
        /*000a*/ 	.short	(.L_214 - .L_213)
.L_213:
        /*000c*/ 	.word	0x00000000
        /*0010*/ 	.short	0x0005
        /*0012*/ 	.short	0x001c
        /*0014*/ 	.byte	0x00, 0xf0, 0x11, 0x00


	//----- nvinfo : EIATTR_KPARAM_INFO
	.align		4
.L_214:
        /*0018*/ 	.byte	0x04, 0x17
        /*001a*/ 	.short	(.L_216 - .L_215)
.L_215:
        /*001c*/ 	.word	0x00000000
        /*0020*/ 	.short	0x0004
        /*0022*/ 	.short	0x0018
        /*0024*/ 	.byte	0x00, 0xf0, 0x11, 0x00


	//----- nvinfo : EIATTR_KPARAM_INFO
	.align		4
.L_216:
        /*0028*/ 	.byte	0x04, 0x17
        /*002a*/ 	.short	(.L_218 - .L_217)
.L_217:
        /*002c*/ 	.word	0x00000000
        /*0030*/ 	.short	0x0003
        /*0032*/ 	.short	0x0014
        /*0034*/ 	.byte	0x00, 0xf0, 0x11, 0x00


	//----- nvinfo : EIATTR_KPARAM_INFO
	.align		4
.L_218:
        /*0038*/ 	.byte	0x04, 0x17
        /*003a*/ 	.short	(.L_220 - .L_219)
.L_219:
        /*003c*/ 	.word	0x00000000
        /*0040*/ 	.short	0x0002
        /*0042*/ 	.short	0x0010
        /*0044*/ 	.byte	0x00, 0xf0, 0x11, 0x00


	//----- nvinfo : EIATTR_KPARAM_INFO
	.align		4
.L_220:
        /*0048*/ 	.byte	0x04, 0x17
        /*004a*/ 	.short	(.L_222 - .L_221)
.L_221:
        /*004c*/ 	.word	0x00000000
        /*0050*/ 	.short	0x0001
        /*0052*/ 	.short	0x0008
        /*0054*/ 	.byte	0x00, 0xf5, 0x21, 0x00


	//----- nvinfo : EIATTR_KPARAM_INFO
	.align		4
.L_222:
        /*0058*/ 	.byte	0x04, 0x17
        /*005a*/ 	.short	(.L_224 - .L_223)
.L_223:
        /*005c*/ 	.word	0x00000000
        /*0060*/ 	.short	0x0000
        /*0062*/ 	.short	0x0000
        /*0064*/ 	.byte	0x00, 0xf5, 0x21, 0x00


	//----- nvinfo : EIATTR_SPARSE_MMA_MASK
	.align		4
.L_224:
        /*0068*/ 	.byte	0x03, 0x50
        /*006a*/ 	.short	0x0000


	//----- nvinfo : EIATTR_MAXREG_COUNT
	.align		4
        /*006c*/ 	.byte	0x03, 0x1b
        /*006e*/ 	.short	0x00ff


	//----- nvinfo : EIATTR_MERCURY_ISA_VERSION
	.align		4
        /*0070*/ 	.byte	0x03, 0x5f
        /*0072*/ 	.short	0x0101


	//----- nvinfo : EIATTR_VRC_CTA_INIT_COUNT
	.align		4
        /*0074*/ 	.byte	0x02, 0x4a
	.zero		1
	.zero		1


	//----- nvinfo : EIATTR_EXIT_INSTR_OFFSETS
	.align		4
        /*0078*/ 	.byte	0x04, 0x1c
        /*007a*/ 	.short	(.L_226 - .L_225)


	//   ....[0]....
.L_225:
        /*007c*/ 	.word	0x000000c0


	//   ....[1]....
        /*0080*/ 	.word	0x00001f30


	//----- nvinfo : EIATTR_CRS_STACK_SIZE
	.align		4
.L_226:
        /*0084*/ 	.byte	0x04, 0x1e
        /*0086*/ 	.short	(.L_228 - .L_227)
.L_227:
        /*0088*/ 	.word	0x00000000


	//----- nvinfo : EIATTR_CBANK_PARAM_SIZE
	.align		4
.L_228:
        /*008c*/ 	.byte	0x03, 0x19
        /*008e*/ 	.short	0x0020


	//----- nvinfo : EIATTR_PARAM_CBANK
	.align		4
        /*0090*/ 	.byte	0x04, 0x0a
        /*0092*/ 	.short	(.L_230 - .L_229)
	.align		4
.L_229:
        /*0094*/ 	.word	index@(.nv.constant0.quantum_evolution_2d_kernel)
        /*0098*/ 	.short	0x0380
        /*009a*/ 	.short	0x0020


	//----- nvinfo : EIATTR_SW_WAR
	.align		4
.L_230:
        /*009c*/ 	.byte	0x04, 0x36
        /*009e*/ 	.short	(.L_232 - .L_231)
.L_231:
        /*00a0*/ 	.word	0x00000008
.L_232:


//--------------------- .nv.info.holographic_reconstruction_kernel --------------------------
	.section	.nv.info.holographic_reconstruction_kernel,"",@"SHT_CUDA_INFO"
	.sectionflags	@""
	.align	4


	//----- nvinfo : EIATTR_CUDA_API_VERSION
	.align		4
        /*0000*/ 	.byte	0x04, 0x37
        /*0002*/ 	.short	(.L_234 - .L_233)
.L_233:
        /*0004*/ 	.word	0x00000082


	//----- nvinfo : EIATTR_KPARAM_INFO
	.align		4
.L_234:
        /*0008*/ 	.byte	0x04, 0x17
        /*000a*/ 	.short	(.L_236 - .L_235)
.L_235:
        /*000c*/ 	.word	0x00000000
        /*0010*/ 	.short	0x0003
        /*0012*/ 	.short	0x0018
        /*0014*/ 	.byte	0x00, 0xf0, 0x11, 0x00


	//----- nvinfo : EIATTR_KPARAM_INFO
	.align		4
.L_236:
        /*0018*/ 	.byte	0x04, 0x17
        /*001a*/ 	.short	(.L_238 - .L_237)
.L_237:
        /*001c*/ 	.word	0x00000000
        /*0020*/ 	.short	0x0002
        /*0022*/ 	.short	0x0010
        /*0024*/ 	.byte	0x00, 0xf5, 0x21, 0x00


	//----- nvinfo : EIATTR_KPARAM_INFO
	.align		4
.L_238:
        /*0028*/ 	.byte	0x04, 0x17
        /*002a*/ 	.short	(.L_240 - .L_239)
.L_239:
        /*002c*/ 	.word	0x00000000
        /*0030*/ 	.short	0x0001
        /*0032*/ 	.short	0x0008
        /*0034*/ 	.byte	0x00, 0xf5, 0x21, 0x00


	//----- nvinfo : EIATTR_KPARAM_INFO
	.align		4
.L_240:
        /*0038*/ 	.byte	0x04, 0x17
        /*003a*/ 	.short	(.L_242 - .L_241)
.L_241:
        /*003c*/ 	.word	0x00000000
        /*0040*/ 	.short	0x0000
        /*0042*/ 	.short	0x0000
        /*0044*/ 	.byte	0x00, 0xf5, 0x21, 0x00


	//----- nvinfo : EIATTR_SPARSE_MMA_MASK
	.align		4
.L_242:
        /*0048*/ 	.byte	0x03, 0x50
        /*004a*/ 	.short	0x0000


	//----- nvinfo : EIATTR_MAXREG_COUNT
	.align		4
        /*004c*/ 	.byte	0x03, 0x1b
        /*004e*/ 	.short	0x00ff


	//----- nvinfo : EIATTR_MERCURY_ISA_VERSION
	.align		4
        /*0050*/ 	.byte	0x03, 0x5f
        /*0052*/ 	.short	0x0101


	//----- nvinfo : EIATTR_VRC_CTA_INIT_COUNT
	.align		4
        /*0054*/ 	.byte	0x02, 0x4a
	.zero		1
	.zero		1


	//----- nvinfo : EIATTR_EXIT_INSTR_OFFSETS
	.align		4
        /*0058*/ 	.byte	0x04, 0x1c
        /*005a*/ 	.short	(.L_244 - .L_243)


	//   ....[0]....
.L_243:
        /*005c*/ 	.word	0x00000070


	//   ....[1]....
        /*0060*/ 	.word	0x00001430


	//----- nvinfo : EIATTR_CRS_STACK_SIZE
	.align		4
.L_244:
        /*0064*/ 	.byte	0x04, 0x1e
        /*0066*/ 	.short	(.L_246 - .L_245)
.L_245:
        /*0068*/ 	.word	0x00000000


	//----- nvinfo : EIATTR_CBANK_PARAM_SIZE
	.align		4
.L_246:
        /*006c*/ 	.byte	0x03, 0x19
        /*006e*/ 	.short	0x001c


	//----- nvinfo : EIATTR_PARAM_CBANK
	.align		4
        /*0070*/ 	.byte	0x04, 0x0a
        /*0072*/ 	.short	(.L_248 - .L_247)
	.align		4
.L_247:
        /*0074*/ 	.word	index@(.nv.constant0.holographic_reconstruction_kernel)
        /*0078*/ 	.short	0x0380
        /*007a*/ 	.short	0x001c


	//----- nvinfo : EIATTR_SW_WAR
	.align		4
.L_248:
        /*007c*/ 	.byte	0x04, 0x36
        /*007e*/ 	.short	(.L_250 - .L_249)
.L_249:
        /*0080*/ 	.word	0x00000008
.L_250:


//--------------------- .nv.info.holographic_interference_kernel --------------------------
	.section	.nv.info.holographic_interference_kernel,"",@"SHT_CUDA_INFO"
	.sectionflags	@""
	.align	4


	//----- nvinfo : EIATTR_CUDA_API_VERSION
	.align		4
        /*0000*/ 	.byte	0x04, 0x37
        /*0002*/ 	.short	(.L_252 - .L_251)
.L_251:
        /*0004*/ 	.word	0x00000082


	//----- nvinfo : EIATTR_KPARAM_INFO
	.align		4
.L_252:
        /*0008*/ 	.byte	0x04, 0x17
        /*000a*/ 	.short	(.L_254 - .L_253)
.L_253:
        /*000c*/ 	.word	0x00000000
        /*0010*/ 	.short	0x0003
        /*0012*/ 	.short	0x0018
        /*0014*/ 	.byte	0x00, 0xf0, 0x11, 0x00


	//----- nvinfo : EIATTR_KPARAM_INFO
	.align		4
.L_254:
        /*0018*/ 	.byte	0x04, 0x17
        /*001a*/ 	.short	(.L_256 - .L_255)
.L_255:
        /*001c*/ 	.word	0x00000000
        /*0020*/ 	.short	0x0002
        /*0022*/ 	.short	0x0010
        /*0024*/ 	.byte	0x00, 0xf5, 0x21, 0x00


	//----- nvinfo : EIATTR_KPARAM_INFO
	.align		4
.L_256:
        /*0028*/ 	.byte	0x04, 0x17
        /*002a*/ 	.short	(.L_258 - .L_257)
.L_257:
        /*002c*/ 	.word	0x00000000
        /*0030*/ 	.short	0x0001
        /*0032*/ 	.short	0x0008
        /*0034*/ 	.byte	0x00, 0xf5, 0x21, 0x00


	//----- nvinfo : EIATTR_KPARAM_INFO
	.align		4
.L_258:
        /*0038*/ 	.byte	0x04, 0x17
        /*003a*/ 	.short	(.L_260 - .L_259)
.L_259:
        /*003c*/ 	.word	0x00000000
        /*0040*/ 	.short	0x0000
        /*0042*/ 	.short	0x0000
        /*0044*/ 	.byte	0x00, 0xf5, 0x21, 0x00


	//----- nvinfo : EIATTR_SPARSE_MMA_MASK
	.align		4
.L_260:
        /*0048*/ 	.byte	0x03, 0x50
        /*004a*/ 	.short	0x0000


	//----- nvinfo : EIATTR_MAXREG_COUNT
	.align		4
        /*004c*/ 	.byte	0x03, 0x1b
        /*004e*/ 	.short	0x00ff


	//----- nvinfo : EIATTR_MERCURY_ISA_VERSION
	.align		4
        /*0050*/ 	.byte	0x03, 0x5f
        /*0052*/ 	.short	0x0101


	//----- nvinfo : EIATTR_VRC_CTA_INIT_COUNT
	.align		4
        /*0054*/ 	.byte	0x02, 0x4a
	.zero		1
	.zero		1


	//----- nvinfo : EIATTR_EXIT_INSTR_OFFSETS
	.align		4
        /*0058*/ 	.byte	0x04, 0x1c
        /*005a*/ 	.short	(.L_262 - .L_261)


	//   ....[0]....
.L_261:
        /*005c*/ 	.word	0x00000080


	//   ....[1]....
        /*0060*/ 	.word	0x00002110


	//----- nvinfo : EIATTR_CRS_STACK_SIZE
	.align		4
.L_262:
        /*0064*/ 	.byte	0x04, 0x1e
        /*0066*/ 	.short	(.L_264 - .L_263)
.L_263:
        /*0068*/ 	.word	0x00000000


	//----- nvinfo : EIATTR_CBANK_PARAM_SIZE
	.align		4
.L_264:
        /*006c*/ 	.byte	0x03, 0x19
        /*006e*/ 	.short	0x001c


	//----- nvinfo : EIATTR_PARAM_CBANK
	.align		4
        /*0070*/ 	.byte	0x04, 0x0a
        /*0072*/ 	.short	(.L_266 - .L_265)
	.align		4
.L_265:
        /*0074*/ 	.word	index@(.nv.constant0.holographic_interference_kernel)
        /*0078*/ 	.short	0x0380
        /*007a*/ 	.short	0x001c


	//----- nvinfo : EIATTR_SW_WAR
	.align		4
.L_266:
        /*007c*/ 	.byte	0x04, 0x36
        /*007e*/ 	.short	(.L_268 - .L_267)
.L_267:
        /*0080*/ 	.word	0x00000008
.L_268:


//--------------------- .nv.info.cbm_flux_fold_kernel --------------------------
	.section	.nv.info.cbm_flux_fold_kernel,"",@"SHT_CUDA_INFO"
	.sectionflags	@""
	.align	4


	//----- nvinfo : EIATTR_CUDA_API_VERSION
	.align		4
        /*0000*/ 	.byte	0x04, 0x37
        /*0002*/ 	.short	(.L_270 - .L_269)
.L_269:
        /*0004*/ 	.word	0x00000082


	//----- nvinfo : EIATTR_KPARAM_INFO
	.align		4
.L_270:
        /*0008*/ 	.byte	0x04, 0x17
        /*000a*/ 	.short	(.L_272 - .L_271)
.L_271:
        /*000c*/ 	.word	0x00000000
        /*0010*/ 	.short	0x0003
        /*0012*/ 	.short	0x0014
        /*0014*/ 	.byte	0x00, 0xf0, 0x11, 0x00


	//----- nvinfo : EIATTR_KPARAM_INFO
	.align		4
.L_272:
        /*0018*/ 	.byte	0x04, 0x17
        /*001a*/ 	.short	(.L_274 - .L_273)
.L_273:
        /*001c*/ 	.word	0x00000000
        /*0020*/ 	.short	0x0002
        /*0022*/ 	.short	0x0010
        /*0024*/ 	.byte	0x00, 0xf0, 0x11, 0x00


	//----- nvinfo : EIATTR_KPARAM_INFO
	.align		4
.L_274:
        /*0028*/ 	.byte	0x04, 0x17
        /*002a*/ 	.short	(.L_276 - .L_275)
.L_275:
        /*002c*/ 	.word	0x00000000
        /*0030*/ 	.short	0x0001
        /*0032*/ 	.short	0x0008
        /*0034*/ 	.byte	0x00, 0xf5, 0x21, 0x00


	//----- nvinfo : EIATTR_KPARAM_INFO
	.align		4
.L_276:
        /*0038*/ 	.byte	0x04, 0x17
        /*003a*/ 	.short	(.L_278 - .L_277)
.L_277:
        /*003c*/ 	.word	0x00000000
        /*0040*/ 	.short	0x0000
        /*0042*/ 	.short	0x0000
        /*0044*/ 	.byte	0x00, 0xf5, 0x21, 0x00


	//----- nvinfo : EIATTR_SPARSE_MMA_MASK
	.align		4
.L_278:
        /*0048*/ 	.byte	0x03, 0x50
        /*004a*/ 	.short	0x0000


	//----- nvinfo : EIATTR_MAXREG_COUNT
	.align		4
        /*004c*/ 	.byte	0x03, 0x1b
        /*004e*/ 	.short	0x00ff


	//----- nvinfo : EIATTR_MERCURY_ISA_VERSION
	.align		4
        /*0050*/ 	.byte	0x03, 0x5f
        /*0052*/ 	.short	0x0101


	//----- nvinfo : EIATTR_VRC_CTA_INIT_COUNT
	.align		4
        /*0054*/ 	.byte	0x02, 0x4a
	.zero		1
	.zero		1


	//----- nvinfo : EIATTR_EXIT_INSTR_OFFSETS
	.align		4
        /*0058*/ 	.byte	0x04, 0x1c
        /*005a*/ 	.short	(.L_280 - .L_279)


	//   ....[0]....
.L_279:
        /*005c*/ 	.word	0x00000070


	//   ....[1]....
        /*0060*/ 	.word	0x00000bc0


	//   ....[2]....
        /*0064*/ 	.word	0x00000df0


	//----- nvinfo : EIATTR_CRS_STACK_SIZE
	.align		4
.L_280:
        /*0068*/ 	.byte	0x04, 0x1e
        /*006a*/ 	.short	(.L_282 - .L_281)
.L_281:
        /*006c*/ 	.word	0x00000000


	//----- nvinfo : EIATTR_CBANK_PARAM_SIZE
	.align		4
.L_282:
        /*0070*/ 	.byte	0x03, 0x19
        /*0072*/ 	.short	0x0018


	//----- nvinfo : EIATTR_PARAM_CBANK
	.align		4
        /*0074*/ 	.byte	0x04, 0x0a
        /*0076*/ 	.short	(.L_284 - .L_283)
	.align		4
.L_283:
        /*0078*/ 	.word	index@(.nv.constant0.cbm_flux_fold_kernel)
        /*007c*/ 	.short	0x0380
        /*007e*/ 	.short	0x0018


	//----- nvinfo : EIATTR_SW_WAR
	.align		4
.L_284:
        /*0080*/ 	.byte	0x04, 0x36
        /*0082*/ 	.short	(.L_286 - .L_285)
.L_285:
        /*0084*/ 	.word	0x00000008
.L_286:


//--------------------- .nv.info.cbm_flux_unfold_v2_kernel --------------------------
	.section	.nv.info.cbm_flux_unfold_v2_kernel,"",@"SHT_CUDA_INFO"
	.sectionflags	@""
	.align	4


	//----- nvinfo : EIATTR_CUDA_API_VERSION
	.align		4
        /*0000*/ 	.byte	0x04, 0x37
        /*0002*/ 	.short	(.L_288 - .L_287)
.L_287:
        /*0004*/ 	.word	0x00000082


	//----- nvinfo : EIATTR_KPARAM_INFO
	.align		4
.L_288:
        /*0008*/ 	.byte	0x04, 0x17
        /*000a*/ 	.short	(.L_290 - .L_289)
.L_289:
        /*000c*/ 	.word	0x00000000
        /*0010*/ 	.short	0x0005
        /*0012*/ 	.short	0x001c
        /*0014*/ 	.byte	0x00, 0xf0, 0x11, 0x00


	//----- nvinfo : EIATTR_KPARAM_INFO
	.align		4
.L_290:
        /*0018*/ 	.byte	0x04, 0x17
        /*001a*/ 	.short	(.L_292 - .L_291)
.L_291:
        /*001c*/ 	.word	0x00000000
        /*0020*/ 	.short	0x0004
        /*0022*/ 	.short	0x0018
        /*0024*/ 	.byte	0x00, 0xf0, 0x11, 0x00


	//----- nvinfo : EIATTR_KPARAM_INFO
	.align		4
.L_292:
        /*0028*/ 	.byte	0x04, 0x17
        /*002a*/ 	.short	(.L_294 - .L_293)
.L_293:
        /*002c*/ 	.word	0x00000000
        /*0030*/ 	.short	0x0003
        /*0032*/ 	.short	0x0014
        /*0034*/ 	.byte	0x00, 0xf0, 0x11, 0x00


	//----- nvinfo : EIATTR_KPARAM_INFO
	.align		4
.L_294:
        /*0038*/ 	.byte	0x04, 0x17
        /*003a*/ 	.short	(.L_296 - .L_295)
.L_295:
        /*003c*/ 	.word	0x00000000
        /*0040*/ 	.short	0x0002
        /*0042*/ 	.short	0x0010
        /*0044*/ 	.byte	0x00, 0xf0, 0x11, 0x00


	//----- nvinfo : EIATTR_KPARAM_INFO
	.align		4
.L_296:
        /*0048*/ 	.byte	0x04, 0x17
        /*004a*/ 	.short	(.L_298 - .L_297)
.L_297:
        /*004c*/ 	.word	0x00000000
        /*0050*/ 	.short	0x0001
        /*0052*/ 	.short	0x0008
        /*0054*/ 	.byte	0x00, 0xf5, 0x21, 0x00


	//----- nvinfo : EIATTR_KPARAM_INFO
	.align		4
.L_298:
        /*0058*/ 	.byte	0x04, 0x17
        /*005a*/ 	.short	(.L_300 - .L_299)
.L_299:
        /*005c*/ 	.word	0x00000000
        /*0060*/ 	.short	0x0000
        /*0062*/ 	.short	0x0000
        /*0064*/ 	.byte	0x00, 0xf5, 0x21, 0x00


	//----- nvinfo : EIATTR_SPARSE_MMA_MASK
	.align		4
.L_300:
        /*0068*/ 	.byte	0x03, 0x50
        /*006a*/ 	.short	0x0000


	//----- nvinfo : EIATTR_MAXREG_COUNT
	.align		4
        /*006c*/ 	.byte	0x03, 0x1b
        /*006e*/ 	.short	0x00ff


	//----- nvinfo : EIATTR_MERCURY_ISA_VERSION
	.align		4
        /*0070*/ 	.byte	0x03, 0x5f
        /*0072*/ 	.short	0x0101


	//----- nvinfo : EIATTR_VRC_CTA_INIT_COUNT
	.align		4
        /*0074*/ 	.byte	0x02, 0x4a
	.zero		1
	.zero		1


	//----- nvinfo : EIATTR_EXIT_INSTR_OFFSETS
	.align		4
        /*0078*/ 	.byte	0x04, 0x1c
        /*007a*/ 	.short	(.L_302 - .L_301)


	//   ....[0]....
.L_301:
        /*007c*/ 	.word	0x00000080


	//   ....[1]....
        /*0080*/ 	.word	0x00001b30


	//----- nvinfo : EIATTR_CRS_STACK_SIZE
	.align		4
.L_302:
        /*0084*/ 	.byte	0x04, 0x1e
        /*0086*/ 	.short	(.L_304 - .L_303)
.L_303:
        /*0088*/ 	.word	0x00000000


	//----- nvinfo : EIATTR_CBANK_PARAM_SIZE
	.align		4
.L_304:
        /*008c*/ 	.byte	0x03, 0x19
        /*008e*/ 	.short	0x0020


	//----- nvinfo : EIATTR_PARAM_CBANK
	.align		4
        /*0090*/ 	.byte	0x04, 0x0a
        /*0092*/ 	.short	(.L_306 - .L_305)
	.align		4
.L_305:
        /*0094*/ 	.word	index@(.nv.constant0.cbm_flux_unfold_v2_kernel)
        /*0098*/ 	.short	0x0380
        /*009a*/ 	.short	0x0020


	//----- nvinfo : EIATTR_SW_WAR
	.align		4
.L_306:
        /*009c*/ 	.byte	0x04, 0x36
        /*009e*/ 	.short	(.L_308 - .L_307)
.L_307:
        /*00a0*/ 	.word	0x00000008
.L_308:


//--------------------- .nv.info.fibonacci_spiral_embedding_kernel --------------------------
	.section	.nv.info.fibonacci_spiral_embedding_kernel,"",@"SHT_CUDA_INFO"
	.sectionflags	@""
	.align	4


	//----- nvinfo : EIATTR_CUDA_API_VERSION
	.align		4
        /*0000*/ 	.byte	0x04, 0x37
        /*0002*/ 	.short	(.L_310 - .L_309)
.L_309:
        /*0004*/ 	.word	0x00000082


	//----- nvinfo : EIATTR_KPARAM_INFO
	.align		4
.L_310:
        /*0008*/ 	.byte	0x04, 0x17
        /*000a*/ 	.short	(.L_312 - .L_311)
.L_311:
        /*000c*/ 	.word	0x00000000
        /*0010*/ 	.short	0x0003
        /*0012*/ 	.short	0x0018
        /*0014*/ 	.byte	0x00, 0xf0, 0x11, 0x00


	//----- nvinfo : EIATTR_KPARAM_INFO
	.align		4
.L_312:
        /*0018*/ 	.byte	0x04, 0x17
        /*001a*/ 	.short	(.L_314 - .L_313)
.L_313:
        /*001c*/ 	.word	0x00000000
        /*0020*/ 	.short	0x0002
        /*0022*/ 	.short	0x0010
        /*0024*/ 	.byte	0x00, 0xf5, 0x21, 0x00


	//----- nvinfo : EIATTR_KPARAM_INFO
	.align		4
.L_314:
        /*0028*/ 	.byte	0x04, 0x17
        /*002a*/ 	.short	(.L_316 - .L_315)
.L_315:
        /*002c*/ 	.word	0x00000000
        /*0030*/ 	.short	0x0001
        /*0032*/ 	.short	0x0008
        /*0034*/ 	.byte	0x00, 0xf5, 0x21, 0x00


	//----- nvinfo : EIATTR_KPARAM_INFO
	.align		4
.L_316:
        /*0038*/ 	.byte	0x04, 0x17
        /*003a*/ 	.short	(.L_318 - .L_317)
.L_317:
        /*003c*/ 	.word	0x00000000
        /*0040*/ 	.short	0x0000
        /*0042*/ 	.short	0x0000
        /*0044*/ 	.byte	0x00, 0xf5, 0x21, 0x00


	//----- nvinfo : EIATTR_SPARSE_MMA_MASK
	.align		4
.L_318:
        /*0048*/ 	.byte	0x03, 0x50
        /*004a*/ 	.short	0x0000


	//----- nvinfo : EIATTR_MAXREG_COUNT
	.align		4
        /*004c*/ 	.byte	0x03, 0x1b
        /*004e*/ 	.short	0x00ff


	//----- nvinfo : EIATTR_MERCURY_ISA_VERSION
	.align		4
        /*0050*/ 	.byte	0x03, 0x5f
        /*0052*/ 	.short	0x0101


	//----- nvinfo : EIATTR_VRC_CTA_INIT_COUNT
	.align		4
        /*0054*/ 	.byte	0x02, 0x4a
	.zero		1
	.zero		1


	//----- nvinfo : EIATTR_EXIT_INSTR_OFFSETS
	.align		4
        /*0058*/ 	.byte	0x04, 0x1c
        /*005a*/ 	.short	(.L_320 - .L_319)


	//   ....[0]....
.L_319:
        /*005c*/ 	.word	0x00000070


	//   ....[1]....
        /*0060*/ 	.word	0x00001190


	//----- nvinfo : EIATTR_CRS_STACK_SIZE
	.align		4
.L_320:
        /*0064*/ 	.byte	0x04, 0x1e
        /*0066*/ 	.short	(.L_322 - .L_321)
.L_321:
        /*0068*/ 	.word	0x00000000


	//----- nvinfo : EIATTR_CBANK_PARAM_SIZE
	.align		4
.L_322:
        /*006c*/ 	.byte	0x03, 0x19
        /*006e*/ 	.short	0x001c


	//----- nvinfo : EIATTR_PARAM_CBANK
	.align		4
        /*0070*/ 	.byte	0x04, 0x0a
        /*0072*/ 	.short	(.L_324 - .L_323)
	.align		4
.L_323:
        /*0074*/ 	.word	index@(.nv.constant0.fibonacci_spiral_embedding_kernel)
        /*0078*/ 	.short	0x0380
        /*007a*/ 	.short	0x001c


	//----- nvinfo : EIATTR_SW_WAR
	.align		4
.L_324:
        /*007c*/ 	.byte	0x04, 0x36
        /*007e*/ 	.short	(.L_326 - .L_325)
.L_325:
        /*0080*/ 	.word	0x00000008
.L_326:


//--------------------- .nv.info.phi_harmonic_modulation_kernel --------------------------
	.section	.nv.info.phi_harmonic_modulation_kernel,"",@"SHT_CUDA_INFO"
	.sectionflags	@""
	.align	4


	//----- nvinfo : EIATTR_CUDA_API_VERSION
	.align		4
        /*0000*/ 	.byte	0x04, 0x37
        /*0002*/ 	.short	(.L_328 - .L_327)
.L_327:
        /*0004*/ 	.word	0x00000082


	//----- nvinfo : EIATTR_KPARAM_INFO
	.align		4
.L_328:
        /*0008*/ 	.byte	0x04, 0x17
        /*000a*/ 	.short	(.L_330 - .L_329)
.L_329:
        /*000c*/ 	.word	0x00000000
        /*0010*/ 	.short	0x0003
        /*0012*/ 	.short	0x0010
        /*0014*/ 	.byte	0x00, 0xf0, 0x11, 0x00


	//----- nvinfo : EIATTR_KPARAM_INFO
	.align		4
.L_330:
        /*0018*/ 	.byte	0x04, 0x17
        /*001a*/ 	.short	(.L_332 - .L_331)
.L_331:
        /*001c*/ 	.word	0x00000000
        /*0020*/ 	.short	0x0002
        /*0022*/ 	.short	0x000c
        /*0024*/ 	.byte	0x00, 0xf0, 0x11, 0x00


	//----- nvinfo : EIATTR_KPARAM_INFO
	.align		4
.L_332:
        /*0028*/ 	.byte	0x04, 0x17
        /*002a*/ 	.short	(.L_334 - .L_333)
.L_333:
        /*002c*/ 	.word	0x00000000
        /*0030*/ 	.short	0x0001
        /*0032*/ 	.short	0x0008
        /*0034*/ 	.byte	0x00, 0xf0, 0x11, 0x00


	//----- nvinfo : EIATTR_KPARAM_INFO
	.align		4
.L_334:
        /*0038*/ 	.byte	0x04, 0x17
        /*003a*/ 	.short	(.L_336 - .L_335)
.L_335:
        /*003c*/ 	.word	0x00000000
        /*0040*/ 	.short	0x0000
        /*0042*/ 	.short	0x0000
        /*0044*/ 	.byte	0x00, 0xf5, 0x21, 0x00


	//----- nvinfo : EIATTR_SPARSE_MMA_MASK
	.align		4
.L_336:
        /*0048*/ 	.byte	0x03, 0x50
        /*004a*/ 	.short	0x0000


	//----- nvinfo : EIATTR_MAXREG_COUNT
	.align		4
        /*004c*/ 	.byte	0x03, 0x1b
        /*004e*/ 	.short	0x00ff


	//----- nvinfo : EIATTR_MERCURY_ISA_VERSION
	.align		4
        /*0050*/ 	.byte	0x03, 0x5f
        /*0052*/ 	.short	0x0101


	//----- nvinfo : EIATTR_VRC_CTA_INIT_COUNT
	.align		4
        /*0054*/ 	.byte	0x02, 0x4a
	.zero		1
	.zero		1


	//----- nvinfo : EIATTR_EXIT_INSTR_OFFSETS
	.align		4
        /*0058*/ 	.byte	0x04, 0x1c
        /*005a*/ 	.short	(.L_338 - .L_337)


	//   ....[0]....
.L_337:
        /*005c*/ 	.word	0x00000070


	//   ....[1]....
        /*0060*/ 	.word	0x00002ce0


	//----- nvinfo : EIATTR_CRS_STACK_SIZE
	.align		4
.L_338:
        /*0064*/ 	.byte	0x04, 0x1e
        /*0066*/ 	.short	(.L_340 - .L_339)
.L_339:
        /*0068*/ 	.word	0x00000000


	//----- nvinfo : EIATTR_CBANK_PARAM_SIZE
	.align		4
.L_340:
        /*006c*/ 	.byte	0x03, 0x19
        /*006e*/ 	.short	0x0014


	//----- nvinfo : EIATTR_PARAM_CBANK
	.align		4
        /*0070*/ 	.byte	0x04, 0x0a
        /*0072*/ 	.short	(.L_342 - .L_341)
	.align		4
.L_341:
        /*0074*/ 	.word	index@(.nv.constant0.phi_harmonic_modulation_kernel)
        /*0078*/ 	.short	0x0380
        /*007a*/ 	.short	0x0014


	//----- nvinfo : EIATTR_SW_WAR
	.align		4
.L_342:
        /*007c*/ 	.byte	0x04, 0x36
        /*007e*/ 	.short	(.L_344 - .L_343)
.L_343:
        /*0080*/ 	.word	0x00000008
.L_344:


//--------------------- .nv.info.manifold_projection_batch_kernel --------------------------
	.section	.nv.info.manifold_projection_batch_kernel,"",@"SHT_CUDA_INFO"
	.sectionflags	@""
	.align	4


	//----- nvinfo : EIATTR_CUDA_API_VERSION
	.align		4
        /*0000*/ 	.byte	0x04, 0x37
        /*0002*/ 	.short	(.L_346 - .L_345)
.L_345:
        /*0004*/ 	.word	0x00000082


	//----- nvinfo : EIATTR_KPARAM_INFO
	.align		4
.L_346:
        /*0008*/ 	.byte	0x04, 0x17
        /*000a*/ 	.short	(.L_348 - .L_347)
.L_347:
        /*000c*/ 	.word	0x00000000
        /*0010*/ 	.short	0x0003
        /*0012*/ 	.short	0x0014
        /*0014*/ 	.byte	0x00, 0xf0, 0x11, 0x00


	//----- nvinfo : EIATTR_KPARAM_INFO
	.align		4
.L_348:
        /*0018*/ 	.byte	0x04, 0x17
        /*001a*/ 	.short	(.L_350 - .L_349)
.L_349:
        /*001c*/ 	.word	0x00000000
        /*0020*/ 	.short	0x0002
        /*0022*/ 	.short	0x0010
        /*0024*/ 	.byte	0x00, 0xf0, 0x11, 0x00


	//----- nvinfo : EIATTR_KPARAM_INFO
	.align		4
.L_350:
        /*0028*/ 	.byte	0x04, 0x17
        /*002a*/ 	.short	(.L_352 - .L_351)
.L_351:
        /*002c*/ 	.word	0x00000000
        /*0030*/ 	.short	0x0001
        /*0032*/ 	.short	0x0008
        /*0034*/ 	.byte	0x00, 0xf5, 0x21, 0x00


	//----- nvinfo : EIATTR_KPARAM_INFO
	.align		4
.L_352:
        /*0038*/ 	.byte	0x04, 0x17
        /*003a*/ 	.short	(.L_354 - .L_353)
.L_353:
        /*003c*/ 	.word	0x00000000
        /*0040*/ 	.short	0x0000
        /*0042*/ 	.short	0x0000
        /*0044*/ 	.byte	0x00, 0xf5, 0x21, 0x00


	//----- nvinfo : EIATTR_SPARSE_MMA_MASK
	.align		4
.L_354:
        /*0048*/ 	.byte	0x03, 0x50
        /*004a*/ 	.short	0x0000


	//----- nvinfo : EIATTR_MAXREG_COUNT
	.align		4
        /*004c*/ 	.byte	0x03, 0x1b
        /*004e*/ 	.short	0x00ff


	//----- nvinfo : EIATTR_NUM_BARRIERS
	.align		4
        /*0050*/ 	.byte	0x02, 0x4c
        /*0052*/ 	.byte	0x01
	.zero		1


	//----- nvinfo : EIATTR_MERCURY_ISA_VERSION
	.align		4
        /*0054*/ 	.byte	0x03, 0x5f
        /*0056*/ 	.short	0x0101


	//----- nvinfo : EIATTR_VRC_CTA_INIT_COUNT
	.align		4
        /*0058*/ 	.byte	0x02, 0x4a
	.zero		1
	.zero		1


	//----- nvinfo : EIATTR_EXIT_INSTR_OFFSETS
	.align		4
        /*005c*/ 	.byte	0x04, 0x1c
        /*005e*/ 	.short	(.L_356 - .L_355)


	//   ....[0]....
.L_355:
        /*0060*/ 	.word	0x00000070


	//   ....[1]....
        /*0064*/ 	.word	0x000004b0


	//----- nvinfo : EIATTR_CRS_STACK_SIZE
	.align		4
.L_356:
        /*0068*/ 	.byte	0x04, 0x1e
        /*006a*/ 	.short	(.L_358 - .L_357)
.L_357:
        /*006c*/ 	.word	0x00000000


	//----- nvinfo : EIATTR_CBANK_PARAM_SIZE
	.align		4
.L_358:
        /*0070*/ 	.byte	0x03, 0x19
        /*0072*/ 	.short	0x0018


	//----- nvinfo : EIATTR_PARAM_CBANK
	.align		4
        /*0074*/ 	.byte	0x04, 0x0a
        /*0076*/ 	.short	(.L_360 - .L_359)
	.align		4
.L_359:
        /*0078*/ 	.word	index@(.nv.constant0.manifold_projection_batch_kernel)
        /*007c*/ 	.short	0x0380
        /*007e*/ 	.short	0x0018


	//----- nvinfo : EIATTR_SW_WAR
	.align		4
.L_360:
        /*0080*/ 	.byte	0x04, 0x36
        /*0082*/ 	.short	(.L_362 - .L_361)
.L_361:
        /*0084*/ 	.word	0x00000008
.L_362:


//--------------------- .nv.info.manifold_projection_7d_kernel --------------------------
	.section	.nv.info.manifold_projection_7d_kernel,"",@"SHT_CUDA_INFO"
	.sectionflags	@""
	.align	4


	//----- nvinfo : EIATTR_CUDA_API_VERSION
	.align		4
        /*0000*/ 	.byte	0x04, 0x37
        /*0002*/ 	.short	(.L_364 - .L_363)
.L_363:
        /*0004*/ 	.word	0x00000082


	//----- nvinfo : EIATTR_KPARAM_INFO
	.align		4
.L_364:
        /*0008*/ 	.byte	0x04, 0x17
        /*000a*/ 	.short	(.L_366 - .L_365)
.L_365:
        /*000c*/ 	.word	0x00000000
        /*0010*/ 	.short	0x0003
        /*0012*/ 	.short	0x0014
        /*0014*/ 	.byte	0x00, 0xf0, 0x11, 0x00


	//----- nvinfo : EIATTR_KPARAM_INFO
	.align		4
.L_366:
        /*0018*/ 	.byte	0x04, 0x17
        /*001a*/ 	.short	(.L_368 - .L_367)
.L_367:
        /*001c*/ 	.word	0x00000000
        /*0020*/ 	.short	0x0002
        /*0022*/ 	.short	0x0010
        /*0024*/ 	.byte	0x00, 0xf0, 0x11, 0x00


	//----- nvinfo : EIATTR_KPARAM_INFO
	.align		4
.L_368:
        /*0028*/ 	.byte	0x04, 0x17
        /*002a*/ 	.short	(.L_370 - .L_369)
.L_369:
        /*002c*/ 	.word	0x00000000
        /*0030*/ 	.short	0x0001
        /*0032*/ 	.short	0x0008
        /*0034*/ 	.byte	0x00, 0xf5, 0x21, 0x00


	//----- nvinfo : EIATTR_KPARAM_INFO
	.align		4
.L_370:
        /*0038*/ 	.byte	0x04, 0x17
        /*003a*/ 	.short	(.L_372 - .L_371)
.L_371:
        /*003c*/ 	.word	0x00000000
        /*0040*/ 	.short	0x0000
        /*0042*/ 	.short	0x0000
        /*0044*/ 	.byte	0x00, 0xf5, 0x21, 0x00


	//----- nvinfo : EIATTR_SPARSE_MMA_MASK
	.align		4
.L_372:
        /*0048*/ 	.byte	0x03, 0x50
        /*004a*/ 	.short	0x0000


	//----- nvinfo : EIATTR_MAXREG_COUNT
	.align		4
        /*004c*/ 	.byte	0x03, 0x1b
        /*004e*/ 	.short	0x00ff


	//----- nvinfo : EIATTR_MERCURY_ISA_VERSION
	.align		4
        /*0050*/ 	.byte	0x03, 0x5f
        /*0052*/ 	.short	0x0101


	//----- nvinfo : EIATTR_VRC_CTA_INIT_COUNT
	.align		4
        /*0054*/ 	.byte	0x02, 0x4a
	.zero		1
	.zero		1


	//----- nvinfo : EIATTR_EXIT_INSTR_OFFSETS
	.align		4
        /*0058*/ 	.byte	0x04, 0x1c
        /*005a*/ 	.short	(.L_374 - .L_373)


	//   ....[0]....
.L_373:
        /*005c*/ 	.word	0x00000070


	//   ....[1]....
        /*0060*/ 	.word	0x00000630


	//----- nvinfo : EIATTR_CRS_STACK_SIZE
	.align		4
.L_374:
        /*0064*/ 	.byte	0x04, 0x1e
        /*0066*/ 	.short	(.L_376 - .L_375)
.L_375:
        /*0068*/ 	.word	0x00000000


	//----- nvinfo : EIATTR_CBANK_PARAM_SIZE
	.align		4
.L_376:
        /*006c*/ 	.byte	0x03, 0x19
        /*006e*/ 	.short	0x0018


	//----- nvinfo : EIATTR_PARAM_CBANK
	.align		4
        /*0070*/ 	.byte	0x04, 0x0a
        /*0072*/ 	.short	(.L_378 - .L_377)
	.align		4
.L_377:
        /*0074*/ 	.word	index@(.nv.constant0.manifold_projection_7d_kernel)
        /*0078*/ 	.short	0x0380
        /*007a*/ 	.short	0x0018


	//----- nvinfo : EIATTR_SW_WAR
	.align		4
.L_378:
        /*007c*/ 	.byte	0x04, 0x36
        /*007e*/ 	.short	(.L_380 - .L_379)
.L_379:
        /*0080*/ 	.word	0x00000008
.L_380:


//--------------------- .nv.callgraph             --------------------------
	.section	.nv.callgraph,"",@"SHT_CUDA_CALLGRAPH"
	.align	4
	.sectionentsize	8
	.align		4
        /*0000*/ 	.word	0x00000000
	.align		4
        /*0004*/ 	.word	0xffffffff
	.align		4
        /*0008*/ 	.word	0x00000000
	.align		4
        /*000c*/ 	.word	0xfffffffe
	.align		4
        /*0010*/ 	.word	0x00000000
	.align		4
        /*0014*/ 	.word	0xfffffffd
	.align		4
        /*0018*/ 	.word	0x00000000
	.align		4
        /*001c*/ 	.word	0xfffffffc


//--------------------- .nv.constant4             --------------------------
	.section	.nv.constant4,"a",@progbits
	.align	8
	.align		8
.nv.constant4:
        /*0000*/ 	.dword	__cudart_i2opi_f


//--------------------- .text.manifold_projection_fp16_kernel --------------------------
	.section	.text.manifold_projection_fp16_kernel,"ax",@progbits
	.align	128
        .global         manifold_projection_fp16_kernel
        .type           manifold_projection_fp16_kernel,@function
        .size           manifold_projection_fp16_kernel,(.L_x_377 - manifold_projection_fp16_kernel)
        .other          manifold_projection_fp16_kernel,@"STO_CUDA_ENTRY STV_DEFAULT"
manifold_projection_fp16_kernel:
.text.manifold_projection_fp16_kernel:
[----:B------:R-:W-:Y:S01]  /*0000*/  LDC R1, c[0x0][0x37c] ;  /* 0x0000df00ff017b82 */ /* 0x000fe20000000800 */
[----:B------:R-:W0:Y:S07]  /*0010*/  S2R R3, SR_TID.X ;  /* 0x0000000000037919 */ /* 0x000e2e0000002100 */
[----:B------:R-:W0:Y:S01]  /*0020*/  S2UR UR4, SR_CTAID.X ;  /* 0x00000000000479c3 */ /* 0x000e220000002500 */
[----:B------:R-:W1:Y:S07]  /*0030*/  LDCU UR5, c[0x0][0x390] ;  /* 0x00007200ff0577ac */ /* 0x000e6e0008000800 */
[----:B------:R-:W0:Y:S02]  /*0040*/  LDC R2, c[0x0][0x360] ;  /* 0x0000d800ff027b82 */ /* 0x000e240000000800 */
[----:B0-----:R-:W-:-:S05]  /*0050*/  IMAD R2, R2, UR4, R3 ;  /* 0x0000000402027c24 */ /* 0x001fca000f8e0203 */
[----:B-1----:R-:W-:-:S13]  /*0060*/  ISETP.GE.AND P0, PT, R2, UR5, PT ;  /* 0x0000000502007c0c */ /* 0x002fda000bf06270 */
[----:B------:R-:W-:Y:S05]  /*0070*/  @P0 EXIT ;  /* 0x000000000000094d */ /* 0x000fea0003800000 */
[----:B------:R-:W0:Y:S01]  /*0080*/  LDC.64 R6, c[0x0][0x380] ;  /* 0x0000e000ff067b82 */ /* 0x000e220000000a00 */
[----:B------:R-:W1:Y:S07]  /*0090*/  LDCU.64 UR4, c[0x0][0x358] ;  /* 0x00006b00ff0477ac */ /* 0x000e6e0008000a00 */
[----:B------:R-:W2:Y:S01]  /*00a0*/  LDC R5, c[0x0][0x394] ;  /* 0x0000e500ff057b82 */ /* 0x000ea20000000800 */
[----:B0-----:R-:W-:-:S06]  /*00b0*/  IMAD.WIDE R6, R2, 0x2, R6 ;  /* 0x0000000202067825 */ /* 0x001fcc00078e0206 */
[----:B-1----:R-:W3:Y:S01]  /*00c0*/  LDG.E.U16.CONSTANT R6, desc[UR4][R6.64] ;  /* 0x0000000406067981 */ /* 0x002ee2000c1e9500 */
[----:B------:R-:W-:Y:S01]  /*00d0*/  IABS R4, R2 ;  /* 0x0000000200047213 */ /* 0x000fe20000000000 */
[----:B------:R-:W-:Y:S01]  /*00e0*/  BSSY.RECONVERGENT B0, `(.L_x_0) ;  /* 0x0000028000007945 */ /* 0x000fe20003800200 */
[----:B--2---:R-:W-:-:S04]  /*00f0*/  IABS R10, R5 ;  /* 0x00000005000a7213 */ /* 0x004fc80000000000 */
[----:B------:R-:W0:Y:S08]  /*0100*/  I2F.RP R0, R10 ;  /* 0x0000000a00007306 */ /* 0x000e300000209400 */
[----:B0-----:R-:W0:Y:S02]  /*0110*/  MUFU.RCP R0, R0 ;  /* 0x0000000000007308 */ /* 0x001e240000001000 */
[----:B0-----:R-:W-:-:S06]  /*0120*/  VIADD R8, R0, 0xffffffe ;  /* 0x0ffffffe00087836 */ /* 0x001fcc0000000000 */
[----:B------:R0:W1:Y:S02]  /*0130*/  F2I.FTZ.U32.TRUNC.NTZ R9, R8 ;  /* 0x0000000800097305 */ /* 0x000064000021f000 */
[----:B0-----:R-:W-:Y:S02]  /*0140*/  IMAD.MOV.U32 R8, RZ, RZ, RZ ;  /* 0x000000ffff087224 */ /* 0x001fe400078e00ff */
[----:B-1----:R-:W-:-:S04]  /*0150*/  IMAD.MOV R3, RZ, RZ, -R9 ;  /* 0x000000ffff037224 */ /* 0x002fc800078e0a09 */
[----:B------:R-:W-:-:S04]  /*0160*/  IMAD R3, R3, R10, RZ ;  /* 0x0000000a03037224 */ /* 0x000fc800078e02ff */
[----:B------:R-:W-:-:S04]  /*0170*/  IMAD.HI.U32 R9, R9, R3, R8 ;  /* 0x0000000309097227 */ /* 0x000fc800078e0008 */
[----:B------:R-:W-:-:S04]  /*0180*/  IMAD.MOV.U32 R3, RZ, RZ, R4 ;  /* 0x000000ffff037224 */ /* 0x000fc800078e0004 */
[----:B------:R-:W-:-:S05]  /*0190*/  IMAD.HI.U32 R4, R9, R3, RZ ;  /* 0x0000000309047227 */ /* 0x000fca00078e00ff */
[----:B------:R-:W-:-:S05]  /*01a0*/  IADD3 R0, PT, PT, -R4, RZ, RZ ;  /* 0x000000ff04007210 */ /* 0x000fca0007ffe1ff */
[----:B------:R-:W-:-:S05]  /*01b0*/  IMAD R3, R10, R0, R3 ;  /* 0x000000000a037224 */ /* 0x000fca00078e0203 */
[----:B------:R-:W-:-:S13]  /*01c0*/  ISETP.GT.U32.AND P2, PT, R10, R3, PT ;  /* 0x000000030a00720c */ /* 0x000fda0003f44070 */
[----:B------:R-:W-:Y:S02]  /*01d0*/  @!P2 IMAD.IADD R3, R3, 0x1, -R10 ;  /* 0x000000010303a824 */ /* 0x000fe400078e0a0a */
[----:B------:R-:W-:Y:S01]  /*01e0*/  @!P2 VIADD R4, R4, 0x1 ;  /* 0x000000010404a836 */ /* 0x000fe20000000000 */
[----:B------:R-:W-:Y:S02]  /*01f0*/  ISETP.NE.AND P2, PT, R5, RZ, PT ;  /* 0x000000ff0500720c */ /* 0x000fe40003f45270 */
[----:B------:R-:W-:Y:S02]  /*0200*/  ISETP.GE.U32.AND P0, PT, R3, R10, PT ;  /* 0x0000000a0300720c */ /* 0x000fe40003f06070 */
[----:B------:R-:W-:-:S04]  /*0210*/  LOP3.LUT R3, R2, R5, RZ, 0x3c, !PT ;  /* 0x0000000502037212 */ /* 0x000fc800078e3cff */
[----:B------:R-:W-:-:S07]  /*0220*/  ISETP.GE.AND P1, PT, R3, RZ, PT ;  /* 0x000000ff0300720c */ /* 0x000fce0003f26270 */
[----:B------:R-:W-:-:S06]  /*0230*/  @P0 VIADD R4, R4, 0x1 ;  /* 0x0000000104040836 */ /* 0x000fcc0000000000 */
[----:B------:R-:W-:Y:S01]  /*0240*/  @!P1 IMAD.MOV R4, RZ, RZ, -R4 ;  /* 0x000000ffff049224 */ /* 0x000fe200078e0a04 */
[----:B------:R-:W-:-:S04]  /*0250*/  @!P2 LOP3.LUT R4, RZ, R5, RZ, 0x33, !PT ;  /* 0x00000005ff04a212 */ /* 0x000fc800078e33ff */
[----:B------:R-:W-:-:S05]  /*0260*/  IADD3 R8, PT, PT, -R4, RZ, RZ ;  /* 0x000000ff04087210 */ /* 0x000fca0007ffe1ff */
[----:B------:R-:W-:Y:S02]  /*0270*/  IMAD R5, R5, R8, R2 ;  /* 0x0000000805057224 */ /* 0x000fe400078e0202 */
[----:B---3--:R-:W-:-:S05]  /*0280*/  HADD2.F32 R0, -RZ, R6.H0_H0 ;  /* 0x20000006ff007230 */ /* 0x008fca0000004100 */
[----:B------:R-:W-:-:S04]  /*0290*/  FADD R6, |R0|, 1 ;  /* 0x3f80000000067421 */ /* 0x000fc80000000200 */
[----:B------:R-:W-:-:S04]  /*02a0*/  FADD R9, R6, 0.61803400516510009766 ;  /* 0x3f1e377a06097421 */ /* 0x000fc80000000000 */
[----:B------:R-:W0:Y:S08]  /*02b0*/  MUFU.RCP R6, R9 ;  /* 0x0000000900067308 */ /* 0x000e300000001000 */
[----:B------:R-:W1:Y:S01]  /*02c0*/  FCHK P0, R0, R9 ;  /* 0x0000000900007302 */ /* 0x000e620000000000 */
[----:B0-----:R-:W-:-:S04]  /*02d0*/  FFMA R3, -R9, R6, 1 ;  /* 0x3f80000009037423 */ /* 0x001fc80000000106 */
[----:B------:R-:W-:-:S04]  /*02e0*/  FFMA R3, R6, R3, R6 ;  /* 0x0000000306037223 */ /* 0x000fc80000000006 */
[----:B------:R-:W-:-:S04]  /*02f0*/  FFMA R6, R0, R3, RZ ;  /* 0x0000000300067223 */ /* 0x000fc800000000ff */
[----:B------:R-:W-:-:S04]  /*0300*/  FFMA R7, -R9, R6, R0 ;  /* 0x0000000609077223 */ /* 0x000fc80000000100 */
[----:B------:R-:W-:Y:S01]  /*0310*/  FFMA R3, R3, R7, R6 ;  /* 0x0000000703037223 */ /* 0x000fe20000000006 */
[----:B-1----:R-:W-:Y:S06]  /*0320*/  @!P0 BRA `(.L_x_1) ;  /* 0x00000000000c8947 */ /* 0x002fec0003800000 */
[----:B------:R-:W-:-:S07]  /*0330*/  MOV R6, 0x350 ;  /* 0x0000035000067802 */ /* 0x000fce0000000f00 */
[----:B------:R-:W-:Y:S05]  /*0340*/  CALL.REL.NOINC `($__internal_0_$__cuda_sm3x_div_rn_noftz_f32_slowpath) ;  /* 0x0000000000c87944 */ /* 0x000fea0003c00000 */
[----:B------:R-:W-:-:S07]  /*0350*/  IMAD.MOV.U32 R3, RZ, RZ, R0 ;  /* 0x000000ffff037224 */ /* 0x000fce00078e0000 */
.L_x_1:
[----:B------:R-:W-:Y:S05]  /*0360*/  BSYNC.RECONVERGENT B0 ;  /* 0x0000000000007941 */ /* 0x000fea0003800200 */
.L_x_0:
[----:B------:R-:W0:Y:S01]  /*0370*/  LDC R12, c[0x0][0x394] ;  /* 0x0000e500ff0c7b82 */ /* 0x000e220000000800 */
[----:B------:R-:W-:Y:S01]  /*0380*/  IMAD.MOV.U32 R6, RZ, RZ, RZ ;  /* 0x000000ffff067224 */ /* 0x000fe200078e00ff */
[----:B------:R-:W-:Y:S02]  /*0390*/  ISETP.GE.AND P1, PT, R4, RZ, PT ;  /* 0x000000ff0400720c */ /* 0x000fe40003f26270 */
[----:B0-----:R-:W-:Y:S02]  /*03a0*/  IABS R9, R12 ;  /* 0x0000000c00097213 */ /* 0x001fe40000000000 */
[----:B------:R-:W-:Y:S02]  /*03b0*/  ISETP.NE.AND P2, PT, R12, RZ, PT ;  /* 0x000000ff0c00720c */ /* 0x000fe40003f45270 */
[----:B------:R-:W0:Y:S08]  /*03c0*/  I2F.RP R8, R9 ;  /* 0x0000000900087306 */ /* 0x000e300000209400 */
[----:B0-----:R-:W0:Y:S02]  /*03d0*/  MUFU.RCP R8, R8 ;  /* 0x0000000800087308 */ /* 0x001e240000001000 */
[----:B0-----:R-:W-:-:S02]  /*03e0*/  VIADD R10, R8, 0xffffffe ;  /* 0x0ffffffe080a7836 */ /* 0x001fc40000000000 */
[----:B------:R-:W-:-:S04]  /*03f0*/  IMAD.MOV.U32 R8, RZ, RZ, 0x3c80f082 ;  /* 0x3c80f082ff087424 */ /* 0x000fc800078e00ff */
[----:B------:R-:W0:Y:S02]  /*0400*/  F2I.FTZ.U32.TRUNC.NTZ R7, R10 ;  /* 0x0000000a00077305 */ /* 0x000e24000021f000 */
[----:B0-----:R-:W-:-:S04]  /*0410*/  IMAD.MOV R0, RZ, RZ, -R7 ;  /* 0x000000ffff007224 */ /* 0x001fc800078e0a07 */
[----:B------:R-:W-:Y:S01]  /*0420*/  IMAD R11, R0, R9, RZ ;  /* 0x00000009000b7224 */ /* 0x000fe200078e02ff */
[----:B------:R-:W-:-:S03]  /*0430*/  IABS R0, R4 ;  /* 0x0000000400007213 */ /* 0x000fc60000000000 */
[----:B------:R-:W-:Y:S01]  /*0440*/  IMAD.HI.U32 R11, R7, R11, R6 ;  /* 0x0000000b070b7227 */ /* 0x000fe200078e0006 */
[----:B------:R-:W-:-:S05]  /*0450*/  MOV R6, R0 ;  /* 0x0000000000067202 */ /* 0x000fca0000000f00 */
[----:B------:R-:W-:-:S04]  /*0460*/  IMAD.HI.U32 R0, R11, R6, RZ ;  /* 0x000000060b007227 */ /* 0x000fc800078e00ff */
[----:B------:R-:W-:-:S04]  /*0470*/  IMAD.MOV R7, RZ, RZ, -R0 ;  /* 0x000000ffff077224 */ /* 0x000fc800078e0a00 */
[----:B------:R-:W-:Y:S02]  /*0480*/  IMAD R0, R9, R7, R6 ;  /* 0x0000000709007224 */ /* 0x000fe400078e0206 */
[----:B------:R-:W-:-:S03]  /*0490*/  HFMA2 R7, -RZ, RZ, 1.875, 0 ;  /* 0x3f800000ff077431 */ /* 0x000fc600000001ff */
[----:B------:R-:W-:-:S13]  /*04a0*/  ISETP.GT.U32.AND P0, PT, R9, R0, PT ;  /* 0x000000000900720c */ /* 0x000fda0003f04070 */
[----:B------:R-:W-:-:S05]  /*04b0*/  @!P0 IMAD.IADD R0, R0, 0x1, -R9 ;  /* 0x0000000100008824 */ /* 0x000fca00078e0a09 */
[----:B------:R-:W-:-:S13]  /*04c0*/  ISETP.GT.U32.AND P0, PT, R9, R0, PT ;  /* 0x000000000900720c */ /* 0x000fda0003f04070 */
[----:B------:R-:W-:-:S04]  /*04d0*/  @!P0 IMAD.IADD R0, R0, 0x1, -R9 ;  /* 0x0000000100008824 */ /* 0x000fc800078e0a09 */
[----:B------:R-:W-:Y:S01]  /*04e0*/  @!P1 IMAD.MOV R0, RZ, RZ, -R0 ;  /* 0x000000ffff009224 */ /* 0x000fe200078e0a00 */
[----:B------:R-:W-:-:S04]  /*04f0*/  @!P2 LOP3.LUT R0, RZ, R12, RZ, 0x33, !PT ;  /* 0x0000000cff00a212 */ /* 0x000fc800078e33ff */
[----:B------:R-:W-:Y:S02]  /*0500*/  ISETP.NE.AND P0, PT, R5, R0, PT ;  /* 0x000000000500720c */ /* 0x000fe40003f05270 */
[----:B------:R-:W0:Y:S11]  /*0510*/  LDC.64 R4, c[0x0][0x388] ;  /* 0x0000e200ff047b82 */ /* 0x000e360000000a00 */
[----:B------:R-:W-:-:S04]  /*0520*/  @!P0 FADD R3, R3, 0.0099999997764825820923 ;  /* 0x3c23d70a03038421 */ /* 0x000fc80000000000 */
[----:B------:R-:W-:-:S04]  /*0530*/  FMUL R3, R3, 0.61803400516510009766 ;  /* 0x3f1e377a03037820 */ /* 0x000fc80000400000 */
[C---:B------:R-:W-:Y:S01]  /*0540*/  FMUL R0, |R3|.reuse, 2.8853900432586669922 ;  /* 0x4038aa3b03007820 */ /* 0x040fe20000400200 */
[C---:B------:R-:W-:Y:S01]  /*0550*/  FMUL R9, R3.reuse, R3 ;  /* 0x0000000303097220 */ /* 0x040fe20000400000 */
[C---:B------:R-:W-:Y:S02]  /*0560*/  FSETP.GE.AND P1, PT, |R3|.reuse, 0.60000002384185791016, PT ;  /* 0x3f19999a0300780b */ /* 0x040fe40003f26200 */
[----:B------:R-:W-:Y:S01]  /*0570*/  FSETP.GE.AND P0, PT, |R3|, 9.010913848876953125, PT ;  /* 0x41102cb40300780b */ /* 0x000fe20003f06200 */
[----:B------:R-:W-:Y:S01]  /*0580*/  FFMA R8, R9, R8, -0.052303962409496307373 ;  /* 0xbd563cae09087423 */ /* 0x000fe20000000008 */
[----:B------:R-:W1:Y:S01]  /*0590*/  MUFU.EX2 R0, R0 ;  /* 0x0000000000007308 */ /* 0x000e620000000800 */
[----:B0-----:R-:W-:-:S04]  /*05a0*/  IMAD.WIDE R4, R2, 0x2, R4 ;  /* 0x0000000202047825 */ /* 0x001fc800078e0204 */
[----:B-1----:R-:W-:Y:S01]  /*05b0*/  FADD R6, R0, 1 ;  /* 0x3f80000000067421 */ /* 0x002fe20000000000 */
[----:B------:R-:W-:-:S04]  /*05c0*/  FFMA R0, R9, R8, 0.1331529766321182251 ;  /* 0x3e08594109007423 */ /* 0x000fc80000000008 */
[C---:B------:R-:W-:Y:S01]  /*05d0*/  FFMA R0, R9.reuse, R0, -0.33332768082618713379 ;  /* 0xbeaaa9ed09007423 */ /* 0x040fe20000000000 */
[----:B------:R-:W0:Y:S03]  /*05e0*/  MUFU.RCP R6, R6 ;  /* 0x0000000600067308 */ /* 0x000e260000001000 */
[----:B------:R-:W-:Y:S01]  /*05f0*/  FFMA R0, R9, R0, RZ ;  /* 0x0000000009007223 */ /* 0x000fe200000000ff */
[----:B0-----:R-:W-:-:S05]  /*0600*/  FFMA R7, R6, -2, R7 ;  /* 0xc000000006077823 */ /* 0x001fca0000000007 */
[----:B------:R-:W-:-:S04]  /*0610*/  FSEL R8, R7, 1, !P0 ;  /* 0x3f80000007087808 */ /* 0x000fc80004000000 */
[--C-:B------:R-:W-:Y:S01]  /*0620*/  LOP3.LUT R8, R8, 0x80000000, R3.reuse, 0xb8, !PT ;  /* 0x8000000008087812 */ /* 0x100fe200078eb803 */
[----:B------:R-:W-:-:S05]  /*0630*/  @!P1 FFMA R8, R3, R0, R3 ;  /* 0x0000000003089223 */ /* 0x000fca0000000003 */
[----:B------:R-:W-:-:S05]  /*0640*/  F2FP.F16.F32.PACK_AB R8, RZ, R8 ;  /* 0x00000008ff08723e */ /* 0x000fca00000000ff */
[----:B------:R-:W-:Y:S01]  /*0650*/  STG.E.U16 desc[UR4][R4.64], R8 ;  /* 0x0000000804007986 */ /* 0x000fe2000c101504 */
[----:B------:R-:W-:Y:S05]  /*0660*/  EXIT ;  /* 0x000000000000794d */ /* 0x000fea0003800000 */
        .weak           $__internal_0_$__cuda_sm3x_div_rn_noftz_f32_slowpath
        .type           $__internal_0_$__cuda_sm3x_div_rn_noftz_f32_slowpath,@function
        .size           $__internal_0_$__cuda_sm3x_div_rn_noftz_f32_slowpath,(.L_x_377 - $__internal_0_$__cuda_sm3x_div_rn_noftz_f32_slowpath)
$__internal_0_$__cuda_sm3x_div_rn_noftz_f32_slowpath:
[----:B------:R-:W-:Y:S01]  /*0670*/  SHF.R.U32.HI R7, RZ, 0x17, R9 ;  /* 0x00000017ff077819 */ /* 0x000fe20000011609 */
[----:B------:R-:W-:Y:S01]  /*0680*/  BSSY.RECONVERGENT B1, `(.L_x_2) ;  /* 0x0000064000017945 */ /* 0x000fe20003800200 */
[--C-:B------:R-:W-:Y:S01]  /*0690*/  SHF.R.U32.HI R3, RZ, 0x17, R0.reuse ;  /* 0x00000017ff037819 */ /* 0x100fe20000011600 */
[----:B------:R-:W-:Y:S01]  /*06a0*/  IMAD.MOV.U32 R11, RZ, RZ, R0 ;  /* 0x000000ffff0b7224 */ /* 0x000fe200078e0000 */
[----:B------:R-:W-:Y:S02]  /*06b0*/  LOP3.LUT R10, R7, 0xff, RZ, 0xc0, !PT ;  /* 0x000000ff070a7812 */ /* 0x000fe400078ec0ff */
[----:B------:R-:W-:-:S03]  /*06c0*/  LOP3.LUT R8, R3, 0xff, RZ, 0xc0, !PT ;  /* 0x000000ff03087812 */ /* 0x000fc600078ec0ff */
[----:B------:R-:W-:Y:S02]  /*06d0*/  VIADD R13, R10, 0xffffffff ;  /* 0xffffffff0a0d7836 */ /* 0x000fe40000000000 */
[----:B------:R-:W-:-:S03]  /*06e0*/  VIADD R12, R8, 0xffffffff ;  /* 0xffffffff080c7836 */ /* 0x000fc60000000000 */
[----:B------:R-:W-:-:S04]  /*06f0*/  ISETP.GT.U32.AND P0, PT, R13, 0xfd, PT ;  /* 0x000000fd0d00780c */ /* 0x000fc80003f04070 */
[----:B------:R-:W-:-:S13]  /*0700*/  ISETP.GT.U32.OR P0, PT, R12, 0xfd, P0 ;  /* 0x000000fd0c00780c */ /* 0x000fda0000704470 */
[----:B------:R-:W-:Y:S01]  /*0710*/  @!P0 MOV R7, RZ ;  /* 0x000000ff00078202 */ /* 0x000fe20000000f00 */
[----:B------:R-:W-:Y:S06]  /*0720*/  @!P0 BRA `(.L_x_3) ;  /* 0x0000000000608947 */ /* 0x000fec0003800000 */
[----:B------:R-:W-:Y:S01]  /*0730*/  FSETP.GTU.FTZ.AND P0, PT, |R0|, +INF , PT ;  /* 0x7f8000000000780b */ /* 0x000fe20003f1c200 */
[----:B------:R-:W-:Y:S01]  /*0740*/  IMAD.MOV.U32 R3, RZ, RZ, R9 ;  /* 0x000000ffff037224 */ /* 0x000fe200078e0009 */
[----:B------:R-:W-:-:S04]  /*0750*/  FSETP.GTU.FTZ.AND P1, PT, |R9|, +INF , PT ;  /* 0x7f8000000900780b */ /* 0x000fc80003f3c200 */
[----:B------:R-:W-:-:S13]  /*0760*/  PLOP3.LUT P0, PT, P0, P1, PT, 0xf8, 0x8f ;  /* 0x00000000008f781c */ /* 0x000fda0000703f70 */
[----:B------:R-:W-:Y:S05]  /*0770*/  @P0 BRA `(.L_x_4) ;  /* 0x00000004004c0947 */ /* 0x000fea0003800000 */
[----:B------:R-:W-:-:S13]  /*0780*/  LOP3.LUT P0, RZ, R9, 0x7fffffff, R11, 0xc8, !PT ;  /* 0x7fffffff09ff7812 */ /* 0x000fda000780c80b */
[----:B------:R-:W-:Y:S05]  /*0790*/  @!P0 BRA `(.L_x_5) ;  /* 0x00000004003c8947 */ /* 0x000fea0003800000 */
[C---:B------:R-:W-:Y:S02]  /*07a0*/  FSETP.NEU.FTZ.AND P2, PT, |R0|.reuse, +INF , PT ;  /* 0x7f8000000000780b */ /* 0x040fe40003f5d200 */
[----:B------:R-:W-:Y:S02]  /*07b0*/  FSETP.NEU.FTZ.AND P1, PT, |R3|, +INF , PT ;  /* 0x7f8000000300780b */ /* 0x000fe40003f3d200 */
[----:B------:R-:W-:-:S11]  /*07c0*/  FSETP.NEU.FTZ.AND P0, PT, |R0|, +INF , PT ;  /* 0x7f8000000000780b */ /* 0x000fd60003f1d200 */
[----:B------:R-:W-:Y:S05]  /*07d0*/  @!P1 BRA !P2, `(.L_x_5) ;  /* 0x00000004002c9947 */ /* 0x000fea0005000000 */
[----:B------:R-:W-:-:S04]  /*07e0*/  LOP3.LUT P2, RZ, R11, 0x7fffffff, RZ, 0xc0, !PT ;  /* 0x7fffffff0bff7812 */ /* 0x000fc8000784c0ff */
[----:B------:R-:W-:-:S13]  /*07f0*/  PLOP3.LUT P1, PT, P1, P2, PT, 0x2f, 0xf2 ;  /* 0x0000000000f2781c */ /* 0x000fda0000f24577 */
[----:B------:R-:W-:Y:S05]  /*0800*/  @P1 BRA `(.L_x_6) ;  /* 0x0000000400181947 */ /* 0x000fea0003800000 */
[----:B------:R-:W-:-:S04]  /*0810*/  LOP3.LUT P1, RZ, R9, 0x7fffffff, RZ, 0xc0, !PT ;  /* 0x7fffffff09ff7812 */ /* 0x000fc8000782c0ff */
[----:B------:R-:W-:-:S13]  /*0820*/  PLOP3.LUT P0, PT, P0, P1, PT, 0x2f, 0xf2 ;  /* 0x0000000000f2781c */ /* 0x000fda0000702577 */
[----:B------:R-:W-:Y:S05]  /*0830*/  @P0 BRA `(.L_x_7) ;  /* 0x0000000400000947 */ /* 0x000fea0003800000 */
[----:B------:R-:W-:Y:S02]  /*0840*/  ISETP.GE.AND P0, PT, R12, RZ, PT ;  /* 0x000000ff0c00720c */ /* 0x000fe40003f06270 */
[----:B------:R-:W-:-:S11]  /*0850*/  ISETP.GE.AND P1, PT, R13, RZ, PT ;  /* 0x000000ff0d00720c */ /* 0x000fd60003f26270 */
[----:B------:R-:W-:Y:S02]  /*0860*/  @P0 IMAD.MOV.U32 R7, RZ, RZ, RZ ;  /* 0x000000ffff070224 */ /* 0x000fe400078e00ff */
[----:B------:R-:W-:Y:S01]  /*0870*/  @!P0 FFMA R11, R0, 1.84467440737095516160e+19, RZ ;  /* 0x5f800000000b8823 */ /* 0x000fe200000000ff */
[----:B------:R-:W-:Y:S02]  /*0880*/  @!P0 IMAD.MOV.U32 R7, RZ, RZ, -0x40 ;  /* 0xffffffc0ff078424 */ /* 0x000fe400078e00ff */
[----:B------:R-:W-:-:S03]  /*0890*/  @!P1 FFMA R9, R3, 1.84467440737095516160e+19, RZ ;  /* 0x5f80000003099823 */ /* 0x000fc600000000ff */
[----:B------:R-:W-:-:S07]  /*08a0*/  @!P1 IADD3 R7, PT, PT, R7, 0x40, RZ ;  /* 0x0000004007079810 */ /* 0x000fce0007ffe0ff */
.L_x_3:
[----:B------:R-:W-:Y:S01]  /*08b0*/  LEA R0, R10, 0xc0800000, 0x17 ;  /* 0xc08000000a007811 */ /* 0x000fe200078eb8ff */
[----:B------:R-:W-:Y:S01]  /*08c0*/  VIADD R8, R8, 0xffffff81 ;  /* 0xffffff8108087836 */ /* 0x000fe20000000000 */
[----:B------:R-:W-:Y:S03]  /*08d0*/  BSSY.RECONVERGENT B2, `(.L_x_8) ;  /* 0x0000035000027945 */ /* 0x000fe60003800200 */
[----:B------:R-:W-:Y:S02]  /*08e0*/  IMAD.IADD R9, R9, 0x1, -R0 ;  /* 0x0000000109097824 */ /* 0x000fe400078e0a00 */
[C---:B------:R-:W-:Y:S01]  /*08f0*/  IMAD R0, R8.reuse, -0x800000, R11 ;  /* 0xff80000008007824 */ /* 0x040fe200078e020b */
[----:B------:R-:W-:Y:S01]  /*0900*/  IADD3 R8, PT, PT, R8, 0x7f, -R10 ;  /* 0x0000007f08087810 */ /* 0x000fe20007ffe80a */
[----:B------:R-:W0:Y:S01]  /*0910*/  MUFU.RCP R3, R9 ;  /* 0x0000000900037308 */ /* 0x000e220000001000 */
[----:B------:R-:W-:-:S03]  /*0920*/  FADD.FTZ R13, -R9, -RZ ;  /* 0x800000ff090d7221 */ /* 0x000fc60000010100 */
[----:B------:R-:W-:Y:S02]  /*0930*/  IMAD.IADD R8, R8, 0x1, R7 ;  /* 0x0000000108087824 */ /* 0x000fe400078e0207 */
[----:B0-----:R-:W-:-:S04]  /*0940*/  FFMA R12, R3, R13, 1 ;  /* 0x3f800000030c7423 */ /* 0x001fc8000000000d */
[----:B------:R-:W-:-:S04]  /*0950*/  FFMA R14, R3, R12, R3 ;  /* 0x0000000c030e7223 */ /* 0x000fc80000000003 */
[----:B------:R-:W-:-:S04]  /*0960*/  FFMA R3, R0, R14, RZ ;  /* 0x0000000e00037223 */ /* 0x000fc800000000ff */
[----:B------:R-:W-:-:S04]  /*0970*/  FFMA R12, R13, R3, R0 ;  /* 0x000000030d0c7223 */ /* 0x000fc80000000000 */
[----:B------:R-:W-:-:S04]  /*0980*/  FFMA R11, R14, R12, R3 ;  /* 0x0000000c0e0b7223 */ /* 0x000fc80000000003 */
[----:B------:R-:W-:-:S04]  /*0990*/  FFMA R12, R13, R11, R0 ;  /* 0x0000000b0d0c7223 */ /* 0x000fc80000000000 */
[----:B------:R-:W-:-:S05]  /*09a0*/  FFMA R0, R14, R12, R11 ;  /* 0x0000000c0e007223 */ /* 0x000fca000000000b */
[----:B------:R-:W-:-:S04]  /*09b0*/  SHF.R.U32.HI R3, RZ, 0x17, R0 ;  /* 0x00000017ff037819 */ /* 0x000fc80000011600 */
[----:B------:R-:W-:-:S04]  /*09c0*/  LOP3.LUT R3, R3, 0xff, RZ, 0xc0, !PT ;  /* 0x000000ff03037812 */ /* 0x000fc800078ec0ff */
[----:B------:R-:W-:-:S05]  /*09d0*/  IADD3 R9, PT, PT, R3, R8, RZ ;  /* 0x0000000803097210 */ /* 0x000fca0007ffe0ff */
[----:B------:R-:W-:-:S05]  /*09e0*/  VIADD R3, R9, 0xffffffff ;  /* 0xffffffff09037836 */ /* 0x000fca0000000000 */
[----:B------:R-:W-:-:S13]  /*09f0*/  ISETP.GE.U32.AND P0, PT, R3, 0xfe, PT ;  /* 0x000000fe0300780c */ /* 0x000fda0003f06070 */
[----:B------:R-:W-:Y:S05]  /*0a00*/  @!P0 BRA `(.L_x_9) ;  /* 0x0000000000808947 */ /* 0x000fea0003800000 */
[----:B------:R-:W-:-:S13]  /*0a10*/  ISETP.GT.AND P0, PT, R9, 0xfe, PT ;  /* 0x000000fe0900780c */ /* 0x000fda0003f04270 */
[----:B------:R-:W-:Y:S05]  /*0a20*/  @P0 BRA `(.L_x_10) ;  /* 0x00000000006c0947 */ /* 0x000fea0003800000 */
[----:B------:R-:W-:-:S13]  /*0a30*/  ISETP.GE.AND P0, PT, R9, 0x1, PT ;  /* 0x000000010900780c */ /* 0x000fda0003f06270 */
[----:B------:R-:W-:Y:S05]  /*0a40*/  @P0 BRA `(.L_x_11) ;  /* 0x0000000000740947 */ /* 0x000fea0003800000 */
[----:B------:R-:W-:Y:S02]  /*0a50*/  ISETP.GE.AND P0, PT, R9, -0x18, PT ;  /* 0xffffffe80900780c */ /* 0x000fe40003f06270 */
[----:B------:R-:W-:-:S11]  /*0a60*/  LOP3.LUT R0, R0, 0x80000000, RZ, 0xc0, !PT ;  /* 0x8000000000007812 */ /* 0x000fd600078ec0ff */
[----:B------:R-:W-:Y:S05]  /*0a70*/  @!P0 BRA `(.L_x_11) ;  /* 0x0000000000688947 */ /* 0x000fea0003800000 */
[CCC-:B------:R-:W-:Y:S01]  /*0a80*/  FFMA.RZ R3, R14.reuse, R12.reuse, R11.reuse ;  /* 0x0000000c0e037223 */ /* 0x1c0fe2000000c00b */
[C---:B------:R-:W-:Y:S02]  /*0a90*/  VIADD R10, R9.reuse, 0x20 ;  /* 0x00000020090a7836 */ /* 0x040fe40000000000 */
[CCC-:B------:R-:W-:Y:S01]  /*0aa0*/  FFMA.RM R8, R14.reuse, R12.reuse, R11.reuse ;  /* 0x0000000c0e087223 */ /* 0x1c0fe2000000400b */
[----:B------:R-:W-:Y:S02]  /*0ab0*/  ISETP.NE.AND P2, PT, R9, RZ, PT ;  /* 0x000000ff0900720c */ /* 0x000fe40003f45270 */
[----:B------:R-:W-:Y:S01]  /*0ac0*/  LOP3.LUT R7, R3, 0x7fffff, RZ, 0xc0, !PT ;  /* 0x007fffff03077812 */ /* 0x000fe200078ec0ff */
[----:B------:R-:W-:Y:S01]  /*0ad0*/  FFMA.RP R3, R14, R12, R11 ;  /* 0x0000000c0e037223 */ /* 0x000fe2000000800b */
[----:B------:R-:W-:Y:S01]  /*0ae0*/  ISETP.NE.AND P1, PT, R9, RZ, PT ;  /* 0x000000ff0900720c */ /* 0x000fe20003f25270 */
[----:B------:R-:W-:Y:S01]  /*0af0*/  IMAD.MOV R9, RZ, RZ, -R9 ;  /* 0x000000ffff097224 */ /* 0x000fe200078e0a09 */
[----:B------:R-:W-:-:S02]  /*0b00*/  LOP3.LUT R7, R7, 0x800000, RZ, 0xfc, !PT ;  /* 0x0080000007077812 */ /* 0x000fc400078efcff */
[----:B------:R-:W-:Y:S02]  /*0b10*/  FSETP.NEU.FTZ.AND P0, PT, R3, R8, PT ;  /* 0x000000080300720b */ /* 0x000fe40003f1d000 */
[----:B------:R-:W-:Y:S02]  /*0b20*/  SHF.L.U32 R10, R7, R10, RZ ;  /* 0x0000000a070a7219 */ /* 0x000fe400000006ff */
[----:B------:R-:W-:Y:S02]  /*0b30*/  SEL R8, R9, RZ, P2 ;  /* 0x000000ff09087207 */ /* 0x000fe40001000000 */
[----:B------:R-:W-:Y:S02]  /*0b40*/  ISETP.NE.AND P1, PT, R10, RZ, P1 ;  /* 0x000000ff0a00720c */ /* 0x000fe40000f25270 */
[----:B------:R-:W-:Y:S02]  /*0b50*/  SHF.R.U32.HI R8, RZ, R8, R7 ;  /* 0x00000008ff087219 */ /* 0x000fe40000011607 */
[----:B------:R-:W-:-:S02]  /*0b60*/  PLOP3.LUT P0, PT, P0, P1, PT, 0xf8, 0x8f ;  /* 0x00000000008f781c */ /* 0x000fc40000703f70 */
[----:B------:R-:W-:Y:S02]  /*0b70*/  SHF.R.U32.HI R10, RZ, 0x1, R8 ;  /* 0x00000001ff0a7819 */ /* 0x000fe40000011608 */
[----:B------:R-:W-:-:S04]  /*0b80*/  SEL R3, RZ, 0x1, !P0 ;  /* 0x00000001ff037807 */ /* 0x000fc80004000000 */
[----:B------:R-:W-:-:S04]  /*0b90*/  LOP3.LUT R3, R3, 0x1, R10, 0xf8, !PT ;  /* 0x0000000103037812 */ /* 0x000fc800078ef80a */
[----:B------:R-:W-:-:S04]  /*0ba0*/  LOP3.LUT R3, R3, R8, RZ, 0xc0, !PT ;  /* 0x0000000803037212 */ /* 0x000fc800078ec0ff */
[----:B------:R-:W-:-:S04]  /*0bb0*/  IADD3 R3, PT, PT, R10, R3, RZ ;  /* 0x000000030a037210 */ /* 0x000fc80007ffe0ff */
[----:B------:R-:W-:Y:S01]  /*0bc0*/  LOP3.LUT R0, R3, R0, RZ, 0xfc, !PT ;  /* 0x0000000003007212 */ /* 0x000fe200078efcff */
[----:B------:R-:W-:Y:S06]  /*0bd0*/  BRA `(.L_x_11) ;  /* 0x0000000000107947 */ /* 0x000fec0003800000 */
.L_x_10:
[----:B------:R-:W-:-:S04]  /*0be0*/  LOP3.LUT R0, R0, 0x80000000, RZ, 0xc0, !PT ;  /* 0x8000000000007812 */ /* 0x000fc800078ec0ff */
[----:B------:R-:W-:Y:S01]  /*0bf0*/  LOP3.LUT R0, R0, 0x7f800000, RZ, 0xfc, !PT ;  /* 0x7f80000000007812 */ /* 0x000fe200078efcff */
[----:B------:R-:W-:Y:S06]  /*0c00*/  BRA `(.L_x_11) ;  /* 0x0000000000047947 */ /* 0x000fec0003800000 */
.L_x_9:
[----:B------:R-:W-:-:S07]  /*0c10*/  IMAD R0, R8, 0x800000, R0 ;  /* 0x0080000008007824 */ /* 0x000fce00078e0200 */
.L_x_11:
[----:B------:R-:W-:Y:S05]  /*0c20*/  BSYNC.RECONVERGENT B2 ;  /* 0x0000000000027941 */ /* 0x000fea0003800200 */
.L_x_8:
[----:B------:R-:W-:Y:S05]  /*0c30*/  BRA `(.L_x_12) ;  /* 0x0000000000207947 */ /* 0x000fea0003800000 */
.L_x_7:
[----:B------:R-:W-:-:S04]  /*0c40*/  LOP3.LUT R0, R9, 0x80000000, R11, 0x48, !PT ;  /* 0x8000000009007812 */ /* 0x000fc800078e480b */
[----:B------:R-:W-:Y:S01]  /*0c50*/  LOP3.LUT R0, R0, 0x7f800000, RZ, 0xfc, !PT ;  /* 0x7f80000000007812 */ /* 0x000fe200078efcff */
[----:B------:R-:W-:Y:S06]  /*0c60*/  BRA `(.L_x_12) ;  /* 0x0000000000147947 */ /* 0x000fec0003800000 */
.L_x_6:
[----:B------:R-:W-:Y:S01]  /*0c70*/  LOP3.LUT R0, R9, 0x80000000, R11, 0x48, !PT ;  /* 0x8000000009007812 */ /* 0x000fe200078e480b */
[----:B------:R-:W-:Y:S06]  /*0c80*/  BRA `(.L_x_12) ;  /* 0x00000000000c7947 */ /* 0x000fec0003800000 */
.L_x_5:
[----:B------:R-:W0:Y:S01]  /*0c90*/  MUFU.RSQ R0, -QNAN ;  /* 0xffc0000000007908 */ /* 0x000e220000001400 */
[----:B------:R-:W-:Y:S05]  /*0ca0*/  BRA `(.L_x_12) ;  /* 0x0000000000047947 */ /* 0x000fea0003800000 */
.L_x_4:
[----:B------:R-:W-:-:S07]  /*0cb0*/  FADD.FTZ R0, R0, R3 ;  /* 0x0000000300007221 */ /* 0x000fce0000010000 */
.L_x_12:
[----:B------:R-:W-:Y:S05]  /*0cc0*/  BSYNC.RECONVERGENT B1 ;  /* 0x0000000000017941 */ /* 0x000fea0003800200 */
.L_x_2:
[----:B------:R-:W-:-:S04]  /*0cd0*/  IMAD.MOV.U32 R7, RZ, RZ, 0x0 ;  /* 0x00000000ff077424 */ /* 0x000fc800078e00ff */
[----:B0-----:R-:W-:Y:S05]  /*0ce0*/  RET.REL.NODEC R6 `(manifold_projection_fp16_kernel) ;  /* 0xfffffff006c47950 */ /* 0x001fea0003c3ffff */
.L_x_13:
[----:B------:R-:W-:-:S00]  /*0cf0*/  BRA `(.L_x_13) ;  /* 0xfffffffc00fc7947 */ /* 0x000fc0000383ffff */
[----:B------:R-:W-:-:S00]  /*0d00*/  NOP ;  /* 0x0000000000007918 */ /* 0x000fc00000000000 */
[----:B------:R-:W-:-:S00]  /*0d10*/  NOP ;  /* 0x0000000000007918 */ /* 0x000fc00000000000 */
[----:B------:R-:W-:-:S00]  /*0d20*/  NOP ;  /* 0x0000000000007918 */ /* 0x000fc00000000000 */
[----:B------:R-:W-:-:S00]  /*0d30*/  NOP ;  /* 0x0000000000007918 */ /* 0x000fc00000000000 */
[----:B------:R-:W-:-:S00]  /*0d40*/  NOP ;  /* 0x0000000000007918 */ /* 0x000fc00000000000 */
[----:B------:R-:W-:-:S00]  /*0d50*/  NOP ;  /* 0x0000000000007918 */ /* 0x000fc00000000000 */
[----:B------:R-:W-:-:S00]  /*0d60*/  NOP ;  /* 0x0000000000007918 */ /* 0x000fc00000000000 */
[----:B------:R-:W-:-:S00]  /*0d70*/  NOP ;  /* 0x0000000000007918 */ /* 0x000fc00000000000 */
.L_x_377:


//--------------------- .text.metatron_cube_kernel --------------------------
	.section	.text.metatron_cube_kernel,"ax",@progbits
	.align	128
        .global         metatron_cube_kernel
        .type           metatron_cube_kernel,@function
        .size           metatron_cube_kernel,(.L_x_379 - metatron_cube_kernel)
        .other          metatron_cube_kernel,@"STO_CUDA_ENTRY STV_DEFAULT"
metatron_cube_kernel:
.text.metatron_cube_kernel:
[----:B------:R-:W-:Y:S01]  /*0000*/  LDC R1, c[0x0][0x37c] ;  /* 0x0000df00ff017b82 */ /* 0x000fe20000000800 */
[----:B------:R-:W0:Y:S07]  /*0010*/  S2R R5, SR_TID.Y ;  /* 0x0000000000057919 */ /* 0x000e2e0000002200 */
[----:B------:R-:W1:Y:S01]  /*0020*/  LDC R3, c[0x0][0x360] ;  /* 0x0000d800ff037b82 */ /* 0x000e620000000800 */
[----:B------:R-:W2:Y:S01]  /*0030*/  LDCU.64 UR6, c[0x0][0x388] ;  /* 0x00007100ff0677ac */ /* 0x000ea20008000a00 */
[----:B------:R-:W1:Y:S06]  /*0040*/  S2R R0, SR_TID.X ;  /* 0x0000000000007919 */ /* 0x000e6c0000002100 */
[----:B------:R-:W0:Y:S08]  /*0050*/  S2UR UR5, SR_CTAID.Y ;  /* 0x00000000000579c3 */ /* 0x000e300000002600 */
[----:B------:R-:W0:Y:S08]  /*0060*/  LDC R4, c[0x0][0x364] ;  /* 0x0000d900ff047b82 */ /* 0x000e300000000800 */
[----:B------:R-:W1:Y:S01]  /*0070*/  S2UR UR4, SR_CTAID.X ;  /* 0x00000000000479c3 */ /* 0x000e620000002500 */
[----:B0-----:R-:W-:-:S05]  /*0080*/  IMAD R4, R4, UR5, R5 ;  /* 0x0000000504047c24 */ /* 0x001fca000f8e0205 */
[----:B--2---:R-:W-:Y:S01]  /*0090*/  ISETP.GE.AND P0, PT, R4, UR7, PT ;  /* 0x0000000704007c0c */ /* 0x004fe2000bf06270 */
[----:B-1----:R-:W-:-:S05]  /*00a0*/  IMAD R3, R3, UR4, R0 ;  /* 0x0000000403037c24 */ /* 0x002fca000f8e0200 */
[----:B------:R-:W-:-:S13]  /*00b0*/  ISETP.GE.OR P0, PT, R3, UR6, P0 ;  /* 0x0000000603007c0c */ /* 0x000fda0008706670 */
[----:B------:R-:W-:Y:S05]  /*00c0*/  @P0 EXIT ;  /* 0x000000000000094d */ /* 0x000fea0003800000 */
[----:B------:R-:W-:Y:S01]  /*00d0*/  I2FP.F32.S32 R5, UR6 ;  /* 0x0000000600057c45 */ /* 0x000fe20008201400 */
[----:B------:R-:W-:Y:S01]  /*00e0*/  BSSY.RECONVERGENT B0, `(.L_x_14) ;  /* 0x000000f000007945 */ /* 0x000fe20003800200 */
[----:B------:R-:W-:Y:S02]  /*00f0*/  I2FP.F32.S32 R0, R3 ;  /* 0x0000000300007245 */ /* 0x000fe40000201400 */
[----:B------:R-:W0:Y:S08]  /*0100*/  MUFU.RCP R2, R5 ;  /* 0x0000000500027308 */ /* 0x000e300000001000 */
[----:B------:R-:W1:Y:S01]  /*0110*/  FCHK P0, R0, R5 ;  /* 0x0000000500007302 */ /* 0x000e620000000000 */
[----:B0-----:R-:W-:-:S04]  /*0120*/  FFMA R7, -R5, R2, 1 ;  /* 0x3f80000005077423 */ /* 0x001fc80000000102 */
[----:B------:R-:W-:Y:S01]  /*0130*/  FFMA R7, R2, R7, R2 ;  /* 0x0000000702077223 */ /* 0x000fe20000000002 */
[----:B------:R-:W-:-:S03]  /*0140*/  IMAD R2, R4, UR6, R3 ;  /* 0x0000000604027c24 */ /* 0x000fc6000f8e0203 */
[----:B------:R-:W-:-:S04]  /*0150*/  FFMA R6, R0, R7, RZ ;  /* 0x0000000700067223 */ /* 0x000fc800000000ff */
[----:B------:R-:W-:-:S04]  /*0160*/  FFMA R8, -R5, R6, R0 ;  /* 0x0000000605087223 */ /* 0x000fc80000000100 */
[----:B------:R-:W-:Y:S01]  /*0170*/  FFMA R6, R7, R8, R6 ;  /* 0x0000000807067223 */ /* 0x000fe20000000006 */
[----:B-1----:R-:W-:Y:S06]  /*0180*/  @!P0 BRA `(.L_x_15) ;  /* 0x0000000000108947 */ /* 0x002fec0003800000 */
[----:B------:R-:W-:Y:S02]  /*0190*/  MOV R3, R5 ;  /* 0x0000000500037202 */ /* 0x000fe40000000f00 */
[----:B------:R-:W-:-:S07]  /*01a0*/  MOV R10, 0x1c0 ;  /* 0x000001c0000a7802 */ /* 0x000fce0000000f00 */
[----:B------:R-:W-:Y:S05]  /*01b0*/  CALL.REL.NOINC `($__internal_2_$__cuda_sm3x_div_rn_noftz_f32_slowpath) ;  /* 0x0000002400107944 */ /* 0x000fea0003c00000 */
[----:B------:R-:W-:-:S07]  /*01c0*/  IMAD.MOV.U32 R6, RZ, RZ, R0 ;  /* 0x000000ffff067224 */ /* 0x000fce00078e0000 */
.L_x_15:
[----:B------:R-:W-:Y:S05]  /*01d0*/  BSYNC.RECONVERGENT B0 ;  /* 0x0000000000007941 */ /* 0x000fea0003800200 */
.L_x_14:
[----:B------:R-:W0:Y:S01]  /*01e0*/  LDCU UR4, c[0x0][0x38c] ;  /* 0x00007180ff0477ac */ /* 0x000e220008000800 */
[----:B------:R-:W-:Y:S01]  /*01f0*/  I2FP.F32.U32 R0, R4 ;  /* 0x0000000400007245 */ /* 0x000fe20000201000 */
[----:B------:R-:W-:Y:S01]  /*0200*/  HFMA2 R9, -RZ, RZ, 2, 0 ;  /* 0x40000000ff097431 */ /* 0x000fe200000001ff */
[----:B------:R-:W-:Y:S04]  /*0210*/  BSSY.RECONVERGENT B0, `(.L_x_16) ;  /* 0x000000e000007945 */ /* 0x000fe80003800200 */
[----:B------:R-:W-:Y:S01]  /*0220*/  FFMA R4, R6, R9, -1 ;  /* 0xbf80000006047423 */ /* 0x000fe20000000009 */
[----:B0-----:R-:W-:-:S04]  /*0230*/  I2FP.F32.U32 R3, UR4 ;  /* 0x0000000400037c45 */ /* 0x001fc80008201000 */
        /* <DEDUP_REMOVED lines=9> */
[----:B------:R-:W-:Y:S05]  /*02d0*/  CALL.REL.NOINC `($__internal_2_$__cuda_sm3x_div_rn_noftz_f32_slowpath) ;  /* 0x0000002000c87944 */ /* 0x000fea0003c00000 */
[----:B------:R-:W-:-:S07]  /*02e0*/  IMAD.MOV.U32 R6, RZ, RZ, R0 ;  /* 0x000000ffff067224 */ /* 0x000fce00078e0000 */
.L_x_17:
[----:B------:R-:W-:Y:S05]  /*02f0*/  BSYNC.RECONVERGENT B0 ;  /* 0x0000000000007941 */ /* 0x000fea0003800200 */
.L_x_16:
[----:B------:R-:W0:Y:S01]  /*0300*/  LDC R5, c[0x0][0x390] ;  /* 0x0000e400ff057b82 */ /* 0x000e220000000800 */
[----:B------:R-:W-:Y:S01]  /*0310*/  MOV R9, 0x40000000 ;  /* 0x4000000000097802 */ /* 0x000fe20000000f00 */
[----:B------:R-:W1:Y:S04]  /*0320*/  LDCU.64 UR6, c[0x0][0x358] ;  /* 0x00006b00ff0677ac */ /* 0x000e680008000a00 */
[----:B------:R-:W-:Y:S01]  /*0330*/  FFMA R6, R6, R9, -1 ;  /* 0xbf80000006067423 */ /* 0x000fe20000000009 */
[C---:B0-----:R-:W-:Y:S01]  /*0340*/  FMUL R0, R5.reuse, 0.63661974668502807617 ;  /* 0x3f22f98305007820 */ /* 0x041fe20000400000 */
[----:B------:R-:W-:-:S05]  /*0350*/  FSETP.GE.AND P0, PT, |R5|, 105615, PT ;  /* 0x47ce47800500780b */ /* 0x000fca0003f06200 */
[----:B------:R-:W0:Y:S02]  /*0360*/  F2I.NTZ R0, R0 ;  /* 0x0000000000007305 */ /* 0x000e240000203100 */
[----:B0-----:R-:W-:-:S05]  /*0370*/  I2FP.F32.S32 R8, R0 ;  /* 0x0000000000087245 */ /* 0x001fca0000201400 */
[----:B------:R-:W-:-:S04]  /*0380*/  FFMA R3, R8, -1.5707962512969970703, R5 ;  /* 0xbfc90fda08037823 */ /* 0x000fc80000000005 */
[----:B------:R-:W-:-:S04]  /*0390*/  FFMA R3, R8, -7.5497894158615963534e-08, R3 ;  /* 0xb3a2216808037823 */ /* 0x000fc80000000003 */
[----:B------:R-:W-:Y:S01]  /*03a0*/  FFMA R7, R8, -5.3903029534742383927e-15, R3 ;  /* 0xa7c234c508077823 */ /* 0x000fe20000000003 */
[----:B------:R-:W-:Y:S01]  /*03b0*/  IMAD.MOV.U32 R8, RZ, RZ, R0 ;  /* 0x000000ffff087224 */ /* 0x000fe200078e0000 */
[----:B------:R-:W-:-:S03]  /*03c0*/  P2R R3, PR, RZ, 0x1 ;  /* 0x00000001ff037803 */ /* 0x000fc60000000000 */
[----:B------:R-:W-:Y:S01]  /*03d0*/  MOV R10, R7 ;  /* 0x00000007000a7202 */ /* 0x000fe20000000f00 */
[----:B-1----:R-:W-:Y:S06]  /*03e0*/  @!P0 BRA `(.L_x_18) ;  /* 0x0000000400788947 */ /* 0x002fec0003800000 */
[----:B------:R-:W-:-:S13]  /*03f0*/  FSETP.NEU.AND P0, PT, |R5|, +INF , PT ;  /* 0x7f8000000500780b */ /* 0x000fda0003f0d200 */
[----:B------:R-:W-:Y:S01]  /*0400*/  @!P0 FMUL R10, RZ, R5 ;  /* 0x00000005ff0a8220 */ /* 0x000fe20000400000 */
[----:B------:R-:W-:Y:S01]  /*0410*/  @!P0 IMAD.MOV.U32 R0, RZ, RZ, RZ ;  /* 0x000000ffff008224 */ /* 0x000fe200078e00ff */
[----:B------:R-:W-:Y:S06]  /*0420*/  @!P0 BRA `(.L_x_18) ;  /* 0x0000000400688947 */ /* 0x000fec0003800000 */
[----:B------:R-:W-:Y:S01]  /*0430*/  SHF.L.U32 R0, R5, 0x8, RZ ;  /* 0x0000000805007819 */ /* 0x000fe200000006ff */
[----:B------:R-:W-:Y:S02]  /*0440*/  HFMA2 R19, -RZ, RZ, 0, 0 ;  /* 0x00000000ff137431 */ /* 0x000fe400000001ff */
[----:B------:R-:W-:Y:S01]  /*0450*/  IMAD.MOV.U32 R9, RZ, RZ, RZ ;  /* 0x000000ffff097224 */ /* 0x000fe200078e00ff */
[----:B------:R-:W0:Y:S01]  /*0460*/  LDCU.64 UR8, c[0x4][URZ] ;  /* 0x01000000ff0877ac */ /* 0x000e220008000a00 */
[----:B------:R-:W-:Y:S01]  /*0470*/  IMAD.MOV.U32 R20, RZ, RZ, RZ ;  /* 0x000000ffff147224 */ /* 0x000fe200078e00ff */
[----:B------:R-:W-:Y:S01]  /*0480*/  LOP3.LUT R0, R0, 0x80000000, RZ, 0xfc, !PT ;  /* 0x8000000000007812 */ /* 0x000fe200078efcff */
[----:B------:R-:W-:-:S06]  /*0490*/  UMOV UR4, URZ ;  /* 0x000000ff00047c82 */ /* 0x000fcc0008000000 */
.L_x_19:
[----:B0-----:R-:W-:Y:S01]  /*04a0*/  IMAD.U32 R11, RZ, RZ, UR9 ;  /* 0x00000009ff0b7e24 */ /* 0x001fe2000f8e00ff */
[----:B------:R-:W-:-:S05]  /*04b0*/  MOV R10, UR8 ;  /* 0x00000008000a7c02 */ /* 0x000fca0008000f00 */
[----:B------:R-:W2:Y:S01]  /*04c0*/  LDG.E.CONSTANT R11, desc[UR6][R10.64] ;  /* 0x000000060a0b7981 */ /* 0x000ea2000c1e9900 */
[----:B------:R-:W-:Y:S01]  /*04d0*/  UIADD3 UR4, UPT, UPT, UR4, 0x1, URZ ;  /* 0x0000000104047890 */ /* 0x000fe2000fffe0ff */
[C---:B------:R-:W-:Y:S01]  /*04e0*/  ISETP.EQ.AND P0, PT, R20.reuse, RZ, PT ;  /* 0x000000ff1400720c */ /* 0x040fe20003f02270 */
[----:B------:R-:W-:Y:S01]  /*04f0*/  UIADD3 UR8, UP1, UPT, UR8, 0x4, URZ ;  /* 0x0000000408087890 */ /* 0x000fe2000ff3e0ff */
[C---:B------:R-:W-:Y:S01]  /*0500*/  ISETP.EQ.AND P1, PT, R20.reuse, 0x4, PT ;  /* 0x000000041400780c */ /* 0x040fe20003f22270 */
[----:B------:R-:W-:Y:S01]  /*0510*/  UISETP.NE.AND UP0, UPT, UR4, 0x6, UPT ;  /* 0x000000060400788c */ /* 0x000fe2000bf05270 */
[C---:B------:R-:W-:Y:S01]  /*0520*/  ISETP.EQ.AND P3, PT, R20.reuse, 0xc, PT ;  /* 0x0000000c1400780c */ /* 0x040fe20003f62270 */
[----:B------:R-:W-:Y:S01]  /*0530*/  UIADD3.X UR9, UPT, UPT, URZ, UR9, URZ, UP1, !UPT ;  /* 0x00000009ff097290 */ /* 0x000fe20008ffe4ff */
[C---:B------:R-:W-:Y:S02]  /*0540*/  ISETP.EQ.AND P4, PT, R20.reuse, 0x10, PT ;  /* 0x000000101400780c */ /* 0x040fe40003f82270 */
[----:B------:R-:W-:Y:S01]  /*0550*/  ISETP.EQ.AND P5, PT, R20, 0x14, PT ;  /* 0x000000141400780c */ /* 0x000fe20003fa2270 */
[----:B--2---:R-:W-:-:S03]  /*0560*/  IMAD.WIDE.U32 R12, R11, R0, RZ ;  /* 0x000000000b0c7225 */ /* 0x004fc600078e00ff */
[----:B------:R-:W-:-:S04]  /*0570*/  IADD3 R12, P2, PT, R12, R9, RZ ;  /* 0x000000090c0c7210 */ /* 0x000fc80007f5e0ff */
[----:B------:R-:W-:Y:S01]  /*0580*/  IADD3.X R9, PT, PT, R13, R19, RZ, P2, !PT ;  /* 0x000000130d097210 */ /* 0x000fe200017fe4ff */
[--C-:B------:R-:W-:Y:S01]  /*0590*/  @P0 IMAD.MOV.U32 R3, RZ, RZ, R12.reuse ;  /* 0x000000ffff030224 */ /* 0x100fe200078e000c */
[C---:B------:R-:W-:Y:S01]  /*05a0*/  ISETP.EQ.AND P2, PT, R20.reuse, 0x8, PT ;  /* 0x000000081400780c */ /* 0x040fe20003f42270 */
[----:B------:R-:W-:Y:S01]  /*05b0*/  @P4 IMAD.MOV.U32 R15, RZ, RZ, R12 ;  /* 0x000000ffff0f4224 */ /* 0x000fe200078e000c */
[-C--:B------:R-:W-:Y:S01]  /*05c0*/  @P1 MOV R18, R12.reuse ;  /* 0x0000000c00121202 */ /* 0x080fe20000000f00 */
[----:B------:R-:W-:Y:S01]  /*05d0*/  VIADD R20, R20, 0x4 ;  /* 0x0000000414147836 */ /* 0x000fe20000000000 */
[-C--:B------:R-:W-:Y:S02]  /*05e0*/  @P3 MOV R16, R12.reuse ;  /* 0x0000000c00103202 */ /* 0x080fe40000000f00 */
[----:B------:R-:W-:-:S07]  /*05f0*/  @P5 MOV R14, R12 ;  /* 0x0000000c000e5202 */ /* 0x000fce0000000f00 */
[----:B------:R-:W-:Y:S01]  /*0600*/  @P2 IMAD.MOV.U32 R17, RZ, RZ, R12 ;  /* 0x000000ffff112224 */ /* 0x000fe200078e000c */
[----:B------:R-:W-:Y:S06]  /*0610*/  BRA.U UP0, `(.L_x_19) ;  /* 0xfffffffd00a07547 */ /* 0x000fec000b83ffff */
[----:B------:R-:W-:-:S04]  /*0620*/  SHF.R.U32.HI R10, RZ, 0x17, R5 ;  /* 0x00000017ff0a7819 */ /* 0x000fc80000011605 */
[C---:B------:R-:W-:Y:S02]  /*0630*/  LOP3.LUT R0, R10.reuse, 0xe0, RZ, 0xc0, !PT ;  /* 0x000000e00a007812 */ /* 0x040fe400078ec0ff */
[----:B------:R-:W-:Y:S02]  /*0640*/  LOP3.LUT P6, RZ, R10, 0x1f, RZ, 0xc0, !PT ;  /* 0x0000001f0aff7812 */ /* 0x000fe400078cc0ff */
[----:B------:R-:W-:-:S04]  /*0650*/  IADD3 R0, PT, PT, R0, -0x80, RZ ;  /* 0xffffff8000007810 */ /* 0x000fc80007ffe0ff */
[----:B------:R-:W-:-:S05]  /*0660*/  SHF.R.U32.HI R0, RZ, 0x5, R0 ;  /* 0x00000005ff007819 */ /* 0x000fca0000011600 */
[----:B------:R-:W-:-:S05]  /*0670*/  IMAD.U32 R19, R0, -0x4, RZ ;  /* 0xfffffffc00137824 */ /* 0x000fca00078e00ff */
[C---:B------:R-:W-:Y:S02]  /*0680*/  ISETP.EQ.AND P3, PT, R19.reuse, -0x18, PT ;  /* 0xffffffe81300780c */ /* 0x040fe40003f62270 */
[C---:B------:R-:W-:Y:S02]  /*0690*/  ISETP.EQ.AND P4, PT, R19.reuse, -0x14, PT ;  /* 0xffffffec1300780c */ /* 0x040fe40003f82270 */
[C---:B------:R-:W-:Y:S02]  /*06a0*/  ISETP.EQ.AND P0, PT, R19.reuse, -0x10, PT ;  /* 0xfffffff01300780c */ /* 0x040fe40003f02270 */
[C---:B------:R-:W-:Y:S02]  /*06b0*/  ISETP.EQ.AND P1, PT, R19.reuse, -0xc, PT ;  /* 0xfffffff41300780c */ /* 0x040fe40003f22270 */
[C---:B------:R-:W-:Y:S02]  /*06c0*/  ISETP.EQ.AND P2, PT, R19.reuse, -0x8, PT ;  /* 0xfffffff81300780c */ /* 0x040fe40003f42270 */
[----:B------:R-:W-:-:S03]  /*06d0*/  ISETP.EQ.AND P5, PT, R19, 0x4, PT ;  /* 0x000000041300780c */ /* 0x000fc60003fa2270 */
[----:B------:R-:W-:Y:S02]  /*06e0*/  @P3 MOV R0, R3 ;  /* 0x0000000300003202 */ /* 0x000fe40000000f00 */
[----:B------:R-:W-:Y:S01]  /*06f0*/  @P4 IMAD.MOV.U32 R11, RZ, RZ, R3 ;  /* 0x000000ffff0b4224 */ /* 0x000fe200078e0003 */
[C---:B------:R-:W-:Y:S01]  /*0700*/  ISETP.EQ.AND P3, PT, R19.reuse, -0x4, PT ;  /* 0xfffffffc1300780c */ /* 0x040fe20003f62270 */
[----:B------:R-:W-:Y:S01]  /*0710*/  @P0 IMAD.MOV.U32 R11, RZ, RZ, R18 ;  /* 0x000000ffff0b0224 */ /* 0x000fe200078e0012 */
[----:B------:R-:W-:Y:S01]  /*0720*/  @P4 MOV R0, R18 ;  /* 0x0000001200004202 */ /* 0x000fe20000000f00 */
[----:B------:R-:W-:Y:S01]  /*0730*/  @P1 IMAD.MOV.U32 R11, RZ, RZ, R17 ;  /* 0x000000ffff0b1224 */ /* 0x000fe200078e0011 */
[----:B------:R-:W-:Y:S01]  /*0740*/  ISETP.EQ.AND P4, PT, R19, RZ, PT ;  /* 0x000000ff1300720c */ /* 0x000fe20003f82270 */
[----:B------:R-:W-:Y:S01]  /*0750*/  @P2 IMAD.MOV.U32 R11, RZ, RZ, R16 ;  /* 0x000000ffff0b2224 */ /* 0x000fe200078e0010 */
[----:B------:R-:W-:Y:S02]  /*0760*/  @P0 MOV R0, R17 ;  /* 0x0000001100000202 */ /* 0x000fe40000000f00 */
[----:B------:R-:W-:-:S02]  /*0770*/  @P1 MOV R0, R16 ;  /* 0x0000001000001202 */ /* 0x000fc40000000f00 */
[----:B------:R-:W-:-:S03]  /*0780*/  @P2 MOV R0, R15 ;  /* 0x0000000f00002202 */ /* 0x000fc60000000f00 */
[----:B------:R-:W-:Y:S01]  /*0790*/  @P3 IMAD.MOV.U32 R11, RZ, RZ, R15 ;  /* 0x000000ffff0b3224 */ /* 0x000fe200078e000f */
[----:B------:R-:W-:-:S03]  /*07a0*/  @P3 MOV R0, R14 ;  /* 0x0000000e00003202 */ /* 0x000fc60000000f00 */
[----:B------:R-:W-:Y:S01]  /*07b0*/  @P4 IMAD.MOV.U32 R11, RZ, RZ, R14 ;  /* 0x000000ffff0b4224 */ /* 0x000fe200078e000e */
[----:B------:R-:W-:Y:S01]  /*07c0*/  @P4 MOV R0, R9 ;  /* 0x0000000900004202 */ /* 0x000fe20000000f00 */
[----:B------:R-:W-:-:S05]  /*07d0*/  @P5 IMAD.MOV.U32 R11, RZ, RZ, R9 ;  /* 0x000000ffff0b5224 */ /* 0x000fca00078e0009 */
[----:B------:R-:W-:Y:S01]  /*07e0*/  MOV R12, R11 ;  /* 0x0000000b000c7202 */ /* 0x000fe20000000f00 */
[----:B------:R-:W-:Y:S06]  /*07f0*/  @!P6 BRA `(.L_x_20) ;  /* 0x00000000002ce947 */ /* 0x000fec0003800000 */
[----:B------:R-:W-:Y:S01]  /*0800*/  @P0 IMAD.MOV.U32 R13, RZ, RZ, R3 ;  /* 0x000000ffff0d0224 */ /* 0x000fe200078e0003 */
[----:B------:R-:W-:Y:S02]  /*0810*/  ISETP.EQ.AND P0, PT, R19, 0x8, PT ;  /* 0x000000081300780c */ /* 0x000fe40003f02270 */
[----:B------:R-:W-:Y:S02]  /*0820*/  @P1 MOV R13, R18 ;  /* 0x00000012000d1202 */ /* 0x000fe40000000f00 */
[----:B------:R-:W-:Y:S01]  /*0830*/  @P2 MOV R13, R17 ;  /* 0x00000011000d2202 */ /* 0x000fe20000000f00 */
[----:B------:R-:W-:Y:S01]  /*0840*/  @P3 IMAD.MOV.U32 R13, RZ, RZ, R16 ;  /* 0x000000ffff0d3224 */ /* 0x000fe200078e0010 */
[----:B------:R-:W-:Y:S02]  /*0850*/  @P4 MOV R13, R15 ;  /* 0x0000000f000d4202 */ /* 0x000fe40000000f00 */
[----:B------:R-:W-:Y:S02]  /*0860*/  @P5 MOV R13, R14 ;  /* 0x0000000e000d5202 */ /* 0x000fe40000000f00 */
[----:B------:R-:W-:-:S03]  /*0870*/  LOP3.LUT R11, R10, 0x1f, RZ, 0xc0, !PT ;  /* 0x0000001f0a0b7812 */ /* 0x000fc600078ec0ff */
[----:B------:R-:W-:Y:S01]  /*0880*/  @P0 IMAD.MOV.U32 R13, RZ, RZ, R9 ;  /* 0x000000ffff0d0224 */ /* 0x000fe200078e0009 */
[----:B------:R-:W-:-:S04]  /*0890*/  SHF.L.W.U32.HI R0, R12, R11, R0 ;  /* 0x0000000b0c007219 */ /* 0x000fc80000010e00 */
[----:B------:R-:W-:-:S07]  /*08a0*/  SHF.L.W.U32.HI R12, R13, R11, R12 ;  /* 0x0000000b0d0c7219 */ /* 0x000fce0000010e0c */
.L_x_20:
[C---:B------:R-:W-:Y:S01]  /*08b0*/  SHF.L.W.U32.HI R9, R12.reuse, 0x2, R0 ;  /* 0x000000020c097819 */ /* 0x040fe20000010e00 */
[----:B------:R-:W-:Y:S01]  /*08c0*/  UMOV UR4, 0x54442d19 ;  /* 0x54442d1900047882 */ /* 0x000fe20000000000 */
[----:B------:R-:W-:Y:S01]  /*08d0*/  SHF.L.U32 R10, R12, 0x2, RZ ;  /* 0x000000020c0a7819 */ /* 0x000fe200000006ff */
[----:B------:R-:W-:Y:S01]  /*08e0*/  UMOV UR5, 0x3bf921fb ;  /* 0x3bf921fb00057882 */ /* 0x000fe20000000000 */
[----:B------:R-:W-:Y:S02]  /*08f0*/  SHF.R.S32.HI R11, RZ, 0x1f, R9 ;  /* 0x0000001fff0b7819 */ /* 0x000fe40000011409 */
[----:B------:R-:W-:Y:S02]  /*0900*/  ISETP.GE.AND P0, PT, R5, RZ, PT ;  /* 0x000000ff0500720c */ /* 0x000fe40003f06270 */
[C---:B------:R-:W-:Y:S02]  /*0910*/  LOP3.LUT R10, R11.reuse, R10, RZ, 0x3c, !PT ;  /* 0x0000000a0b0a7212 */ /* 0x040fe400078e3cff */
[----:B------:R-:W-:-:S02]  /*0920*/  LOP3.LUT R11, R11, R9, RZ, 0x3c, !PT ;  /* 0x000000090b0b7212 */ /* 0x000fc400078e3cff */
[----:B------:R-:W-:Y:S02]  /*0930*/  SHF.R.U32.HI R0, RZ, 0x1e, R0 ;  /* 0x0000001eff007819 */ /* 0x000fe40000011600 */
[C---:B------:R-:W-:Y:S02]  /*0940*/  LOP3.LUT R19, R9.reuse, R5, RZ, 0x3c, !PT ;  /* 0x0000000509137212 */ /* 0x040fe400078e3cff */
[----:B------:R-:W0:Y:S01]  /*0950*/  I2F.F64.S64 R10, R10 ;  /* 0x0000000a000a7312 */ /* 0x000e220000301c00 */
[----:B------:R-:W-:Y:S02]  /*0960*/  LEA.HI R0, R9, R0, RZ, 0x1 ;  /* 0x0000000009007211 */ /* 0x000fe400078f08ff */
[----:B------:R-:W-:Y:S02]  /*0970*/  ISETP.GE.AND P1, PT, R19, RZ, PT ;  /* 0x000000ff1300720c */ /* 0x000fe40003f26270 */
[----:B------:R-:W-:-:S05]  /*0980*/  IADD3 R9, PT, PT, -R0, RZ, RZ ;  /* 0x000000ff00097210 */ /* 0x000fca0007ffe1ff */
[----:B------:R-:W-:Y:S01]  /*0990*/  @!P0 IMAD.MOV.U32 R0, RZ, RZ, R9 ;  /* 0x000000ffff008224 */ /* 0x000fe200078e0009 */
[----:B0-----:R-:W-:-:S10]  /*09a0*/  DMUL R12, R10, UR4 ;  /* 0x000000040a0c7c28 */ /* 0x001fd40008000000 */
[----:B------:R-:W0:Y:S02]  /*09b0*/  F2F.F32.F64 R12, R12 ;  /* 0x0000000c000c7310 */ /* 0x000e240000301000 */
[----:B0-----:R-:W-:-:S07]  /*09c0*/  FSEL R10, -R12, R12, !P1 ;  /* 0x0000000c0c0a7208 */ /* 0x001fce0004800100 */
.L_x_18:
[----:B------:R-:W-:Y:S01]  /*09d0*/  MOV R9, 0x37cbac00 ;  /* 0x37cbac0000097802 */ /* 0x000fe20000000f00 */
[----:B------:R-:W-:Y:S01]  /*09e0*/  FMUL R11, R10, R10 ;  /* 0x0000000a0a0b7220 */ /* 0x000fe20000400000 */
[C---:B------:R-:W-:Y:S01]  /*09f0*/  LOP3.LUT R13, R0.reuse, 0x1, RZ, 0xc0, !PT ;  /* 0x00000001000d7812 */ /* 0x040fe200078ec0ff */
[----:B------:R-:W-:Y:S01]  /*0a00*/  VIADD R0, R0, 0x1 ;  /* 0x0000000100007836 */ /* 0x000fe20000000000 */
[----:B------:R-:W-:Y:S01]  /*0a10*/  MOV R20, 0x3c0885e4 ;  /* 0x3c0885e400147802 */ /* 0x000fe20000000f00 */
[----:B------:R-:W-:Y:S01]  /*0a20*/  FFMA R12, R11, R9, -0.0013887860113754868507 ;  /* 0xbab607ed0b0c7423 */ /* 0x000fe20000000009 */
[----:B------:R-:W-:Y:S02]  /*0a30*/  ISETP.NE.U32.AND P0, PT, R13, 0x1, PT ;  /* 0x000000010d00780c */ /* 0x000fe40003f05070 */
[----:B------:R-:W-:Y:S02]  /*0a40*/  MOV R19, 0x3e2aaaa8 ;  /* 0x3e2aaaa800137802 */ /* 0x000fe40000000f00 */
[----:B------:R-:W-:-:S02]  /*0a50*/  FSEL R12, R12, -0.00019574658654164522886, P0 ;  /* 0xb94d41530c0c7808 */ /* 0x000fc40000000000 */
[----:B------:R-:W-:Y:S02]  /*0a60*/  FSEL R20, R20, 0.041666727513074874878, !P0 ;  /* 0x3d2aaabb14147808 */ /* 0x000fe40004000000 */
[----:B------:R-:W-:Y:S02]  /*0a70*/  LOP3.LUT P1, RZ, R0, 0x2, RZ, 0xc0, !PT ;  /* 0x0000000200ff7812 */ /* 0x000fe4000782c0ff */
[----:B------:R-:W-:Y:S01]  /*0a80*/  FSETP.GE.AND P2, PT, |R5|, 105615, PT ;  /* 0x47ce47800500780b */ /* 0x000fe20003f46200 */
[----:B------:R-:W-:Y:S01]  /*0a90*/  FFMA R12, R11, R12, R20 ;  /* 0x0000000c0b0c7223 */ /* 0x000fe20000000014 */
[----:B------:R-:W-:Y:S02]  /*0aa0*/  FSEL R0, R10, 1, !P0 ;  /* 0x3f8000000a007808 */ /* 0x000fe40004000000 */
[----:B------:R-:W-:-:S03]  /*0ab0*/  FSEL R19, -R19, -0.4999999701976776123, !P0 ;  /* 0xbeffffff13137808 */ /* 0x000fc60004000100 */
[C---:B------:R-:W-:Y:S02]  /*0ac0*/  FFMA R13, R11.reuse, R0, RZ ;  /* 0x000000000b0d7223 */ /* 0x040fe400000000ff */
[----:B------:R-:W-:-:S04]  /*0ad0*/  FFMA R11, R11, R12, R19 ;  /* 0x0000000c0b0b7223 */ /* 0x000fc80000000013 */
[----:B------:R-:W-:-:S04]  /*0ae0*/  FFMA R11, R13, R11, R0 ;  /* 0x0000000b0d0b7223 */ /* 0x000fc80000000000 */
[----:B------:R-:W-:Y:S01]  /*0af0*/  @P1 FADD R11, RZ, -R11 ;  /* 0x8000000bff0b1221 */ /* 0x000fe20000000000 */
[----:B------:R-:W-:Y:S06]  /*0b00*/  @!P2 BRA `(.L_x_21) ;  /* 0x000000040070a947 */ /* 0x000fec0003800000 */
[----:B------:R-:W-:-:S13]  /*0b10*/  FSETP.NEU.AND P0, PT, |R5|, +INF , PT ;  /* 0x7f8000000500780b */ /* 0x000fda0003f0d200 */
[----:B------:R-:W-:Y:S01]  /*0b20*/  @!P0 FMUL R7, RZ, R5 ;  /* 0x00000005ff078220 */ /* 0x000fe20000400000 */
[----:B------:R-:W-:Y:S01]  /*0b30*/  @!P0 MOV R8, RZ ;  /* 0x000000ff00088202 */ /* 0x000fe20000000f00 */
[----:B------:R-:W-:Y:S06]  /*0b40*/  @!P0 BRA `(.L_x_21) ;  /* 0x0000000400608947 */ /* 0x000fec0003800000 */
[----:B------:R-:W-:Y:S02]  /*0b50*/  IMAD.SHL.U32 R0, R5, 0x100, RZ ;  /* 0x0000010005007824 */ /* 0x000fe400078e00ff */
[----:B------:R-:W-:Y:S01]  /*0b60*/  HFMA2 R7, -RZ, RZ, 0, 0 ;  /* 0x00000000ff077431 */ /* 0x000fe200000001ff */
[----:B------:R-:W-:Y:S01]  /*0b70*/  MOV R19, RZ ;  /* 0x000000ff00137202 */ /* 0x000fe20000000f00 */
[----:B------:R-:W-:Y:S01]  /*0b80*/  IMAD.MOV.U32 R8, RZ, RZ, RZ ;  /* 0x000000ffff087224 */ /* 0x000fe200078e00ff */
[----:B------:R-:W0:Y:S01]  /*0b90*/  LDCU.64 UR8, c[0x4][URZ] ;  /* 0x01000000ff0877ac */ /* 0x000e220008000a00 */
[----:B------:R-:W-:Y:S01]  /*0ba0*/  LOP3.LUT R23, R0, 0x80000000, RZ, 0xfc, !PT ;  /* 0x8000000000177812 */ /* 0x000fe200078efcff */
[----:B------:R-:W-:-:S06]  /*0bb0*/  UMOV UR4, URZ ;  /* 0x000000ff00047c82 */ /* 0x000fcc0008000000 */
.L_x_22:
[----:B0-----:R-:W-:Y:S02]  /*0bc0*/  MOV R20, UR8 ;  /* 0x0000000800147c02 */ /* 0x001fe40008000f00 */
        /* <DEDUP_REMOVED lines=10> */
[----:B------:R-:W-:-:S02]  /*0c70*/  ISETP.EQ.AND P4, PT, R8, 0x10, PT ;  /* 0x000000100800780c */ /* 0x000fc40003f82270 */
[C---:B------:R-:W-:Y:S02]  /*0c80*/  ISETP.EQ.AND P5, PT, R8.reuse, 0x14, PT ;  /* 0x000000140800780c */ /* 0x040fe40003fa2270 */
[----:B------:R-:W-:Y:S01]  /*0c90*/  IADD3 R8, PT, PT, R8, 0x4, RZ ;  /* 0x0000000408087810 */ /* 0x000fe20007ffe0ff */
[----:B--2---:R-:W-:-:S03]  /*0ca0*/  IMAD.WIDE.U32 R12, R12, R23, RZ ;  /* 0x000000170c0c7225 */ /* 0x004fc600078e00ff */
[----:B------:R-:W-:-:S04]  /*0cb0*/  IADD3 R0, P6, PT, R12, R7, RZ ;  /* 0x000000070c007210 */ /* 0x000fc80007fde0ff */
[-C--:B------:R-:W-:Y:S01]  /*0cc0*/  @P0 MOV R3, R0.reuse ;  /* 0x0000000000030202 */ /* 0x080fe20000000f00 */
[----:B------:R-:W-:Y:S01]  /*0cd0*/  IMAD.X R7, R13, 0x1, R19, P6 ;  /* 0x000000010d077824 */ /* 0x000fe200030e0613 */
[-C--:B------:R-:W-:Y:S01]  /*0ce0*/  @P1 MOV R18, R0.reuse ;  /* 0x0000000000121202 */ /* 0x080fe20000000f00 */
[--C-:B------:R-:W-:Y:S01]  /*0cf0*/  @P2 IMAD.MOV.U32 R17, RZ, RZ, R0.reuse ;  /* 0x000000ffff112224 */ /* 0x100fe200078e0000 */
[-C--:B------:R-:W-:Y:S01]  /*0d00*/  @P3 MOV R16, R0.reuse ;  /* 0x0000000000103202 */ /* 0x080fe20000000f00 */
[----:B------:R-:W-:Y:S01]  /*0d10*/  @P5 IMAD.MOV.U32 R14, RZ, RZ, R0 ;  /* 0x000000ffff0e5224 */ /* 0x000fe200078e0000 */
[----:B------:R-:W-:Y:S01]  /*0d20*/  @P4 MOV R15, R0 ;  /* 0x00000000000f4202 */ /* 0x000fe20000000f00 */
        /* <DEDUP_REMOVED lines=12> */
[----:B------:R-:W-:-:S03]  /*0df0*/  ISETP.EQ.AND P5, PT, R12, RZ, PT ;  /* 0x000000ff0c00720c */ /* 0x000fc60003fa2270 */
[-C--:B------:R-:W-:Y:S02]  /*0e00*/  @P3 MOV R0, R3.reuse ;  /* 0x0000000300003202 */ /* 0x080fe40000000f00 */
[C---:B------:R-:W-:Y:S01]  /*0e10*/  ISETP.EQ.AND P3, PT, R12.reuse, -0x4, PT ;  /* 0xfffffffc0c00780c */ /* 0x040fe20003f62270 */
[----:B------:R-:W-:Y:S01]  /*0e20*/  @P4 IMAD.MOV.U32 R0, RZ, RZ, R18 ;  /* 0x000000ffff004224 */ /* 0x000fe200078e0012 */
[----:B------:R-:W-:Y:S02]  /*0e30*/  @P4 MOV R8, R3 ;  /* 0x0000000300084202 */ /* 0x000fe40000000f00 */
[----:B------:R-:W-:Y:S02]  /*0e40*/  ISETP.EQ.AND P4, PT, R12, 0x4, PT ;  /* 0x000000040c00780c */ /* 0x000fe40003f82270 */
[----:B------:R-:W-:Y:S01]  /*0e50*/  @P2 MOV R8, R18 ;  /* 0x0000001200082202 */ /* 0x000fe20000000f00 */
[----:B------:R-:W-:Y:S01]  /*0e60*/  @P1 IMAD.MOV.U32 R8, RZ, RZ, R17 ;  /* 0x000000ffff081224 */ /* 0x000fe200078e0011 */
[----:B------:R-:W-:-:S02]  /*0e70*/  @P2 MOV R0, R17 ;  /* 0x0000001100002202 */ /* 0x000fc40000000f00 */
[-C--:B------:R-:W-:Y:S01]  /*0e80*/  @P1 MOV R0, R16.reuse ;  /* 0x0000001000001202 */ /* 0x080fe20000000f00 */
[----:B------:R-:W-:Y:S01]  /*0e90*/  @P0 IMAD.MOV.U32 R0, RZ, RZ, R15 ;  /* 0x000000ffff000224 */ /* 0x000fe200078e000f */
[----:B------:R-:W-:Y:S02]  /*0ea0*/  @P0 MOV R8, R16 ;  /* 0x0000001000080202 */ /* 0x000fe40000000f00 */
[----:B------:R-:W-:Y:S01]  /*0eb0*/  @P3 MOV R8, R15 ;  /* 0x0000000f00083202 */ /* 0x000fe20000000f00 */
[----:B------:R-:W-:Y:S01]  /*0ec0*/  @P5 IMAD.MOV.U32 R8, RZ, RZ, R14 ;  /* 0x000000ffff085224 */ /* 0x000fe200078e000e */
[----:B------:R-:W-:Y:S02]  /*0ed0*/  @P3 MOV R0, R14 ;  /* 0x0000000e00003202 */ /* 0x000fe40000000f00 */
[-C--:B------:R-:W-:Y:S02]  /*0ee0*/  @P5 MOV R0, R7.reuse ;  /* 0x0000000700005202 */ /* 0x080fe40000000f00 */
[----:B------:R-:W-:Y:S01]  /*0ef0*/  @P4 MOV R8, R7 ;  /* 0x0000000700084202 */ /* 0x000fe20000000f00 */
[----:B------:R-:W-:Y:S06]  /*0f00*/  @!P6 BRA `(.L_x_23) ;  /* 0x000000000028e947 */ /* 0x000fec0003800000 */
[----:B------:R-:W-:Y:S01]  /*0f10*/  @P1 IMAD.MOV.U32 R3, RZ, RZ, R18 ;  /* 0x000000ffff031224 */ /* 0x000fe200078e0012 */
[----:B------:R-:W-:Y:S02]  /*0f20*/  @P0 MOV R3, R17 ;  /* 0x0000001100030202 */ /* 0x000fe40000000f00 */
[----:B------:R-:W-:Y:S02]  /*0f30*/  ISETP.EQ.AND P0, PT, R12, 0x8, PT ;  /* 0x000000080c00780c */ /* 0x000fe40003f02270 */
[----:B------:R-:W-:Y:S01]  /*0f40*/  @P3 MOV R3, R16 ;  /* 0x0000001000033202 */ /* 0x000fe20000000f00 */
[----:B------:R-:W-:Y:S01]  /*0f50*/  @P5 IMAD.MOV.U32 R3, RZ, RZ, R15 ;  /* 0x000000ffff035224 */ /* 0x000fe200078e000f */
[----:B------:R-:W-:Y:S02]  /*0f60*/  @P4 MOV R3, R14 ;  /* 0x0000000e00034202 */ /* 0x000fe40000000f00 */
[----:B------:R-:W-:-:S04]  /*0f70*/  LOP3.LUT R13, R10, 0x1f, RZ, 0xc0, !PT ;  /* 0x0000001f0a0d7812 */ /* 0x000fc800078ec0ff */
[----:B------:R-:W-:-:S03]  /*0f80*/  SHF.L.W.U32.HI R0, R8, R13, R0 ;  /* 0x0000000d08007219 */ /* 0x000fc60000010e00 */
[----:B------:R-:W-:-:S04]  /*0f90*/  @P0 MOV R3, R7 ;  /* 0x0000000700030202 */ /* 0x000fc80000000f00 */
[----:B------:R-:W-:-:S07]  /*0fa0*/  SHF.L.W.U32.HI R8, R3, R13, R8 ;  /* 0x0000000d03087219 */ /* 0x000fce0000010e08 */
.L_x_23:
[C---:B------:R-:W-:Y:S01]  /*0fb0*/  SHF.L.W.U32.HI R3, R8.reuse, 0x2, R0 ;  /* 0x0000000208037819 */ /* 0x040fe20000010e00 */
[----:B------:R-:W-:Y:S01]  /*0fc0*/  IMAD.SHL.U32 R8, R8, 0x4, RZ ;  /* 0x0000000408087824 */ /* 0x000fe200078e00ff */
[----:B------:R-:W-:Y:S01]  /*0fd0*/  UMOV UR4, 0x54442d19 ;  /* 0x54442d1900047882 */ /* 0x000fe20000000000 */
[----:B------:R-:W-:Y:S01]  /*0fe0*/  UMOV UR5, 0x3bf921fb ;  /* 0x3bf921fb00057882 */ /* 0x000fe20000000000 */
[----:B------:R-:W-:Y:S02]  /*0ff0*/  SHF.R.S32.HI R7, RZ, 0x1f, R3 ;  /* 0x0000001fff077819 */ /* 0x000fe40000011403 */
[----:B------:R-:W-:Y:S02]  /*1000*/  ISETP.GE.AND P1, PT, R5, RZ, PT ;  /* 0x000000ff0500720c */ /* 0x000fe40003f26270 */
[C---:B------:R-:W-:Y:S02]  /*1010*/  LOP3.LUT R14, R7.reuse, R8, RZ, 0x3c, !PT ;  /* 0x00000008070e7212 */ /* 0x040fe400078e3cff */
[----:B------:R-:W-:-:S02]  /*1020*/  LOP3.LUT R15, R7, R3, RZ, 0x3c, !PT ;  /* 0x00000003070f7212 */ /* 0x000fc400078e3cff */
[----:B------:R-:W-:Y:S02]  /*1030*/  SHF.R.U32.HI R0, RZ, 0x1e, R0 ;  /* 0x0000001eff007819 */ /* 0x000fe40000011600 */
[----:B------:R-:W0:Y:S01]  /*1040*/  I2F.F64.S64 R12, R14 ;  /* 0x0000000e000c7312 */ /* 0x000e220000301c00 */
[C---:B------:R-:W-:Y:S02]  /*1050*/  LOP3.LUT R5, R3.reuse, R5, RZ, 0x3c, !PT ;  /* 0x0000000503057212 */ /* 0x040fe400078e3cff */
[----:B------:R-:W-:Y:S02]  /*1060*/  LEA.HI R8, R3, R0, RZ, 0x1 ;  /* 0x0000000003087211 */ /* 0x000fe400078f08ff */
[----:B------:R-:W-:Y:S02]  /*1070*/  ISETP.GE.AND P0, PT, R5, RZ, PT ;  /* 0x000000ff0500720c */ /* 0x000fe40003f06270 */
[----:B------:R-:W-:-:S04]  /*1080*/  IADD3 R0, PT, PT, -R8, RZ, RZ ;  /* 0x000000ff08007210 */ /* 0x000fc80007ffe1ff */
[----:B------:R-:W-:Y:S01]  /*1090*/  @!P1 MOV R8, R0 ;  /* 0x0000000000089202 */ /* 0x000fe20000000f00 */
[----:B0-----:R-:W-:-:S10]  /*10a0*/  DMUL R12, R12, UR4 ;  /* 0x000000040c0c7c28 */ /* 0x001fd40008000000 */
[----:B------:R-:W0:Y:S02]  /*10b0*/  F2F.F32.F64 R12, R12 ;  /* 0x0000000c000c7310 */ /* 0x000e240000301000 */
[----:B0-----:R-:W-:-:S07]  /*10c0*/  FSEL R7, -R12, R12, !P0 ;  /* 0x0000000c0c077208 */ /* 0x001fce0004000100 */
.L_x_21:
[----:B------:R-:W-:Y:S01]  /*10d0*/  FMUL R3, R7, R7 ;  /* 0x0000000707037220 */ /* 0x000fe20000400000 */
[----:B------:R-:W-:Y:S01]  /*10e0*/  LOP3.LUT R0, R8, 0x1, RZ, 0xc0, !PT ;  /* 0x0000000108007812 */ /* 0x000fe200078ec0ff */
[----:B------:R-:W-:Y:S01]  /*10f0*/  IMAD.MOV.U32 R12, RZ, RZ, 0x3d2aaabb ;  /* 0x3d2aaabbff0c7424 */ /* 0x000fe200078e00ff */
[----:B------:R-:W-:Y:S01]  /*1100*/  MOV R5, 0x3effffff ;  /* 0x3effffff00057802 */ /* 0x000fe20000000f00 */
[----:B------:R-:W-:Y:S01]  /*1110*/  FFMA R9, R3, R9, -0.0013887860113754868507 ;  /* 0xbab607ed03097423 */ /* 0x000fe20000000009 */
[----:B------:R-:W-:Y:S01]  /*1120*/  ISETP.NE.U32.AND P0, PT, R0, 0x1, PT ;  /* 0x000000010000780c */ /* 0x000fe20003f05070 */
[----:B------:R-:W-:Y:S01]  /*1130*/  BSSY.RECONVERGENT B0, `(.L_x_24) ;  /* 0x000001f000007945 */ /* 0x000fe20003800200 */
[----:B------:R-:W-:Y:S02]  /*1140*/  LOP3.LUT P1, RZ, R8, 0x2, RZ, 0xc0, !PT ;  /* 0x0000000208ff7812 */ /* 0x000fe4000782c0ff */
[----:B------:R-:W-:Y:S02]  /*1150*/  FSEL R10, R9, -0.00019574658654164522886, !P0 ;  /* 0xb94d4153090a7808 */ /* 0x000fe40004000000 */
[----:B------:R-:W-:-:S02]  /*1160*/  FSEL R12, R12, 0.0083327032625675201416, !P0 ;  /* 0x3c0885e40c0c7808 */ /* 0x000fc40004000000 */
[----:B------:R-:W-:Y:S02]  /*1170*/  FSEL R0, R7, 1, P0 ;  /* 0x3f80000007007808 */ /* 0x000fe40000000000 */
[----:B------:R-:W-:Y:S01]  /*1180*/  FSEL R7, -R5, -0.16666662693023681641, !P0 ;  /* 0xbe2aaaa805077808 */ /* 0x000fe20004000100 */
[C---:B------:R-:W-:Y:S02]  /*1190*/  FFMA R10, R3.reuse, R10, R12 ;  /* 0x0000000a030a7223 */ /* 0x040fe4000000000c */
[C---:B------:R-:W-:Y:S02]  /*11a0*/  FFMA R5, R3.reuse, R0, RZ ;  /* 0x0000000003057223 */ /* 0x040fe400000000ff */
[----:B------:R-:W-:-:S04]  /*11b0*/  FFMA R7, R3, R10, R7 ;  /* 0x0000000a03077223 */ /* 0x000fc80000000007 */
[----:B------:R-:W-:-:S04]  /*11c0*/  FFMA R5, R5, R7, R0 ;  /* 0x0000000705057223 */ /* 0x000fc80000000000 */
[----:B------:R-:W-:-:S04]  /*11d0*/  @P1 FADD R5, RZ, -R5 ;  /* 0x80000005ff051221 */ /* 0x000fc80000000000 */
[-C--:B------:R-:W-:Y:S01]  /*11e0*/  FMUL R7, R4, R5.reuse ;  /* 0x0000000504077220 */ /* 0x080fe20000400000 */
[----:B------:R-:W-:-:S03]  /*11f0*/  FMUL R3, R6, R5 ;  /* 0x0000000506037220 */ /* 0x000fc60000400000 */
[-C--:B------:R-:W-:Y:S01]  /*1200*/  FFMA R5, R6, R11.reuse, R7 ;  /* 0x0000000b06057223 */ /* 0x080fe20000000007 */
[----:B------:R-:W-:-:S03]  /*1210*/  FFMA R4, R4, R11, -R3 ;  /* 0x0000000b04047223 */ /* 0x000fc60000000803 */
[----:B------:R-:W-:Y:S01]  /*1220*/  FADD R9, R5, 0.5 ;  /* 0x3f00000005097421 */ /* 0x000fe20000000000 */
[----:B------:R-:W-:-:S03]  /*1230*/  FADD R3, R4, 0.5 ;  /* 0x3f00000004037421 */ /* 0x000fc60000000000 */
[----:B------:R-:W-:-:S04]  /*1240*/  FMUL R9, R9, R9 ;  /* 0x0000000909097220 */ /* 0x000fc80000400000 */
[----:B------:R-:W-:-:S04]  /*1250*/  FFMA R7, R3, R3, R9 ;  /* 0x0000000303077223 */ /* 0x000fc80000000009 */
[----:B------:R0:W1:Y:S01]  /*1260*/  MUFU.RSQ R6, R7 ;  /* 0x0000000700067308 */ /* 0x0000620000001400 */
[----:B------:R-:W-:-:S04]  /*1270*/  IADD3 R0, PT, PT, R7, -0xd000000, RZ ;  /* 0xf300000007007810 */ /* 0x000fc80007ffe0ff */
[----:B------:R-:W-:-:S13]  /*1280*/  ISETP.GT.U32.AND P0, PT, R0, 0x727fffff, PT ;  /* 0x727fffff0000780c */ /* 0x000fda0003f04070 */
[----:B01----:R-:W-:Y:S05]  /*1290*/  @!P0 BRA `(.L_x_25) ;  /* 0x0000000000108947 */ /* 0x003fea0003800000 */
[----:B------:R-:W-:Y:S01]  /*12a0*/  IMAD.MOV.U32 R0, RZ, RZ, R7 ;  /* 0x000000ffff007224 */ /* 0x000fe200078e0007 */
[----:B------:R-:W-:-:S07]  /*12b0*/  MOV R14, 0x12d0 ;  /* 0x000012d0000e7802 */ /* 0x000fce0000000f00 */
[----:B------:R-:W-:Y:S05]  /*12c0*/  CALL.REL.NOINC `($__internal_1_$__cuda_sm20_sqrt_rn_f32_slowpath) ;  /* 0x0000001000707944 */ /* 0x000fea0003c00000 */
[----:B------:R-:W-:Y:S05]  /*12d0*/  BRA `(.L_x_26) ;  /* 0x0000000000107947 */ /* 0x000fea0003800000 */
.L_x_25:
[----:B------:R-:W-:Y:S01]  /*12e0*/  FMUL.FTZ R0, R7, R6 ;  /* 0x0000000607007220 */ /* 0x000fe20000410000 */
[----:B------:R-:W-:-:S03]  /*12f0*/  FMUL.FTZ R6, R6, 0.5 ;  /* 0x3f00000006067820 */ /* 0x000fc60000410000 */
[----:B------:R-:W-:-:S04]  /*1300*/  FFMA R7, -R0, R0, R7 ;  /* 0x0000000000077223 */ /* 0x000fc80000000107 */
[----:B------:R-:W-:-:S07]  /*1310*/  FFMA R0, R7, R6, R0 ;  /* 0x0000000607007223 */ /* 0x000fce0000000000 */
.L_x_26:
[----:B------:R-:W-:Y:S05]  /*1320*/  BSYNC.RECONVERGENT B0 ;  /* 0x0000000000007941 */ /* 0x000fea0003800200 */
.L_x_24:
[----:B------:R-:W-:Y:S02]  /*1330*/  HFMA2 R7, -RZ, RZ, 0.96630859375, -0.0022525787353515625 ;  /* 0x3bbb989dff077431 */ /* 0x000fe400000001ff */
[----:B------:R-:W-:Y:S01]  /*1340*/  FMUL R0, R0, -R0 ;  /* 0x8000000000007220 */ /* 0x000fe20000400000 */
[----:B------:R-:W-:Y:S01]  /*1350*/  MOV R11, 0x437c0000 ;  /* 0x437c0000000b7802 */ /* 0x000fe20000000f00 */
[----:B------:R-:W-:Y:S01]  /*1360*/  FADD R8, R4, -0.5 ;  /* 0xbf00000004087421 */ /* 0x000fe20000000000 */
[----:B------:R-:W-:Y:S01]  /*1370*/  BSSY.RECONVERGENT B0, `(.L_x_27) ;  /* 0x0000017000007945 */ /* 0x000fe20003800200 */
[----:B------:R-:W-:Y:S02]  /*1380*/  FMUL R0, R0, 10 ;  /* 0x4120000000007820 */ /* 0x000fe40000400000 */
[----:B------:R-:W-:Y:S02]  /*1390*/  FFMA R9, R8, R8, R9 ;  /* 0x0000000808097223 */ /* 0x000fe40000000009 */
[----:B------:R-:W-:-:S02]  /*13a0*/  FFMA.SAT R6, R0, R7, 0.5 ;  /* 0x3f00000000067423 */ /* 0x000fc40000002007 */
[----:B------:R-:W-:Y:S02]  /*13b0*/  MUFU.RSQ R12, R9 ;  /* 0x00000009000c7308 */ /* 0x000fe40000001400 */
[----:B------:R-:W-:-:S04]  /*13c0*/  FFMA.RM R6, R6, R11, 12582913 ;  /* 0x4b40000106067423 */ /* 0x000fc8000000400b */
[----:B------:R-:W-:-:S04]  /*13d0*/  FADD R7, R6, -12583039 ;  /* 0xcb40007f06077421 */ /* 0x000fc80000000000 */
[----:B------:R-:W-:-:S04]  /*13e0*/  FFMA R7, R0, 1.4426950216293334961, -R7 ;  /* 0x3fb8aa3b00077823 */ /* 0x000fc80000000807 */
[----:B------:R-:W-:Y:S01]  /*13f0*/  FFMA R7, R0, 1.925963033500011079e-08, R7 ;  /* 0x32a5706000077823 */ /* 0x000fe20000000007 */
[----:B------:R-:W-:-:S05]  /*1400*/  VIADD R0, R9, 0xf3000000 ;  /* 0xf300000009007836 */ /* 0x000fca0000000000 */
[----:B------:R-:W0:Y:S01]  /*1410*/  MUFU.EX2 R7, R7 ;  /* 0x0000000700077308 */ /* 0x000e220000000800 */
[----:B------:R-:W-:Y:S02]  /*1420*/  ISETP.GT.U32.AND P0, PT, R0, 0x727fffff, PT ;  /* 0x727fffff0000780c */ /* 0x000fe40003f04070 */
[----:B------:R-:W-:-:S05]  /*1430*/  SHF.L.U32 R0, R6, 0x17, RZ ;  /* 0x0000001706007819 */ /* 0x000fca00000006ff */
[----:B0-----:R-:W-:-:S06]  /*1440*/  FFMA R10, R0, R7, RZ ;  /* 0x00000007000a7223 */ /* 0x001fcc00000000ff */
[----:B------:R-:W-:Y:S05]  /*1450*/  @!P0 BRA `(.L_x_28) ;  /* 0x0000000000108947 */ /* 0x000fea0003800000 */
[----:B------:R-:W-:Y:S02]  /*1460*/  MOV R0, R9 ;  /* 0x0000000900007202 */ /* 0x000fe40000000f00 */
[----:B------:R-:W-:-:S07]  /*1470*/  MOV R14, 0x1490 ;  /* 0x00001490000e7802 */ /* 0x000fce0000000f00 */
[----:B------:R-:W-:Y:S05]  /*1480*/  CALL.REL.NOINC `($__internal_1_$__cuda_sm20_sqrt_rn_f32_slowpath) ;  /* 0x0000001000007944 */ /* 0x000fea0003c00000 */
[----:B------:R-:W-:Y:S05]  /*1490*/  BRA `(.L_x_29) ;  /* 0x0000000000107947 */ /* 0x000fea0003800000 */
.L_x_28:
[----:B------:R-:W-:Y:S01]  /*14a0*/  FMUL.FTZ R0, R9, R12 ;  /* 0x0000000c09007220 */ /* 0x000fe20000410000 */
[----:B------:R-:W-:-:S03]  /*14b0*/  FMUL.FTZ R6, R12, 0.5 ;  /* 0x3f0000000c067820 */ /* 0x000fc60000410000 */
[----:B------:R-:W-:-:S04]  /*14c0*/  FFMA R7, -R0, R0, R9 ;  /* 0x0000000000077223 */ /* 0x000fc80000000109 */
[----:B------:R-:W-:-:S07]  /*14d0*/  FFMA R0, R7, R6, R0 ;  /* 0x0000000607007223 */ /* 0x000fce0000000000 */
.L_x_29:
[----:B------:R-:W-:Y:S05]  /*14e0*/  BSYNC.RECONVERGENT B0 ;  /* 0x0000000000007941 */ /* 0x000fea0003800200 */
.L_x_27:
[----:B------:R-:W-:Y:S01]  /*14f0*/  FMUL R0, R0, -R0 ;  /* 0x8000000000007220 */ /* 0x000fe20000400000 */
[----:B------:R-:W-:Y:S02]  /*1500*/  HFMA2 R9, -RZ, RZ, 3.7421875, 0 ;  /* 0x437c0000ff097431 */ /* 0x000fe400000001ff */
[----:B------:R-:W-:Y:S01]  /*1510*/  IMAD.MOV.U32 R7, RZ, RZ, 0x3bbb989d ;  /* 0x3bbb989dff077424 */ /* 0x000fe200078e00ff */
[----:B------:R-:W-:Y:S01]  /*1520*/  BSSY.RECONVERGENT B0, `(.L_x_30) ;  /* 0x0000019000007945 */ /* 0x000fe20003800200 */
[----:B------:R-:W-:-:S04]  /*1530*/  FMUL R0, R0, 10 ;  /* 0x4120000000007820 */ /* 0x000fc80000400000 */
[----:B------:R-:W-:-:S04]  /*1540*/  FFMA.SAT R6, R0, R7, 0.5 ;  /* 0x3f00000000067423 */ /* 0x000fc80000002007 */
[----:B------:R-:W-:Y:S01]  /*1550*/  FFMA.RM R6, R6, R9, 12582913 ;  /* 0x4b40000106067423 */ /* 0x000fe20000004009 */
[----:B------:R-:W-:-:S03]  /*1560*/  FADD R9, R5, -0.5 ;  /* 0xbf00000005097421 */ /* 0x000fc60000000000 */
[C---:B------:R-:W-:Y:S01]  /*1570*/  FADD R7, R6.reuse, -12583039 ;  /* 0xcb40007f06077421 */ /* 0x040fe20000000000 */
[----:B------:R-:W-:Y:S01]  /*1580*/  FMUL R9, R9, R9 ;  /* 0x0000000909097220 */ /* 0x000fe20000400000 */
[----:B------:R-:W-:Y:S02]  /*1590*/  IMAD.SHL.U32 R11, R6, 0x800000, RZ ;  /* 0x00800000060b7824 */ /* 0x000fe400078e00ff */
[----:B------:R-:W-:Y:S01]  /*15a0*/  FFMA R7, R0, 1.4426950216293334961, -R7 ;  /* 0x3fb8aa3b00077823 */ /* 0x000fe20000000807 */
[----:B------:R-:W-:-:S03]  /*15b0*/  FFMA R13, R8, R8, R9 ;  /* 0x00000008080d7223 */ /* 0x000fc60000000009 */
[----:B------:R-:W-:Y:S01]  /*15c0*/  FFMA R7, R0, 1.925963033500011079e-08, R7 ;  /* 0x32a5706000077823 */ /* 0x000fe20000000007 */
[----:B------:R-:W-:Y:S01]  /*15d0*/  MUFU.RSQ R8, R13 ;  /* 0x0000000d00087308 */ /* 0x000fe20000001400 */
[----:B------:R-:W-:-:S04]  /*15e0*/  IADD3 R0, PT, PT, R13, -0xd000000, RZ ;  /* 0xf30000000d007810 */ /* 0x000fc80007ffe0ff */
[----:B------:R-:W-:-:S03]  /*15f0*/  ISETP.GT.U32.AND P0, PT, R0, 0x727fffff, PT ;  /* 0x727fffff0000780c */ /* 0x000fc60003f04070 */
[----:B------:R-:W0:Y:S02]  /*1600*/  MUFU.EX2 R7, R7 ;  /* 0x0000000700077308 */ /* 0x000e240000000800 */
[----:B0-----:R-:W-:-:S08]  /*1610*/  FFMA R10, R11, R7, R10 ;  /* 0x000000070b0a7223 */ /* 0x001fd0000000000a */
[----:B------:R-:W-:Y:S05]  /*1620*/  @!P0 BRA `(.L_x_31) ;  /* 0x0000000000108947 */ /* 0x000fea0003800000 */
[----:B------:R-:W-:Y:S02]  /*1630*/  MOV R0, R13 ;  /* 0x0000000d00007202 */ /* 0x000fe40000000f00 */
[----:B------:R-:W-:-:S07]  /*1640*/  MOV R14, 0x1660 ;  /* 0x00001660000e7802 */ /* 0x000fce0000000f00 */
[----:B------:R-:W-:Y:S05]  /*1650*/  CALL.REL.NOINC `($__internal_1_$__cuda_sm20_sqrt_rn_f32_slowpath) ;  /* 0x0000000c008c7944 */ /* 0x000fea0003c00000 */
[----:B------:R-:W-:Y:S05]  /*1660*/  BRA `(.L_x_32) ;  /* 0x0000000000107947 */ /* 0x000fea0003800000 */
.L_x_31:
[----:B------:R-:W-:Y:S01]  /*1670*/  FMUL.FTZ R0, R13, R8 ;  /* 0x000000080d007220 */ /* 0x000fe20000410000 */
[----:B------:R-:W-:-:S03]  /*1680*/  FMUL.FTZ R6, R8, 0.5 ;  /* 0x3f00000008067820 */ /* 0x000fc60000410000 */
[----:B------:R-:W-:-:S04]  /*1690*/  FFMA R7, -R0, R0, R13 ;  /* 0x0000000000077223 */ /* 0x000fc8000000010d */
[----:B------:R-:W-:-:S07]  /*16a0*/  FFMA R0, R7, R6, R0 ;  /* 0x0000000607007223 */ /* 0x000fce0000000000 */
.L_x_32:
[----:B------:R-:W-:Y:S05]  /*16b0*/  BSYNC.RECONVERGENT B0 ;  /* 0x0000000000007941 */ /* 0x000fea0003800200 */
.L_x_30:
[----:B------:R-:W-:Y:S01]  /*16c0*/  FMUL R0, R0, -R0 ;  /* 0x8000000000007220 */ /* 0x000fe20000400000 */
[----:B------:R-:W-:Y:S01]  /*16d0*/  MOV R7, 0x3bbb989d ;  /* 0x3bbb989d00077802 */ /* 0x000fe20000000f00 */
[----:B------:R-:W-:Y:S02]  /*16e0*/  IMAD.MOV.U32 R11, RZ, RZ, 0x437c0000 ;  /* 0x437c0000ff0b7424 */ /* 0x000fe400078e00ff */
[----:B------:R-:W-:Y:S01]  /*16f0*/  FFMA R9, R3, R3, R9 ;  /* 0x0000000303097223 */ /* 0x000fe20000000009 */
[----:B------:R-:W-:Y:S01]  /*1700*/  FMUL R0, R0, 10 ;  /* 0x4120000000007820 */ /* 0x000fe20000400000 */
[----:B------:R-:W-:Y:S02]  /*1710*/  BSSY.RECONVERGENT B0, `(.L_x_33) ;  /* 0x0000015000007945 */ /* 0x000fe40003800200 */
[----:B------:R-:W-:Y:S01]  /*1720*/  MUFU.RSQ R8, R9 ;  /* 0x0000000900087308 */ /* 0x000fe20000001400 */
[----:B------:R-:W-:-:S04]  /*1730*/  FFMA.SAT R6, R0, R7, 0.5 ;  /* 0x3f00000000067423 */ /* 0x000fc80000002007 */
[----:B------:R-:W-:-:S04]  /*1740*/  FFMA.RM R6, R6, R11, 12582913 ;  /* 0x4b40000106067423 */ /* 0x000fc8000000400b */
[C---:B------:R-:W-:Y:S01]  /*1750*/  FADD R7, R6.reuse, -12583039 ;  /* 0xcb40007f06077421 */ /* 0x040fe20000000000 */
[----:B------:R-:W-:-:S03]  /*1760*/  SHF.L.U32 R3, R6, 0x17, RZ ;  /* 0x0000001706037819 */ /* 0x000fc600000006ff */
[----:B------:R-:W-:-:S04]  /*1770*/  FFMA R7, R0, 1.4426950216293334961, -R7 ;  /* 0x3fb8aa3b00077823 */ /* 0x000fc80000000807 */
[----:B------:R-:W-:Y:S01]  /*1780*/  FFMA R7, R0, 1.925963033500011079e-08, R7 ;  /* 0x32a5706000077823 */ /* 0x000fe20000000007 */
[----:B------:R-:W-:-:S04]  /*1790*/  IADD3 R0, PT, PT, R9, -0xd000000, RZ ;  /* 0xf300000009007810 */ /* 0x000fc80007ffe0ff */
[----:B------:R-:W-:Y:S01]  /*17a0*/  ISETP.GT.U32.AND P0, PT, R0, 0x727fffff, PT ;  /* 0x727fffff0000780c */ /* 0x000fe20003f04070 */
[----:B------:R-:W0:Y:S02]  /*17b0*/  MUFU.EX2 R7, R7 ;  /* 0x0000000700077308 */ /* 0x000e240000000800 */
[----:B0-----:R-:W-:-:S10]  /*17c0*/  FFMA R3, R3, R7, R10 ;  /* 0x0000000703037223 */ /* 0x001fd4000000000a */
[----:B------:R-:W-:Y:S05]  /*17d0*/  @!P0 BRA `(.L_x_34) ;  /* 0x0000000000108947 */ /* 0x000fea0003800000 */
[----:B------:R-:W-:Y:S01]  /*17e0*/  IMAD.MOV.U32 R0, RZ, RZ, R9 ;  /* 0x000000ffff007224 */ /* 0x000fe200078e0009 */
[----:B------:R-:W-:-:S07]  /*17f0*/  MOV R14, 0x1810 ;  /* 0x00001810000e7802 */ /* 0x000fce0000000f00 */
[----:B------:R-:W-:Y:S05]  /*1800*/  CALL.REL.NOINC `($__internal_1_$__cuda_sm20_sqrt_rn_f32_slowpath) ;  /* 0x0000000c00207944 */ /* 0x000fea0003c00000 */
[----:B------:R-:W-:Y:S05]  /*1810*/  BRA `(.L_x_35) ;  /* 0x0000000000107947 */ /* 0x000fea0003800000 */
.L_x_34:
[----:B------:R-:W-:Y:S01]  /*1820*/  FMUL.FTZ R0, R9, R8 ;  /* 0x0000000809007220 */ /* 0x000fe20000410000 */
[----:B------:R-:W-:-:S03]  /*1830*/  FMUL.FTZ R6, R8, 0.5 ;  /* 0x3f00000008067820 */ /* 0x000fc60000410000 */
[----:B------:R-:W-:-:S04]  /*1840*/  FFMA R7, -R0, R0, R9 ;  /* 0x0000000000077223 */ /* 0x000fc80000000109 */
[----:B------:R-:W-:-:S07]  /*1850*/  FFMA R0, R7, R6, R0 ;  /* 0x0000000607007223 */ /* 0x000fce0000000000 */
.L_x_35:
[----:B------:R-:W-:Y:S05]  /*1860*/  BSYNC.RECONVERGENT B0 ;  /* 0x0000000000007941 */ /* 0x000fea0003800200 */
.L_x_33:
[----:B------:R-:W-:Y:S02]  /*1870*/  HFMA2 R7, -RZ, RZ, 0.96630859375, -0.0022525787353515625 ;  /* 0x3bbb989dff077431 */ /* 0x000fe400000001ff */
[----:B------:R-:W-:Y:S01]  /*1880*/  FMUL R0, R0, -R0 ;  /* 0x8000000000007220 */ /* 0x000fe20000400000 */
[----:B------:R-:W-:Y:S01]  /*1890*/  MOV R9, 0x437c0000 ;  /* 0x437c000000097802 */ /* 0x000fe20000000f00 */
[----:B------:R-:W-:Y:S01]  /*18a0*/  FADD R8, R4, 0.25 ;  /* 0x3e80000004087421 */ /* 0x000fe20000000000 */
[----:B------:R-:W-:Y:S01]  /*18b0*/  BSSY.RECONVERGENT B0, `(.L_x_36) ;  /* 0x0000019000007945 */ /* 0x000fe20003800200 */
[----:B------:R-:W-:-:S04]  /*18c0*/  FMUL R0, R0, 10 ;  /* 0x4120000000007820 */ /* 0x000fc80000400000 */
[----:B------:R-:W-:-:S04]  /*18d0*/  FFMA.SAT R6, R0, R7, 0.5 ;  /* 0x3f00000000067423 */ /* 0x000fc80000002007 */
[----:B------:R-:W-:Y:S01]  /*18e0*/  FFMA.RM R6, R6, R9, 12582913 ;  /* 0x4b40000106067423 */ /* 0x000fe20000004009 */
[----:B------:R-:W-:-:S03]  /*18f0*/  FADD R9, R5, 0.75 ;  /* 0x3f40000005097421 */ /* 0x000fc60000000000 */
[C---:B------:R-:W-:Y:S01]  /*1900*/  FADD R7, R6.reuse, -12583039 ;  /* 0xcb40007f06077421 */ /* 0x040fe20000000000 */
[----:B------:R-:W-:Y:S01]  /*1910*/  FMUL R9, R9, R9 ;  /* 0x0000000909097220 */ /* 0x000fe20000400000 */
[----:B------:R-:W-:Y:S02]  /*1920*/  SHF.L.U32 R6, R6, 0x17, RZ ;  /* 0x0000001706067819 */ /* 0x000fe400000006ff */
[----:B------:R-:W-:Y:S01]  /*1930*/  FFMA R7, R0, 1.4426950216293334961, -R7 ;  /* 0x3fb8aa3b00077823 */ /* 0x000fe20000000807 */
[----:B------:R-:W-:-:S03]  /*1940*/  FFMA R9, R8, R8, R9 ;  /* 0x0000000808097223 */ /* 0x000fc60000000009 */
[----:B------:R-:W-:Y:S01]  /*1950*/  FFMA R7, R0, 1.925963033500011079e-08, R7 ;  /* 0x32a5706000077823 */ /* 0x000fe20000000007 */
[----:B------:R-:W-:Y:S01]  /*1960*/  VIADD R0, R9, 0xf3000000 ;  /* 0xf300000009007836 */ /* 0x000fe20000000000 */
[----:B------:R-:W-:Y:S04]  /*1970*/  MUFU.RSQ R8, R9 ;  /* 0x0000000900087308 */ /* 0x000fe80000001400 */
[----:B------:R-:W-:-:S04]  /*1980*/  ISETP.GT.U32.AND P0, PT, R0, 0x727fffff, PT ;  /* 0x727fffff0000780c */ /* 0x000fc80003f04070 */
[----:B------:R-:W0:Y:S02]  /*1990*/  MUFU.EX2 R7, R7 ;  /* 0x0000000700077308 */ /* 0x000e240000000800 */
[----:B0-----:R-:W-:-:S07]  /*19a0*/  FFMA R3, R6, R7, R3 ;  /* 0x0000000706037223 */ /* 0x001fce0000000003 */
[----:B------:R-:W-:Y:S05]  /*19b0*/  @!P0 BRA `(.L_x_37) ;  /* 0x0000000000108947 */ /* 0x000fea0003800000 */
[----:B------:R-:W-:Y:S02]  /*19c0*/  MOV R0, R9 ;  /* 0x0000000900007202 */ /* 0x000fe40000000f00 */
[----:B------:R-:W-:-:S07]  /*19d0*/  MOV R14, 0x19f0 ;  /* 0x000019f0000e7802 */ /* 0x000fce0000000f00 */
[----:B------:R-:W-:Y:S05]  /*19e0*/  CALL.REL.NOINC `($__internal_1_$__cuda_sm20_sqrt_rn_f32_slowpath) ;  /* 0x0000000800a87944 */ /* 0x000fea0003c00000 */
[----:B------:R-:W-:Y:S05]  /*19f0*/  BRA `(.L_x_38) ;  /* 0x0000000000107947 */ /* 0x000fea0003800000 */
.L_x_37:
[----:B------:R-:W-:Y:S01]  /*1a00*/  FMUL.FTZ R0, R9, R8 ;  /* 0x0000000809007220 */ /* 0x000fe20000410000 */
[----:B------:R-:W-:-:S03]  /*1a10*/  FMUL.FTZ R6, R8, 0.5 ;  /* 0x3f00000008067820 */ /* 0x000fc60000410000 */
[----:B------:R-:W-:-:S04]  /*1a20*/  FFMA R7, -R0, R0, R9 ;  /* 0x0000000000077223 */ /* 0x000fc80000000109 */
[----:B------:R-:W-:-:S07]  /*1a30*/  FFMA R0, R7, R6, R0 ;  /* 0x0000000607007223 */ /* 0x000fce0000000000 */
.L_x_38:
[----:B------:R-:W-:Y:S05]  /*1a40*/  BSYNC.RECONVERGENT B0 ;  /* 0x0000000000007941 */ /* 0x000fea0003800200 */
.L_x_36:
[----:B------:R-:W-:Y:S01]  /*1a50*/  FMUL R0, R0, -R0 ;  /* 0x8000000000007220 */ /* 0x000fe20000400000 */
[----:B------:R-:W-:Y:S02]  /*1a60*/  HFMA2 R9, -RZ, RZ, 3.7421875, 0 ;  /* 0x437c0000ff097431 */ /* 0x000fe400000001ff */
[----:B------:R-:W-:Y:S02]  /*1a70*/  IMAD.MOV.U32 R7, RZ, RZ, 0x3bbb989d ;  /* 0x3bbb989dff077424 */ /* 0x000fe400078e00ff */
[----:B------:R-:W-:Y:S01]  /*1a80*/  FADD R8, R4, -0.75 ;  /* 0xbf40000004087421 */ /* 0x000fe20000000000 */
[----:B------:R-:W-:Y:S01]  /*1a90*/  FMUL R0, R0, 10 ;  /* 0x4120000000007820 */ /* 0x000fe20000400000 */
[----:B------:R-:W-:Y:S03]  /*1aa0*/  BSSY.RECONVERGENT B0, `(.L_x_39) ;  /* 0x0000018000007945 */ /* 0x000fe60003800200 */
[----:B------:R-:W-:-:S04]  /*1ab0*/  FFMA.SAT R6, R0, R7, 0.5 ;  /* 0x3f00000000067423 */ /* 0x000fc80000002007 */
[----:B------:R-:W-:Y:S01]  /*1ac0*/  FFMA.RM R6, R6, R9, 12582913 ;  /* 0x4b40000106067423 */ /* 0x000fe20000004009 */
[----:B------:R-:W-:-:S03]  /*1ad0*/  FADD R9, R5, 0.25 ;  /* 0x3e80000005097421 */ /* 0x000fc60000000000 */
        /* <DEDUP_REMOVED lines=16> */
.L_x_40:
[----:B------:R-:W-:Y:S01]  /*1be0*/  FMUL.FTZ R0, R9, R8 ;  /* 0x0000000809007220 */ /* 0x000fe20000410000 */
[----:B------:R-:W-:-:S03]  /*1bf0*/  FMUL.FTZ R6, R8, 0.5 ;  /* 0x3f00000008067820 */ /* 0x000fc60000410000 */
[----:B------:R-:W-:-:S04]  /*1c00*/  FFMA R7, -R0, R0, R9 ;  /* 0x0000000000077223 */ /* 0x000fc80000000109 */
[----:B------:R-:W-:-:S07]  /*1c10*/  FFMA R0, R7, R6, R0 ;  /* 0x0000000607007223 */ /* 0x000fce0000000000 */
.L_x_41:
[----:B------:R-:W-:Y:S05]  /*1c20*/  BSYNC.RECONVERGENT B0 ;  /* 0x0000000000007941 */ /* 0x000fea0003800200 */
.L_x_39:
[----:B------:R-:W-:Y:S01]  /*1c30*/  FMUL R0, R0, -R0 ;  /* 0x8000000000007220 */ /* 0x000fe20000400000 */
[----:B------:R-:W-:Y:S01]  /*1c40*/  MOV R7, 0x3bbb989d ;  /* 0x3bbb989d00077802 */ /* 0x000fe20000000f00 */
[----:B------:R-:W-:Y:S02]  /*1c50*/  IMAD.MOV.U32 R9, RZ, RZ, 0x437c0000 ;  /* 0x437c0000ff097424 */ /* 0x000fe400078e00ff */
[----:B------:R-:W-:Y:S01]  /*1c60*/  FADD R8, R4, -0.25 ;  /* 0xbe80000004087421 */ /* 0x000fe20000000000 */
[----:B------:R-:W-:Y:S01]  /*1c70*/  FMUL R0, R0, 10 ;  /* 0x4120000000007820 */ /* 0x000fe20000400000 */
[----:B------:R-:W-:Y:S03]  /*1c80*/  BSSY.RECONVERGENT B0, `(.L_x_42) ;  /* 0x0000018000007945 */ /* 0x000fe60003800200 */
[----:B------:R-:W-:-:S04]  /*1c90*/  FFMA.SAT R6, R0, R7, 0.5 ;  /* 0x3f00000000067423 */ /* 0x000fc80000002007 */
[----:B------:R-:W-:Y:S01]  /*1ca0*/  FFMA.RM R6, R6, R9, 12582913 ;  /* 0x4b40000106067423 */ /* 0x000fe20000004009 */
[----:B------:R-:W-:-:S03]  /*1cb0*/  FADD R9, R5, -0.75 ;  /* 0xbf40000005097421 */ /* 0x000fc60000000000 */
[C---:B------:R-:W-:Y:S01]  /*1cc0*/  FADD R7, R6.reuse, -12583039 ;  /* 0xcb40007f06077421 */ /* 0x040fe20000000000 */
[----:B------:R-:W-:Y:S01]  /*1cd0*/  FMUL R9, R9, R9 ;  /* 0x0000000909097220 */ /* 0x000fe20000400000 */
[----:B------:R-:W-:Y:S02]  /*1ce0*/  SHF.L.U32 R6, R6, 0x17, RZ ;  /* 0x0000001706067819 */ /* 0x000fe400000006ff */
        /* <DEDUP_REMOVED lines=9> */
[----:B------:R-:W-:Y:S01]  /*1d80*/  IMAD.MOV.U32 R0, RZ, RZ, R9 ;  /* 0x000000ffff007224 */ /* 0x000fe200078e0009 */
[----:B------:R-:W-:-:S07]  /*1d90*/  MOV R14, 0x1db0 ;  /* 0x00001db0000e7802 */ /* 0x000fce0000000f00 */
[----:B------:R-:W-:Y:S05]  /*1da0*/  CALL.REL.NOINC `($__internal_1_$__cuda_sm20_sqrt_rn_f32_slowpath) ;  /* 0x0000000400b87944 */ /* 0x000fea0003c00000 */
[----:B------:R-:W-:Y:S05]  /*1db0*/  BRA `(.L_x_44) ;  /* 0x0000000000107947 */ /* 0x000fea0003800000 */
.L_x_43:
[----:B------:R-:W-:Y:S01]  /*1dc0*/  FMUL.FTZ R0, R9, R8 ;  /* 0x0000000809007220 */ /* 0x000fe20000410000 */
[----:B------:R-:W-:-:S03]  /*1dd0*/  FMUL.FTZ R6, R8, 0.5 ;  /* 0x3f00000008067820 */ /* 0x000fc60000410000 */
[----:B------:R-:W-:-:S04]  /*1de0*/  FFMA R7, -R0, R0, R9 ;  /* 0x0000000000077223 */ /* 0x000fc80000000109 */
[----:B------:R-:W-:-:S07]  /*1df0*/  FFMA R0, R7, R6, R0 ;  /* 0x0000000607007223 */ /* 0x000fce0000000000 */
.L_x_44:
[----:B------:R-:W-:Y:S05]  /*1e00*/  BSYNC.RECONVERGENT B0 ;  /* 0x0000000000007941 */ /* 0x000fea0003800200 */
.L_x_42:
[----:B------:R-:W-:Y:S02]  /*1e10*/  HFMA2 R7, -RZ, RZ, 0.96630859375, -0.0022525787353515625 ;  /* 0x3bbb989dff077431 */ /* 0x000fe400000001ff */
[----:B------:R-:W-:Y:S01]  /*1e20*/  FMUL R0, R0, -R0 ;  /* 0x8000000000007220 */ /* 0x000fe20000400000 */
[----:B------:R-:W-:Y:S01]  /*1e30*/  MOV R9, 0x437c0000 ;  /* 0x437c000000097802 */ /* 0x000fe20000000f00 */
[----:B------:R-:W-:Y:S01]  /*1e40*/  FADD R8, R4, 0.75 ;  /* 0x3f40000004087421 */ /* 0x000fe20000000000 */
[----:B------:R-:W-:Y:S01]  /*1e50*/  BSSY.RECONVERGENT B0, `(.L_x_45) ;  /* 0x0000019000007945 */ /* 0x000fe20003800200 */
[----:B------:R-:W-:-:S04]  /*1e60*/  FMUL R0, R0, 10 ;  /* 0x4120000000007820 */ /* 0x000fc80000400000 */
[----:B------:R-:W-:-:S04]  /*1e70*/  FFMA.SAT R6, R0, R7, 0.5 ;  /* 0x3f00000000067423 */ /* 0x000fc80000002007 */
[----:B------:R-:W-:Y:S01]  /*1e80*/  FFMA.RM R6, R6, R9, 12582913 ;  /* 0x4b40000106067423 */ /* 0x000fe20000004009 */
[----:B------:R-:W-:-:S03]  /*1e90*/  FADD R9, R5, -0.25 ;  /* 0xbe80000005097421 */ /* 0x000fc60000000000 */
        /* <DEDUP_REMOVED lines=16> */
.L_x_46:
[----:B------:R-:W-:Y:S01]  /*1fa0*/  FMUL.FTZ R0, R9, R8 ;  /* 0x0000000809007220 */ /* 0x000fe20000410000 */
[----:B------:R-:W-:-:S03]  /*1fb0*/  FMUL.FTZ R6, R8, 0.5 ;  /* 0x3f00000008067820 */ /* 0x000fc60000410000 */
[----:B------:R-:W-:-:S04]  /*1fc0*/  FFMA R7, -R0, R0, R9 ;  /* 0x0000000000077223 */ /* 0x000fc80000000109 */
[----:B------:R-:W-:-:S07]  /*1fd0*/  FFMA R0, R7, R6, R0 ;  /* 0x0000000607007223 */ /* 0x000fce0000000000 */
.L_x_47:
[----:B------:R-:W-:Y:S05]  /*1fe0*/  BSYNC.RECONVERGENT B0 ;  /* 0x0000000000007941 */ /* 0x000fea0003800200 */
.L_x_45:
[----:B------:R-:W-:Y:S01]  /*1ff0*/  FMUL R0, R0, -R0 ;  /* 0x8000000000007220 */ /* 0x000fe20000400000 */
[----:B------:R-:W-:Y:S02]  /*2000*/  HFMA2 R9, -RZ, RZ, 3.7421875, 0 ;  /* 0x437c0000ff097431 */ /* 0x000fe400000001ff */
[----:B------:R-:W-:Y:S01]  /*2010*/  FADD R6, R4, -R5 ;  /* 0x8000000504067221 */ /* 0x000fe20000000000 */
[----:B------:R-:W-:Y:S02]  /*2020*/  IMAD.MOV.U32 R7, RZ, RZ, 0x3bbb989d ;  /* 0x3bbb989dff077424 */ /* 0x000fe400078e00ff */
[----:B------:R-:W-:Y:S01]  /*2030*/  FMUL R0, R0, 10 ;  /* 0x4120000000007820 */ /* 0x000fe20000400000 */
[----:B------:R-:W-:Y:S01]  /*2040*/  UMOV UR4, 0x3dcccccd ;  /* 0x3dcccccd00047882 */ /* 0x000fe20000000000 */
[----:B------:R-:W-:Y:S01]  /*2050*/  FADD R10, |R6|, 0.10000000149011611938 ;  /* 0x3dcccccd060a7421 */ /* 0x000fe20000000200 */
[----:B------:R-:W-:Y:S01]  /*2060*/  MOV R11, UR4 ;  /* 0x00000004000b7c02 */ /* 0x000fe20008000f00 */
[----:B------:R-:W-:Y:S01]  /*2070*/  FFMA.SAT R6, R0, R7, 0.5 ;  /* 0x3f00000000067423 */ /* 0x000fe20000002007 */
[----:B------:R-:W-:Y:S01]  /*2080*/  BSSY.RECONVERGENT B0, `(.L_x_48) ;  /* 0x0000015000007945 */ /* 0x000fe20003800200 */
[----:B------:R-:W0:Y:S02]  /*2090*/  MUFU.RCP R8, R10 ;  /* 0x0000000a00087308 */ /* 0x000e240000001000 */
[----:B------:R-:W-:-:S04]  /*20a0*/  FFMA.RM R6, R6, R9, 12582913 ;  /* 0x4b40000106067423 */ /* 0x000fc80000004009 */
[C---:B------:R-:W-:Y:S01]  /*20b0*/  FADD R7, R6.reuse, -12583039 ;  /* 0xcb40007f06077421 */ /* 0x040fe20000000000 */
[----:B------:R-:W-:Y:S01]  /*20c0*/  IMAD.SHL.U32 R6, R6, 0x800000, RZ ;  /* 0x0080000006067824 */ /* 0x000fe200078e00ff */
[----:B------:R-:W-:Y:S02]  /*20d0*/  FCHK P0, R11, R10 ;  /* 0x0000000a0b007302 */ /* 0x000fe40000000000 */
[----:B------:R-:W-:-:S04]  /*20e0*/  FFMA R7, R0, 1.4426950216293334961, -R7 ;  /* 0x3fb8aa3b00077823 */ /* 0x000fc80000000807 */
[----:B------:R-:W-:Y:S01]  /*20f0*/  FFMA R7, R0, 1.925963033500011079e-08, R7 ;  /* 0x32a5706000077823 */ /* 0x000fe20000000007 */
[----:B0-----:R-:W-:-:S05]  /*2100*/  FFMA R9, -R10, R8, 1 ;  /* 0x3f8000000a097423 */ /* 0x001fca0000000108 */
[----:B------:R-:W0:Y:S01]  /*2110*/  MUFU.EX2 R7, R7 ;  /* 0x0000000700077308 */ /* 0x000e220000000800 */
[----:B------:R-:W-:-:S04]  /*2120*/  FFMA R0, R8, R9, R8 ;  /* 0x0000000908007223 */ /* 0x000fc80000000008 */
[----:B------:R-:W-:-:S04]  /*2130*/  FFMA R9, R0, 0.10000000149011611938, RZ ;  /* 0x3dcccccd00097823 */ /* 0x000fc800000000ff */
[----:B------:R-:W-:-:S04]  /*2140*/  FFMA R8, -R10, R9, 0.10000000149011611938 ;  /* 0x3dcccccd0a087423 */ /* 0x000fc80000000109 */
[----:B------:R-:W-:Y:S01]  /*2150*/  FFMA R9, R0, R8, R9 ;  /* 0x0000000800097223 */ /* 0x000fe20000000009 */
[----:B0-----:R-:W-:Y:S01]  /*2160*/  FFMA R6, R6, R7, R3 ;  /* 0x0000000706067223 */ /* 0x001fe20000000003 */
[----:B------:R-:W-:Y:S06]  /*2170*/  @!P0 BRA `(.L_x_49) ;  /* 0x0000000000148947 */ /* 0x000fec0003800000 */
[----:B------:R-:W-:Y:S02]  /*2180*/  MOV R3, R10 ;  /* 0x0000000a00037202 */ /* 0x000fe40000000f00 */
[----:B------:R-:W-:Y:S02]  /*2190*/  MOV R0, 0x3dcccccd ;  /* 0x3dcccccd00007802 */ /* 0x000fe40000000f00 */
[----:B------:R-:W-:-:S07]  /*21a0*/  MOV R10, 0x21c0 ;  /* 0x000021c0000a7802 */ /* 0x000fce0000000f00 */
[----:B------:R-:W-:Y:S05]  /*21b0*/  CALL.REL.NOINC `($__internal_2_$__cuda_sm3x_div_rn_noftz_f32_slowpath) ;  /* 0x0000000400107944 */ /* 0x000fea0003c00000 */
[----:B------:R-:W-:-:S07]  /*21c0*/  IMAD.MOV.U32 R9, RZ, RZ, R0 ;  /* 0x000000ffff097224 */ /* 0x000fce00078e0000 */
.L_x_49:
[----:B------:R-:W-:Y:S05]  /*21d0*/  BSYNC.RECONVERGENT B0 ;  /* 0x0000000000007941 */ /* 0x000fea0003800200 */
.L_x_48:
[----:B------:R-:W-:Y:S01]  /*21e0*/  FADD R4, R4, R5 ;  /* 0x0000000504047221 */ /* 0x000fe20000000000 */
[----:B------:R-:W-:Y:S01]  /*21f0*/  UMOV UR4, 0x3dcccccd ;  /* 0x3dcccccd00047882 */ /* 0x000fe20000000000 */
[----:B------:R-:W-:Y:S01]  /*2200*/  BSSY.RECONVERGENT B0, `(.L_x_50) ;  /* 0x0000011000007945 */ /* 0x000fe20003800200 */
[----:B------:R-:W-:Y:S01]  /*2210*/  MOV R8, UR4 ;  /* 0x0000000400087c02 */ /* 0x000fe20008000f00 */
[----:B------:R-:W-:Y:S01]  /*2220*/  FADD R5, |R4|, 0.10000000149011611938 ;  /* 0x3dcccccd04057421 */ /* 0x000fe20000000200 */
[----:B------:R-:W-:-:S03]  /*2230*/  FADD R6, R6, R9 ;  /* 0x0000000906067221 */ /* 0x000fc60000000000 */
[----:B------:R-:W0:Y:S08]  /*2240*/  MUFU.RCP R0, R5 ;  /* 0x0000000500007308 */ /* 0x000e300000001000 */
[----:B------:R-:W1:Y:S01]  /*2250*/  FCHK P0, R8, R5 ;  /* 0x0000000508007302 */ /* 0x000e620000000000 */
[----:B0-----:R-:W-:-:S04]  /*2260*/  FFMA R3, -R5, R0, 1 ;  /* 0x3f80000005037423 */ /* 0x001fc80000000100 */
[----:B------:R-:W-:-:S04]  /*2270*/  FFMA R0, R0, R3, R0 ;  /* 0x0000000300007223 */ /* 0x000fc80000000000 */
[----:B------:R-:W-:-:S04]  /*2280*/  FFMA R3, R0, 0.10000000149011611938, RZ ;  /* 0x3dcccccd00037823 */ /* 0x000fc800000000ff */
[----:B------:R-:W-:-:S04]  /*2290*/  FFMA R4, -R5, R3, 0.10000000149011611938 ;  /* 0x3dcccccd05047423 */ /* 0x000fc80000000103 */
[----:B------:R-:W-:Y:S01]  /*22a0*/  FFMA R3, R0, R4, R3 ;  /* 0x0000000400037223 */ /* 0x000fe20000000003 */
[----:B-1----:R-:W-:Y:S06]  /*22b0*/  @!P0 BRA `(.L_x_51) ;  /* 0x0000000000148947 */ /* 0x002fec0003800000 */
[----:B------:R-:W-:Y:S01]  /*22c0*/  MOV R3, R5 ;  /* 0x0000000500037202 */ /* 0x000fe20000000f00 */
[----:B------:R-:W-:Y:S01]  /*22d0*/  IMAD.MOV.U32 R0, RZ, RZ, 0x3dcccccd ;  /* 0x3dcccccdff007424 */ /* 0x000fe200078e00ff */
[----:B------:R-:W-:-:S07]  /*22e0*/  MOV R10, 0x2300 ;  /* 0x00002300000a7802 */ /* 0x000fce0000000f00 */
[----:B------:R-:W-:Y:S05]  /*22f0*/  CALL.REL.NOINC `($__internal_2_$__cuda_sm3x_div_rn_noftz_f32_slowpath) ;  /* 0x0000000000c07944 */ /* 0x000fea0003c00000 */
[----:B------:R-:W-:-:S07]  /*2300*/  MOV R3, R0 ;  /* 0x0000000000037202 */ /* 0x000fce0000000f00 */
.L_x_51:
[----:B------:R-:W-:Y:S05]  /*2310*/  BSYNC.RECONVERGENT B0 ;  /* 0x0000000000007941 */ /* 0x000fea0003800200 */
.L_x_50:
[----:B------:R-:W-:Y:S01]  /*2320*/  FADD R3, R6, R3 ;  /* 0x0000000306037221 */ /* 0x000fe20000000000 */
[----:B------:R-:W0:Y:S01]  /*2330*/  LDC.64 R4, c[0x0][0x380] ;  /* 0x0000e000ff047b82 */ /* 0x000e220000000a00 */
[----:B------:R-:W-:Y:S02]  /*2340*/  HFMA2 R10, -RZ, RZ, 1.875, 0 ;  /* 0x3f800000ff0a7431 */ /* 0x000fe400000001ff */
[----:B------:R-:W-:Y:S02]  /*2350*/  IMAD.MOV.U32 R8, RZ, RZ, 0x3c80f082 ;  /* 0x3c80f082ff087424 */ /* 0x000fe400078e00ff */
[----:B------:R-:W-:-:S04]  /*2360*/  FMUL R6, R3, 0.61803400516510009766 ;  /* 0x3f1e377a03067820 */ /* 0x000fc80000400000 */
[C---:B------:R-:W-:Y:S01]  /*2370*/  FMUL R0, |R6|.reuse, 2.8853900432586669922 ;  /* 0x4038aa3b06007820 */ /* 0x040fe20000400200 */
[C---:B------:R-:W-:Y:S01]  /*2380*/  FMUL R9, R6.reuse, R6 ;  /* 0x0000000606097220 */ /* 0x040fe20000400000 */
[C---:B------:R-:W-:Y:S02]  /*2390*/  FSETP.GE.AND P1, PT, |R6|.reuse, 0.60000002384185791016, PT ;  /* 0x3f19999a0600780b */ /* 0x040fe40003f26200 */
[----:B------:R-:W-:Y:S01]  /*23a0*/  FSETP.GE.AND P0, PT, |R6|, 9.010913848876953125, PT ;  /* 0x41102cb40600780b */ /* 0x000fe20003f06200 */
[C---:B------:R-:W-:Y:S01]  /*23b0*/  FFMA R8, R9.reuse, R8, -0.052303962409496307373 ;  /* 0xbd563cae09087423 */ /* 0x040fe20000000008 */
[----:B------:R-:W1:Y:S02]  /*23c0*/  MUFU.EX2 R0, R0 ;  /* 0x0000000000007308 */ /* 0x000e640000000800 */
[----:B-1----:R-:W-:Y:S01]  /*23d0*/  FADD R3, R0, 1 ;  /* 0x3f80000000037421 */ /* 0x002fe20000000000 */
[----:B------:R-:W-:-:S04]  /*23e0*/  FFMA R0, R9, R8, 0.1331529766321182251 ;  /* 0x3e08594109007423 */ /* 0x000fc80000000008 */
[C---:B------:R-:W-:Y:S01]  /*23f0*/  FFMA R0, R9.reuse, R0, -0.33332768082618713379 ;  /* 0xbeaaa9ed09007423 */ /* 0x040fe20000000000 */
[----:B------:R-:W1:Y:S03]  /*2400*/  MUFU.RCP R3, R3 ;  /* 0x0000000300037308 */ /* 0x000e660000001000 */
[----:B------:R-:W-:Y:S01]  /*2410*/  FFMA R9, R9, R0, RZ ;  /* 0x0000000009097223 */ /* 0x000fe200000000ff */
[----:B-1----:R-:W-:Y:S01]  /*2420*/  FFMA R7, R3, -2, R10 ;  /* 0xc000000003077823 */ /* 0x002fe2000000000a */
[----:B0-----:R-:W-:-:S04]  /*2430*/  IMAD.WIDE R2, R2, 0x4, R4 ;  /* 0x0000000402027825 */ /* 0x001fc800078e0204 */
[----:B------:R-:W-:-:S04]  /*2440*/  FSEL R7, R7, 1, !P0 ;  /* 0x3f80000007077808 */ /* 0x000fc80004000000 */
[--C-:B------:R-:W-:Y:S01]  /*2450*/  LOP3.LUT R7, R7, 0x80000000, R6.reuse, 0xb8, !PT ;  /* 0x8000000007077812 */ /* 0x100fe200078eb806 */
[----:B------:R-:W-:-:S05]  /*2460*/  @!P1 FFMA R7, R6, R9, R6 ;  /* 0x0000000906079223 */ /* 0x000fca0000000006 */
[----:B------:R-:W-:Y:S01]  /*2470*/  STG.E desc[UR6][R2.64], R7 ;  /* 0x0000000702007986 */ /* 0x000fe2000c101906 */
[----:B------:R-:W-:Y:S05]  /*2480*/  EXIT ;  /* 0x000000000000794d */ /* 0x000fea0003800000 */
        .weak           $__internal_1_$__cuda_sm20_sqrt_rn_f32_slowpath
        .type           $__internal_1_$__cuda_sm20_sqrt_rn_f32_slowpath,@function
        .size           $__internal_1_$__cuda_sm20_sqrt_rn_f32_slowpath,($__internal_2_$__cuda_sm3x_div_rn_noftz_f32_slowpath - $__internal_1_$__cuda_sm20_sqrt_rn_f32_slowpath)
$__internal_1_$__cuda_sm20_sqrt_rn_f32_slowpath:
[----:B------:R-:W-:-:S13]  /*2490*/  LOP3.LUT P0, RZ, R0, 0x7fffffff, RZ, 0xc0, !PT ;  /* 0x7fffffff00ff7812 */ /* 0x000fda000780c0ff */
[----:B------:R-:W-:Y:S01]  /*24a0*/  @!P0 MOV R6, R0 ;  /* 0x0000000000068202 */ /* 0x000fe20000000f00 */
[----:B------:R-:W-:Y:S06]  /*24b0*/  @!P0 BRA `(.L_x_52) ;  /* 0x0000000000408947 */ /* 0x000fec0003800000 */
[----:B------:R-:W-:-:S13]  /*24c0*/  FSETP.GEU.FTZ.AND P0, PT, R0, RZ, PT ;  /* 0x000000ff0000720b */ /* 0x000fda0003f1e000 */
[----:B------:R-:W-:Y:S01]  /*24d0*/  @!P0 MOV R6, 0x7fffffff ;  /* 0x7fffffff00068802 */ /* 0x000fe20000000f00 */
[----:B------:R-:W-:Y:S06]  /*24e0*/  @!P0 BRA `(.L_x_52) ;  /* 0x0000000000348947 */ /* 0x000fec0003800000 */
[----:B------:R-:W-:-:S13]  /*24f0*/  FSETP.GTU.FTZ.AND P0, PT, |R0|, +INF , PT ;  /* 0x7f8000000000780b */ /* 0x000fda0003f1c200 */
[----:B------:R-:W-:Y:S01]  /*2500*/  @P0 FADD.FTZ R6, R0, 1 ;  /* 0x3f80000000060421 */ /* 0x000fe20000010000 */
[----:B------:R-:W-:Y:S06]  /*2510*/  @P0 BRA `(.L_x_52) ;  /* 0x0000000000280947 */ /* 0x000fec0003800000 */
[----:B------:R-:W-:-:S13]  /*2520*/  FSETP.NEU.FTZ.AND P0, PT, |R0|, +INF , PT ;  /* 0x7f8000000000780b */ /* 0x000fda0003f1d200 */
[----:B------:R-:W-:-:S04]  /*2530*/  @P0 FFMA R7, R0, 1.84467440737095516160e+19, RZ ;  /* 0x5f80000000070823 */ /* 0x000fc800000000ff */
[----:B------:R-:W0:Y:S02]  /*2540*/  @P0 MUFU.RSQ R6, R7 ;  /* 0x0000000700060308 */ /* 0x000e240000001400 */
[----:B0-----:R-:W-:Y:S01]  /*2550*/  @P0 FMUL.FTZ R12, R7, R6 ;  /* 0x00000006070c0220 */ /* 0x001fe20000410000 */
[----:B------:R-:W-:Y:S01]  /*2560*/  @P0 FMUL.FTZ R13, R6, 0.5 ;  /* 0x3f000000060d0820 */ /* 0x000fe20000410000 */
[----:B------:R-:W-:Y:S02]  /*2570*/  @!P0 IMAD.MOV.U32 R6, RZ, RZ, R0 ;  /* 0x000000ffff068224 */ /* 0x000fe400078e0000 */
[----:B------:R-:W-:-:S04]  /*2580*/  @P0 FADD.FTZ R11, -R12, -RZ ;  /* 0x800000ff0c0b0221 */ /* 0x000fc80000010100 */
[----:B------:R-:W-:-:S04]  /*2590*/  @P0 FFMA R11, R12, R11, R7 ;  /* 0x0000000b0c0b0223 */ /* 0x000fc80000000007 */
[----:B------:R-:W-:-:S04]  /*25a0*/  @P0 FFMA R11, R11, R13, R12 ;  /* 0x0000000d0b0b0223 */ /* 0x000fc8000000000c */
[----:B------:R-:W-:-:S07]  /*25b0*/  @P0 FMUL.FTZ R6, R11, 2.3283064365386962891e-10 ;  /* 0x2f8000000b060820 */ /* 0x000fce0000410000 */
.L_x_52:
[----:B------:R-:W-:Y:S01]  /*25c0*/  MOV R0, R6 ;  /* 0x0000000600007202 */ /* 0x000fe20000000f00 */
[----:B------:R-:W-:Y:S01]  /*25d0*/  IMAD.MOV.U32 R7, RZ, RZ, 0x0 ;  /* 0x00000000ff077424 */ /* 0x000fe200078e00ff */
[----:B------:R-:W-:-:S04]  /*25e0*/  MOV R6, R14 ;  /* 0x0000000e00067202 */ /* 0x000fc80000000f00 */
[----:B------:R-:W-:Y:S05]  /*25f0*/  RET.REL.NODEC R6 `(metatron_cube_kernel) ;  /* 0xffffffd806807950 */ /* 0x000fea0003c3ffff */
        .weak           $__internal_2_$__cuda_sm3x_div_rn_noftz_f32_slowpath
        .type           $__internal_2_$__cuda_sm3x_div_rn_noftz_f32_slowpath,@function
        .size           $__internal_2_$__cuda_sm3x_div_rn_noftz_f32_slowpath,(.L_x_379 - $__internal_2_$__cuda_sm3x_div_rn_noftz_f32_slowpath)
$__internal_2_$__cuda_sm3x_div_rn_noftz_f32_slowpath:
[--C-:B------:R-:W-:Y:S01]  /*2600*/  SHF.R.U32.HI R7, RZ, 0x17, R3.reuse ;  /* 0x00000017ff077819 */ /* 0x100fe20000011603 */
[----:B------:R-:W-:Y:S01]  /*2610*/  BSSY.RECONVERGENT B1, `(.L_x_53) ;  /* 0x0000063000017945 */ /* 0x000fe20003800200 */
[----:B------:R-:W-:Y:S01]  /*2620*/  SHF.R.U32.HI R8, RZ, 0x17, R0 ;  /* 0x00000017ff087819 */ /* 0x000fe20000011600 */
[----:B------:R-:W-:Y:S01]  /*2630*/  IMAD.MOV.U32 R9, RZ, RZ, R3 ;  /* 0x000000ffff097224 */ /* 0x000fe200078e0003 */
[----:B------:R-:W-:Y:S02]  /*2640*/  LOP3.LUT R7, R7, 0xff, RZ, 0xc0, !PT ;  /* 0x000000ff07077812 */ /* 0x000fe400078ec0ff */
[----:B------:R-:W-:Y:S02]  /*2650*/  LOP3.LUT R13, R8, 0xff, RZ, 0xc0, !PT ;  /* 0x000000ff080d7812 */ /* 0x000fe400078ec0ff */
[----:B------:R-:W-:Y:S02]  /*2660*/  IADD3 R12, PT, PT, R7, -0x1, RZ ;  /* 0xffffffff070c7810 */ /* 0x000fe40007ffe0ff */
[----:B------:R-:W-:-:S02]  /*2670*/  IADD3 R11, PT, PT, R13, -0x1, RZ ;  /* 0xffffffff0d0b7810 */ /* 0x000fc40007ffe0ff */
[----:B------:R-:W-:-:S04]  /*2680*/  ISETP.GT.U32.AND P0, PT, R12, 0xfd, PT ;  /* 0x000000fd0c00780c */ /* 0x000fc80003f04070 */
[----:B------:R-:W-:-:S13]  /*2690*/  ISETP.GT.U32.OR P0, PT, R11, 0xfd, P0 ;  /* 0x000000fd0b00780c */ /* 0x000fda0000704470 */
[----:B------:R-:W-:Y:S01]  /*26a0*/  @!P0 MOV R8, RZ ;  /* 0x000000ff00088202 */ /* 0x000fe20000000f00 */
[----:B------:R-:W-:Y:S06]  /*26b0*/  @!P0 BRA `(.L_x_54) ;  /* 0x00000000005c8947 */ /* 0x000fec0003800000 */
[----:B------:R-:W-:Y:S02]  /*26c0*/  FSETP.GTU.FTZ.AND P0, PT, |R0|, +INF , PT ;  /* 0x7f8000000000780b */ /* 0x000fe40003f1c200 */
        /* <DEDUP_REMOVED lines=17> */
[----:B------:R-:W-:Y:S01]  /*27e0*/  @P0 MOV R8, RZ ;  /* 0x000000ff00080202 */ /* 0x000fe20000000f00 */
[----:B------:R-:W-:Y:S02]  /*27f0*/  @!P0 IMAD.MOV.U32 R8, RZ, RZ, -0x40 ;  /* 0xffffffc0ff088424 */ /* 0x000fe400078e00ff */
[----:B------:R-:W-:Y:S01]  /*2800*/  @!P0 FFMA R0, R0, 1.84467440737095516160e+19, RZ ;  /* 0x5f80000000008823 */ /* 0x000fe200000000ff */
[----:B------:R-:W-:Y:S02]  /*2810*/  @!P1 FFMA R9, R3, 1.84467440737095516160e+19, RZ ;  /* 0x5f80000003099823 */ /* 0x000fe400000000ff */
[----:B------:R-:W-:-:S07]  /*2820*/  @!P1 IADD3 R8, PT, PT, R8, 0x40, RZ ;  /* 0x0000004008089810 */ /* 0x000fce0007ffe0ff */
.L_x_54:
[----:B------:R-:W-:Y:S01]  /*2830*/  LEA R12, R7, 0xc0800000, 0x17 ;  /* 0xc0800000070c7811 */ /* 0x000fe200078eb8ff */
[----:B------:R-:W-:Y:S01]  /*2840*/  VIADD R13, R13, 0xffffff81 ;  /* 0xffffff810d0d7836 */ /* 0x000fe20000000000 */
[----:B------:R-:W-:Y:S02]  /*2850*/  BSSY.RECONVERGENT B2, `(.L_x_59) ;  /* 0x0000035000027945 */ /* 0x000fe40003800200 */
[----:B------:R-:W-:Y:S01]  /*2860*/  IADD3 R19, PT, PT, -R12, R9, RZ ;  /* 0x000000090c137210 */ /* 0x000fe20007ffe1ff */
[C---:B------:R-:W-:Y:S01]  /*2870*/  IMAD R0, R13.reuse, -0x800000, R0 ;  /* 0xff8000000d007824 */ /* 0x040fe200078e0200 */
[----:B------:R-:W-:Y:S02]  /*2880*/  IADD3 R13, PT, PT, R13, 0x7f, -R7 ;  /* 0x0000007f0d0d7810 */ /* 0x000fe40007ffe807 */
[----:B------:R-:W0:Y:S01]  /*2890*/  MUFU.RCP R9, R19 ;  /* 0x0000001300097308 */ /* 0x000e220000001000 */
[----:B------:R-:W-:Y:S01]  /*28a0*/  FADD.FTZ R11, -R19, -RZ ;  /* 0x800000ff130b7221 */ /* 0x000fe20000010100 */
[----:B------:R-:W-:-:S03]  /*28b0*/  IADD3 R13, PT, PT, R13, R8, RZ ;  /* 0x000000080d0d7210 */ /* 0x000fc60007ffe0ff */
        /* <DEDUP_REMOVED lines=20> */
[-CC-:B------:R-:W-:Y:S01]  /*2a00*/  FFMA.RZ R7, R9, R11.reuse, R12.reuse ;  /* 0x0000000b09077223 */ /* 0x180fe2000000c00c */
[C---:B------:R-:W-:Y:S02]  /*2a10*/  ISETP.NE.AND P2, PT, R19.reuse, RZ, PT ;  /* 0x000000ff1300720c */ /* 0x040fe40003f45270 */
[----:B------:R-:W-:Y:S02]  /*2a20*/  ISETP.NE.AND P1, PT, R19, RZ, PT ;  /* 0x000000ff1300720c */ /* 0x000fe40003f25270 */
[----:B------:R-:W-:Y:S01]  /*2a30*/  LOP3.LUT R8, R7, 0x7fffff, RZ, 0xc0, !PT ;  /* 0x007fffff07087812 */ /* 0x000fe200078ec0ff */
[CCC-:B------:R-:W-:Y:S01]  /*2a40*/  FFMA.RP R7, R9.reuse, R11.reuse, R12.reuse ;  /* 0x0000000b09077223 */ /* 0x1c0fe2000000800c */
[----:B------:R-:W-:Y:S01]  /*2a50*/  FFMA.RM R12, R9, R11, R12 ;  /* 0x0000000b090c7223 */ /* 0x000fe2000000400c */
[----:B------:R-:W-:Y:S02]  /*2a60*/  IADD3 R9, PT, PT, R19, 0x20, RZ ;  /* 0x0000002013097810 */ /* 0x000fe40007ffe0ff */
[----:B------:R-:W-:-:S02]  /*2a70*/  LOP3.LUT R8, R8, 0x800000, RZ, 0xfc, !PT ;  /* 0x0080000008087812 */ /* 0x000fc400078efcff */
[----:B------:R-:W-:Y:S02]  /*2a80*/  IADD3 R11, PT, PT, -R19, RZ, RZ ;  /* 0x000000ff130b7210 */ /* 0x000fe40007ffe1ff */
[----:B------:R-:W-:Y:S02]  /*2a90*/  SHF.L.U32 R9, R8, R9, RZ ;  /* 0x0000000908097219 */ /* 0x000fe400000006ff */
[----:B------:R-:W-:Y:S02]  /*2aa0*/  FSETP.NEU.FTZ.AND P0, PT, R7, R12, PT ;  /* 0x0000000c0700720b */ /* 0x000fe40003f1d000 */
[----:B------:R-:W-:Y:S02]  /*2ab0*/  SEL R7, R11, RZ, P2 ;  /* 0x000000ff0b077207 */ /* 0x000fe40001000000 */
[----:B------:R-:W-:Y:S02]  /*2ac0*/  ISETP.NE.AND P1, PT, R9, RZ, P1 ;  /* 0x000000ff0900720c */ /* 0x000fe40000f25270 */
[----:B------:R-:W-:-:S02]  /*2ad0*/  SHF.R.U32.HI R7, RZ, R7, R8 ;  /* 0x00000007ff077219 */ /* 0x000fc40000011608 */
[----:B------:R-:W-:Y:S02]  /*2ae0*/  PLOP3.LUT P0, PT, P0, P1, PT, 0xf8, 0x8f ;  /* 0x00000000008f781c */ /* 0x000fe40000703f70 */
[----:B------:R-:W-:Y:S02]  /*2af0*/  SHF.R.U32.HI R9, RZ, 0x1, R7 ;  /* 0x00000001ff097819 */ /* 0x000fe40000011607 */
[----:B------:R-:W-:-:S04]  /*2b00*/  SEL R8, RZ, 0x1, !P0 ;  /* 0x00000001ff087807 */ /* 0x000fc80004000000 */
[----:B------:R-:W-:-:S04]  /*2b10*/  LOP3.LUT R8, R8, 0x1, R9, 0xf8, !PT ;  /* 0x0000000108087812 */ /* 0x000fc800078ef809 */
[----:B------:R-:W-:-:S05]  /*2b20*/  LOP3.LUT R8, R8, R7, RZ, 0xc0, !PT ;  /* 0x0000000708087212 */ /* 0x000fca00078ec0ff */
[----:B------:R-:W-:-:S05]  /*2b30*/  IMAD.IADD R9, R9, 0x1, R8 ;  /* 0x0000000109097824 */ /* 0x000fca00078e0208 */
[----:B------:R-:W-:Y:S01]  /*2b40*/  LOP3.LUT R0, R9, R0, RZ, 0xfc, !PT ;  /* 0x0000000009007212 */ /* 0x000fe200078efcff */
[----:B------:R-:W-:Y:S06]  /*2b50*/  BRA `(.L_x_62) ;  /* 0x0000000000107947 */ /* 0x000fec0003800000 */
.L_x_61:
[----:B------:R-:W-:-:S04]  /*2b60*/  LOP3.LUT R0, R0, 0x80000000, RZ, 0xc0, !PT ;  /* 0x8000000000007812 */ /* 0x000fc800078ec0ff */
[----:B------:R-:W-:Y:S01]  /*2b70*/  LOP3.LUT R0, R0, 0x7f800000, RZ, 0xfc, !PT ;  /* 0x7f80000000007812 */ /* 0x000fe200078efcff */
[----:B------:R-:W-:Y:S06]  /*2b80*/  BRA `(.L_x_62) ;  /* 0x0000000000047947 */ /* 0x000fec0003800000 */
.L_x_60:
[----:B------:R-:W-:-:S07]  /*2b90*/  LEA R0, R13, R0, 0x17 ;  /* 0x000000000d007211 */ /* 0x000fce00078eb8ff */
.L_x_62:
[----:B------:R-:W-:Y:S05]  /*2ba0*/  BSYNC.RECONVERGENT B2 ;  /* 0x0000000000027941 */ /* 0x000fea0003800200 */
.L_x_59:
[----:B------:R-:W-:Y:S05]  /*2bb0*/  BRA `(.L_x_63) ;  /* 0x0000000000207947 */ /* 0x000fea0003800000 */
.L_x_58:
[----:B------:R-:W-:-:S04]  /*2bc0*/  LOP3.LUT R0, R9, 0x80000000, R0, 0x48, !PT ;  /* 0x8000000009007812 */ /* 0x000fc800078e4800 */
[----:B------:R-:W-:Y:S01]  /*2bd0*/  LOP3.LUT R0, R0, 0x7f800000, RZ, 0xfc, !PT ;  /* 0x7f80000000007812 */ /* 0x000fe200078efcff */
[----:B------:R-:W-:Y:S06]  /*2be0*/  BRA `(.L_x_63) ;  /* 0x0000000000147947 */ /* 0x000fec0003800000 */
.L_x_57:
[----:B------:R-:W-:Y:S01]  /*2bf0*/  LOP3.LUT R0, R9, 0x80000000, R0, 0x48, !PT ;  /* 0x8000000009007812 */ /* 0x000fe200078e4800 */
[----:B------:R-:W-:Y:S06]  /*2c00*/  BRA `(.L_x_63) ;  /* 0x00000000000c7947 */ /* 0x000fec0003800000 */
.L_x_56:
[----:B------:R-:W0:Y:S01]  /*2c10*/  MUFU.RSQ R0, -QNAN ;  /* 0xffc0000000007908 */ /* 0x000e220000001400 */
[----:B------:R-:W-:Y:S05]  /*2c20*/  BRA `(.L_x_63) ;  /* 0x0000000000047947 */ /* 0x000fea0003800000 */
.L_x_55:
[----:B------:R-:W-:-:S07]  /*2c30*/  FADD.FTZ R0, R0, R3 ;  /* 0x0000000300007221 */ /* 0x000fce0000010000 */
.L_x_63:
[----:B------:R-:W-:Y:S05]  /*2c40*/  BSYNC.RECONVERGENT B1 ;  /* 0x0000000000017941 */ /* 0x000fea0003800200 */
.L_x_53:
[----:B------:R-:W-:-:S04]  /*2c50*/  HFMA2 R11, -RZ, RZ, 0, 0 ;  /* 0x00000000ff0b7431 */ /* 0x000fc800000001ff */
[----:B0-----:R-:W-:Y:S05]  /*2c60*/  RET.REL.NODEC R10 `(metatron_cube_kernel) ;  /* 0xffffffd00ae47950 */ /* 0x001fea0003c3ffff */
.L_x_64:
        /* <DEDUP_REMOVED lines=9> */
.L_x_379:


//--------------------- .text.flower_of_life_kernel --------------------------
	.section	.text.flower_of_life_kernel,"ax",@progbits
	.align	128
        .global         flower_of_life_kernel
        .type           flower_of_life_kernel,@function
        .size           flower_of_life_kernel,(.L_x_381 - flower_of_life_kernel)
        .other          flower_of_life_kernel,@"STO_CUDA_ENTRY STV_DEFAULT"
flower_of_life_kernel:
.text.flower_of_life_kernel:
        /* <DEDUP_REMOVED lines=27> */
[----:B------:R-:W-:Y:S05]  /*01b0*/  CALL.REL.NOINC `($__internal_4_$__cuda_sm3x_div_rn_noftz_f32_slowpath) ;  /* 0x0000001400ac7944 */ /* 0x000fea0003c00000 */
[----:B------:R-:W-:-:S07]  /*01c0*/  MOV R6, R0 ;  /* 0x0000000000067202 */ /* 0x000fce0000000f00 */
.L_x_66:
[----:B------:R-:W-:Y:S05]  /*01d0*/  BSYNC.RECONVERGENT B0 ;  /* 0x0000000000007941 */ /* 0x000fea0003800200 */
.L_x_65:
        /* <DEDUP_REMOVED lines=15> */
[----:B------:R-:W-:Y:S05]  /*02d0*/  CALL.REL.NOINC `($__internal_4_$__cuda_sm3x_div_rn_noftz_f32_slowpath) ;  /* 0x0000001400647944 */ /* 0x000fea0003c00000 */
[----:B------:R-:W-:-:S07]  /*02e0*/  MOV R5, R0 ;  /* 0x0000000000057202 */ /* 0x000fce0000000f00 */
.L_x_68:
[----:B------:R-:W-:Y:S05]  /*02f0*/  BSYNC.RECONVERGENT B0 ;  /* 0x0000000000007941 */ /* 0x000fea0003800200 */
.L_x_67:
[----:B------:R-:W-:Y:S01]  /*0300*/  HFMA2 R0, -RZ, RZ, 2, 0 ;  /* 0x40000000ff007431 */ /* 0x000fe200000001ff */
[----:B------:R-:W-:Y:S04]  /*0310*/  BSSY.RECONVERGENT B0, `(.L_x_69) ;  /* 0x0000010000007945 */ /* 0x000fe80003800200 */
[----:B------:R-:W-:-:S04]  /*0320*/  FFMA R3, R5, R0, -1 ;  /* 0xbf80000005037423 */ /* 0x000fc80000000000 */
[----:B------:R-:W-:-:S04]  /*0330*/  FMUL R5, R3, R3 ;  /* 0x0000000303057220 */ /* 0x000fc80000400000 */
[----:B------:R-:W-:-:S04]  /*0340*/  FFMA R5, R4, R4, R5 ;  /* 0x0000000404057223 */ /* 0x000fc80000000005 */
[----:B------:R0:W1:Y:S01]  /*0350*/  MUFU.RSQ R6, R5 ;  /* 0x0000000500067308 */ /* 0x0000620000001400 */
[----:B------:R-:W-:-:S04]  /*0360*/  IADD3 R0, PT, PT, R5, -0xd000000, RZ ;  /* 0xf300000005007810 */ /* 0x000fc80007ffe0ff */
[----:B------:R-:W-:-:S13]  /*0370*/  ISETP.GT.U32.AND P0, PT, R0, 0x727fffff, PT ;  /* 0x727fffff0000780c */ /* 0x000fda0003f04070 */
[----:B01----:R-:W-:Y:S05]  /*0380*/  @!P0 BRA `(.L_x_70) ;  /* 0x0000000000108947 */ /* 0x003fea0003800000 */
[----:B------:R-:W-:Y:S02]  /*0390*/  MOV R0, R5 ;  /* 0x0000000500007202 */ /* 0x000fe40000000f00 */
[----:B------:R-:W-:-:S07]  /*03a0*/  MOV R11, 0x3c0 ;  /* 0x000003c0000b7802 */ /* 0x000fce0000000f00 */
[----:B------:R-:W-:Y:S05]  /*03b0*/  CALL.REL.NOINC `($__internal_3_$__cuda_sm20_sqrt_rn_f32_slowpath) ;  /* 0x0000001000d07944 */ /* 0x000fea0003c00000 */
[----:B------:R-:W-:Y:S05]  /*03c0*/  BRA `(.L_x_71) ;  /* 0x0000000000107947 */ /* 0x000fea0003800000 */
.L_x_70:
[----:B------:R-:W-:Y:S01]  /*03d0*/  FMUL.FTZ R0, R5, R6 ;  /* 0x0000000605007220 */ /* 0x000fe20000410000 */
[----:B------:R-:W-:-:S03]  /*03e0*/  FMUL.FTZ R6, R6, 0.5 ;  /* 0x3f00000006067820 */ /* 0x000fc60000410000 */
[----:B------:R-:W-:-:S04]  /*03f0*/  FFMA R5, -R0, R0, R5 ;  /* 0x0000000000057223 */ /* 0x000fc80000000105 */
[----:B------:R-:W-:-:S07]  /*0400*/  FFMA R0, R5, R6, R0 ;  /* 0x0000000605007223 */ /* 0x000fce0000000000 */
.L_x_71:
[----:B------:R-:W-:Y:S05]  /*0410*/  BSYNC.RECONVERGENT B0 ;  /* 0x0000000000007941 */ /* 0x000fea0003800200 */
.L_x_69:
[----:B------:R-:W0:Y:S01]  /*0420*/  LDCU UR4, c[0x0][0x390] ;  /* 0x00007200ff0477ac */ /* 0x000e220008000800 */
[----:B------:R-:W-:Y:S01]  /*0430*/  FMUL R0, R0, -R0 ;  /* 0x8000000000007220 */ /* 0x000fe20000400000 */
[----:B------:R-:W-:Y:S01]  /*0440*/  HFMA2 R8, -RZ, RZ, 0.96630859375, -0.0022525787353515625 ;  /* 0x3bbb989dff087431 */ /* 0x000fe200000001ff */
[----:B------:R-:W-:Y:S01]  /*0450*/  MOV R6, 0x37cbac00 ;  /* 0x37cbac0000067802 */ /* 0x000fe20000000f00 */
[----:B------:R-:W-:Y:S01]  /*0460*/  HFMA2 R9, -RZ, RZ, 3.7421875, 0 ;  /* 0x437c0000ff097431 */ /* 0x000fe200000001ff */
[----:B------:R-:W-:Y:S01]  /*0470*/  MOV R7, 0x394d4153 ;  /* 0x394d415300077802 */ /* 0x000fe20000000f00 */
[----:B------:R-:W-:Y:S02]  /*0480*/  BSSY.RECONVERGENT B0, `(.L_x_72) ;  /* 0x0000023000007945 */ /* 0x000fe40003800200 */
[----:B------:R-:W-:Y:S01]  /*0490*/  FFMA R6, RZ, R6, -0.0013887860113754868507 ;  /* 0xbab607edff067423 */ /* 0x000fe20000000006 */
[----:B0-----:R-:W-:-:S04]  /*04a0*/  FMUL R0, R0, UR4 ;  /* 0x0000000400007c20 */ /* 0x001fc80008400000 */
[----:B------:R-:W-:-:S04]  /*04b0*/  FMUL R5, R0, UR4 ;  /* 0x0000000400057c20 */ /* 0x000fc80008400000 */
[C---:B------:R-:W-:Y:S01]  /*04c0*/  FFMA.SAT R0, R5.reuse, R8, 0.5 ;  /* 0x3f00000005007423 */ /* 0x040fe20000002008 */
[----:B------:R-:W-:Y:S01]  /*04d0*/  FFMA R8, RZ, -R7, 0.0083327032625675201416 ;  /* 0x3c0885e4ff087423 */ /* 0x000fe20000000807 */
[----:B------:R-:W-:Y:S02]  /*04e0*/  FFMA R7, RZ, R6, 0.041666727513074874878 ;  /* 0x3d2aaabbff077423 */ /* 0x000fe40000000006 */
[----:B------:R-:W-:Y:S01]  /*04f0*/  FFMA.RM R6, R0, R9, 12582913 ;  /* 0x4b40000100067423 */ /* 0x000fe20000004009 */
[----:B------:R-:W-:Y:S01]  /*0500*/  FFMA R0, RZ, RZ, RZ ;  /* 0x000000ffff007223 */ /* 0x000fe200000000ff */
[----:B------:R-:W-:Y:S01]  /*0510*/  FFMA R9, RZ, R8, -0.16666662693023681641 ;  /* 0xbe2aaaa8ff097423 */ /* 0x000fe20000000008 */
[----:B------:R-:W-:Y:S01]  /*0520*/  FFMA R7, RZ, R7, -0.4999999701976776123 ;  /* 0xbeffffffff077423 */ /* 0x000fe20000000007 */
[----:B------:R-:W-:Y:S02]  /*0530*/  FADD R8, R6, -12583039 ;  /* 0xcb40007f06087421 */ /* 0x000fe40000000000 */
[----:B------:R-:W-:Y:S01]  /*0540*/  FFMA R0, R0, R9, RZ ;  /* 0x0000000900007223 */ /* 0x000fe200000000ff */
[----:B------:R-:W-:Y:S01]  /*0550*/  FFMA R7, RZ, R7, 1 ;  /* 0x3f800000ff077423 */ /* 0x000fe20000000007 */
[----:B------:R-:W-:-:S02]  /*0560*/  FFMA R8, R5, 1.4426950216293334961, -R8 ;  /* 0x3fb8aa3b05087823 */ /* 0x000fc40000000808 */
[----:B------:R-:W-:Y:S01]  /*0570*/  FFMA R0, -R0, UR4, R3 ;  /* 0x0000000400007c23 */ /* 0x000fe20008000103 */
[----:B------:R-:W-:Y:S01]  /*0580*/  FFMA R7, -R7, UR4, R4 ;  /* 0x0000000407077c23 */ /* 0x000fe20008000104 */
[----:B------:R-:W-:Y:S02]  /*0590*/  FFMA R8, R5, 1.925963033500011079e-08, R8 ;  /* 0x32a5706005087823 */ /* 0x000fe40000000008 */
[----:B------:R-:W-:Y:S02]  /*05a0*/  FMUL R0, R0, R0 ;  /* 0x0000000000007220 */ /* 0x000fe40000400000 */
[----:B------:R-:W0:Y:S02]  /*05b0*/  MUFU.EX2 R5, R8 ;  /* 0x0000000800057308 */ /* 0x000e240000000800 */
[----:B------:R-:W-:-:S05]  /*05c0*/  FFMA R7, R7, R7, R0 ;  /* 0x0000000707077223 */ /* 0x000fca0000000000 */
[----:B------:R-:W-:Y:S01]  /*05d0*/  IADD3 R0, PT, PT, R7, -0xd000000, RZ ;  /* 0xf300000007007810 */ /* 0x000fe20007ffe0ff */
[----:B------:R1:W2:Y:S03]  /*05e0*/  MUFU.RSQ R10, R7 ;  /* 0x00000007000a7308 */ /* 0x0002a60000001400 */
[----:B------:R-:W-:Y:S02]  /*05f0*/  ISETP.GT.U32.AND P0, PT, R0, 0x727fffff, PT ;  /* 0x727fffff0000780c */ /* 0x000fe40003f04070 */
[----:B------:R-:W-:-:S05]  /*0600*/  SHF.L.U32 R0, R6, 0x17, RZ ;  /* 0x0000001706007819 */ /* 0x000fca00000006ff */
[----:B0-----:R-:W-:-:S06]  /*0610*/  FFMA R5, R0, R5, RZ ;  /* 0x0000000500057223 */ /* 0x001fcc00000000ff */
[----:B-1----:R-:W-:Y:S05]  /*0620*/  @!P0 BRA `(.L_x_73) ;  /* 0x0000000000108947 */ /* 0x002fea0003800000 */
[----:B------:R-:W-:Y:S02]  /*0630*/  MOV R0, R7 ;  /* 0x0000000700007202 */ /* 0x000fe40000000f00 */
[----:B------:R-:W-:-:S07]  /*0640*/  MOV R11, 0x660 ;  /* 0x00000660000b7802 */ /* 0x000fce0000000f00 */
[----:B--2---:R-:W-:Y:S05]  /*0650*/  CALL.REL.NOINC `($__internal_3_$__cuda_sm20_sqrt_rn_f32_slowpath) ;  /* 0x0000001000287944 */ /* 0x004fea0003c00000 */
[----:B------:R-:W-:Y:S05]  /*0660*/  BRA `(.L_x_74) ;  /* 0x0000000000107947 */ /* 0x000fea0003800000 */
.L_x_73:
[----:B--2---:R-:W-:Y:S01]  /*0670*/  FMUL.FTZ R0, R7, R10 ;  /* 0x0000000a07007220 */ /* 0x004fe20000410000 */
[----:B------:R-:W-:-:S03]  /*0680*/  FMUL.FTZ R6, R10, 0.5 ;  /* 0x3f0000000a067820 */ /* 0x000fc60000410000 */
[----:B------:R-:W-:-:S04]  /*0690*/  FFMA R7, -R0, R0, R7 ;  /* 0x0000000000077223 */ /* 0x000fc80000000107 */
[----:B------:R-:W-:-:S07]  /*06a0*/  FFMA R0, R7, R6, R0 ;  /* 0x0000000607007223 */ /* 0x000fce0000000000 */
.L_x_74:
[----:B------:R-:W-:Y:S05]  /*06b0*/  BSYNC.RECONVERGENT B0 ;  /* 0x0000000000007941 */ /* 0x000fea0003800200 */
.L_x_72:
[----:B------:R-:W0:Y:S01]  /*06c0*/  LDCU UR4, c[0x0][0x390] ;  /* 0x00007200ff0477ac */ /* 0x000e220008000800 */
[----:B------:R-:W-:Y:S02]  /*06d0*/  HFMA2 R11, -RZ, RZ, 0.487060546875, -0.0625 ;  /* 0x37cbac00ff0b7431 */ /* 0x000fe400000001ff */
[----:B------:R-:W-:Y:S01]  /*06e0*/  FMUL R6, R0, -R0 ;  /* 0x8000000000067220 */ /* 0x000fe20000400000 */
[----:B------:R-:W-:Y:S01]  /*06f0*/  MOV R0, 0x3e8c5e20 ;  /* 0x3e8c5e2000007802 */ /* 0x000fe20000000f00 */
[----:B------:R-:W-:Y:S01]  /*0700*/  HFMA2 R7, -RZ, RZ, 0.96630859375, -0.0022525787353515625 ;  /* 0x3bbb989dff077431 */ /* 0x000fe200000001ff */
[----:B------:R-:W-:Y:S01]  /*0710*/  MOV R9, 0x394d4153 ;  /* 0x394d415300097802 */ /* 0x000fe20000000f00 */
[----:B------:R-:W-:Y:S01]  /*0720*/  BSSY.RECONVERGENT B0, `(.L_x_75) ;  /* 0x0000025000007945 */ /* 0x000fe20003800200 */
[----:B------:R-:W-:Y:S01]  /*0730*/  MOV R10, 0x437c0000 ;  /* 0x437c0000000a7802 */ /* 0x000fe20000000f00 */
[----:B------:R-:W-:Y:S02]  /*0740*/  FFMA R8, R0, -0.52359873056411743164, RZ ;  /* 0xbf060a9100087823 */ /* 0x000fe400000000ff */
[-C--:B------:R-:W-:Y:S01]  /*0750*/  FFMA R9, -R9, R0.reuse, 0.0083327032625675201416 ;  /* 0x3c0885e409097423 */ /* 0x080fe20000000100 */
[----:B------:R-:W-:-:S03]  /*0760*/  FFMA R11, R11, R0, -0.0013887860113754868507 ;  /* 0xbab607ed0b0b7423 */ /* 0x000fc60000000000 */
[-C--:B------:R-:W-:Y:S01]  /*0770*/  FFMA R9, R9, R0.reuse, -0.16666662693023681641 ;  /* 0xbe2aaaa809097423 */ /* 0x080fe20000000000 */
[----:B------:R-:W-:Y:S01]  /*0780*/  FFMA R11, R11, R0, 0.041666727513074874878 ;  /* 0x3d2aaabb0b0b7423 */ /* 0x000fe20000000000 */
[----:B0-----:R-:W-:-:S03]  /*0790*/  FMUL R6, R6, UR4 ;  /* 0x0000000406067c20 */ /* 0x001fc60008400000 */
[-C--:B------:R-:W-:Y:S01]  /*07a0*/  FFMA R11, R11, R0.reuse, -0.4999999701976776123 ;  /* 0xbeffffff0b0b7423 */ /* 0x080fe20000000000 */
[----:B------:R-:W-:Y:S01]  /*07b0*/  FFMA R8, R8, R9, -0.52359873056411743164 ;  /* 0xbf060a9108087423 */ /* 0x000fe20000000009 */
[----:B------:R-:W-:Y:S02]  /*07c0*/  FMUL R6, R6, UR4 ;  /* 0x0000000406067c20 */ /* 0x000fe40008400000 */
[----:B------:R-:W-:Y:S01]  /*07d0*/  FFMA R0, R11, R0, 1 ;  /* 0x3f8000000b007423 */ /* 0x000fe20000000000 */
[----:B------:R-:W-:Y:S01]  /*07e0*/  FADD R11, RZ, -R8 ;  /* 0x80000008ff0b7221 */ /* 0x000fe20000000000 */
[----:B------:R-:W-:Y:S02]  /*07f0*/  FFMA.SAT R7, R6, R7, 0.5 ;  /* 0x3f00000006077423 */ /* 0x000fe40000002007 */
[----:B------:R-:W-:Y:S01]  /*0800*/  FFMA R0, -R0, UR4, R3 ;  /* 0x0000000400007c23 */ /* 0x000fe20008000103 */
[----:B------:R-:W-:Y:S01]  /*0810*/  FFMA R11, -R11, UR4, R4 ;  /* 0x000000040b0b7c23 */ /* 0x000fe20008000104 */
[----:B------:R-:W-:-:S02]  /*0820*/  FFMA.RM R7, R7, R10, 12582913 ;  /* 0x4b40000107077423 */ /* 0x000fc4000000400a */
[----:B------:R-:W-:Y:S02]  /*0830*/  FMUL R0, R0, R0 ;  /* 0x0000000000007220 */ /* 0x000fe40000400000 */
[----:B------:R-:W-:Y:S02]  /*0840*/  FADD R9, R7, -12583039 ;  /* 0xcb40007f07097421 */ /* 0x000fe40000000000 */
[----:B------:R-:W-:Y:S02]  /*0850*/  FFMA R11, R11, R11, R0 ;  /* 0x0000000b0b0b7223 */ /* 0x000fe40000000000 */
[----:B------:R-:W-:-:S03]  /*0860*/  FFMA R9, R6, 1.4426950216293334961, -R9 ;  /* 0x3fb8aa3b06097823 */ /* 0x000fc60000000809 */
[----:B------:R-:W-:Y:S01]  /*0870*/  IADD3 R0, PT, PT, R11, -0xd000000, RZ ;  /* 0xf30000000b007810 */ /* 0x000fe20007ffe0ff */
[----:B------:R-:W-:-:S03]  /*0880*/  FFMA R9, R6, 1.925963033500011079e-08, R9 ;  /* 0x32a5706006097823 */ /* 0x000fc60000000009 */
[----:B------:R-:W-:Y:S01]  /*0890*/  ISETP.GT.U32.AND P0, PT, R0, 0x727fffff, PT ;  /* 0x727fffff0000780c */ /* 0x000fe20003f04070 */
[----:B------:R-:W-:Y:S01]  /*08a0*/  MUFU.RSQ R6, R11 ;  /* 0x0000000b00067308 */ /* 0x000fe20000001400 */
[----:B------:R-:W-:-:S07]  /*08b0*/  SHF.L.U32 R0, R7, 0x17, RZ ;  /* 0x0000001707007819 */ /* 0x000fce00000006ff */
[----:B------:R-:W0:Y:S02]  /*08c0*/  MUFU.EX2 R9, R9 ;  /* 0x0000000900097308 */ /* 0x000e240000000800 */
[----:B0-----:R-:W-:Y:S02]  /*08d0*/  FFMA R5, R0, R9, R5 ;  /* 0x0000000900057223 */ /* 0x001fe40000000005 */
[----:B------:R-:W-:Y:S05]  /*08e0*/  @!P0 BRA `(.L_x_76) ;  /* 0x0000000000108947 */ /* 0x000fea0003800000 */
[----:B------:R-:W-:Y:S02]  /*08f0*/  MOV R0, R11 ;  /* 0x0000000b00007202 */ /* 0x000fe40000000f00 */
[----:B------:R-:W-:-:S07]  /*0900*/  MOV R11, 0x920 ;  /* 0x00000920000b7802 */ /* 0x000fce0000000f00 */
[----:B------:R-:W-:Y:S05]  /*0910*/  CALL.REL.NOINC `($__internal_3_$__cuda_sm20_sqrt_rn_f32_slowpath) ;  /* 0x0000000c00787944 */ /* 0x000fea0003c00000 */
[----:B------:R-:W-:Y:S05]  /*0920*/  BRA `(.L_x_77) ;  /* 0x0000000000107947 */ /* 0x000fea0003800000 */
.L_x_76:
[----:B------:R-:W-:Y:S01]  /*0930*/  FMUL.FTZ R0, R11, R6 ;  /* 0x000000060b007220 */ /* 0x000fe20000410000 */
[----:B------:R-:W-:-:S03]  /*0940*/  FMUL.FTZ R6, R6, 0.5 ;  /* 0x3f00000006067820 */ /* 0x000fc60000410000 */
[----:B------:R-:W-:-:S04]  /*0950*/  FFMA R7, -R0, R0, R11 ;  /* 0x0000000000077223 */ /* 0x000fc8000000010b */
[----:B------:R-:W-:-:S07]  /*0960*/  FFMA R0, R7, R6, R0 ;  /* 0x0000000607007223 */ /* 0x000fce0000000000 */
.L_x_77:
[----:B------:R-:W-:Y:S05]  /*0970*/  BSYNC.RECONVERGENT B0 ;  /* 0x0000000000007941 */ /* 0x000fea0003800200 */
.L_x_75:
[----:B------:R-:W0:Y:S01]  /*0980*/  LDCU UR4, c[0x0][0x390] ;  /* 0x00007200ff0477ac */ /* 0x000e220008000800 */
[----:B------:R-:W-:Y:S01]  /*0990*/  FMUL R6, R0, -R0 ;  /* 0x8000000000067220 */ /* 0x000fe20000400000 */
[----:B------:R-:W-:Y:S01]  /*09a0*/  HFMA2 R0, -RZ, RZ, 1.63671875, 393.25 ;  /* 0x3e8c5e25ff007431 */ /* 0x000fe200000001ff */
[----:B------:R-:W-:Y:S01]  /*09b0*/  MOV R11, 0x37cbac00 ;  /* 0x37cbac00000b7802 */ /* 0x000fe20000000f00 */
[----:B------:R-:W-:Y:S01]  /*09c0*/  HFMA2 R9, -RZ, RZ, 0.66259765625, 2.662109375 ;  /* 0x394d4153ff097431 */ /* 0x000fe200000001ff */
[----:B------:R-:W-:Y:S01]  /*09d0*/  MOV R7, 0x3bbb989d ;  /* 0x3bbb989d00077802 */ /* 0x000fe20000000f00 */
[----:B------:R-:W-:Y:S01]  /*09e0*/  HFMA2 R10, -RZ, RZ, 3.7421875, 0 ;  /* 0x437c0000ff0a7431 */ /* 0x000fe200000001ff */
[----:B------:R-:W-:Y:S01]  /*09f0*/  BSSY.RECONVERGENT B0, `(.L_x_78) ;  /* 0x0000024000007945 */ /* 0x000fe20003800200 */
[-C--:B------:R-:W-:Y:S01]  /*0a00*/  FFMA R11, R11, R0.reuse, -0.0013887860113754868507 ;  /* 0xbab607ed0b0b7423 */ /* 0x080fe20000000000 */
[----:B------:R-:W-:Y:S01]  /*0a10*/  FFMA R8, R0, 0.52359884977340698242, RZ ;  /* 0x3f060a9300087823 */ /* 0x000fe200000000ff */
[----:B------:R-:W-:-:S02]  /*0a20*/  FFMA R9, -R9, R0, 0.0083327032625675201416 ;  /* 0x3c0885e409097423 */ /* 0x000fc40000000100 */
[-C--:B------:R-:W-:Y:S01]  /*0a30*/  FFMA R11, R11, R0.reuse, 0.041666727513074874878 ;  /* 0x3d2aaabb0b0b7423 */ /* 0x080fe20000000000 */
[----:B0-----:R-:W-:Y:S01]  /*0a40*/  FMUL R6, R6, UR4 ;  /* 0x0000000406067c20 */ /* 0x001fe20008400000 */
[-C--:B------:R-:W-:Y:S02]  /*0a50*/  FFMA R9, R9, R0.reuse, -0.16666662693023681641 ;  /* 0xbe2aaaa809097423 */ /* 0x080fe40000000000 */
[-C--:B------:R-:W-:Y:S01]  /*0a60*/  FFMA R11, R11, R0.reuse, -0.4999999701976776123 ;  /* 0xbeffffff0b0b7423 */ /* 0x080fe20000000000 */
[----:B------:R-:W-:Y:S01]  /*0a70*/  FMUL R6, R6, UR4 ;  /* 0x0000000406067c20 */ /* 0x000fe20008400000 */
[----:B------:R-:W-:Y:S02]  /*0a80*/  FFMA R8, R8, R9, 0.52359884977340698242 ;  /* 0x3f060a9308087423 */ /* 0x000fe40000000009 */
[----:B------:R-:W-:Y:S01]  /*0a90*/  FFMA R0, R11, R0, 1 ;  /* 0x3f8000000b007423 */ /* 0x000fe20000000000 */
[----:B------:R-:W-:Y:S01]  /*0aa0*/  FFMA.SAT R7, R6, R7, 0.5 ;  /* 0x3f00000006077423 */ /* 0x000fe20000002007 */
[----:B------:R-:W-:-:S02]  /*0ab0*/  FADD R11, RZ, -R8 ;  /* 0x80000008ff0b7221 */ /* 0x000fc40000000000 */
[----:B------:R-:W-:Y:S01]  /*0ac0*/  FFMA R0, -R0, UR4, R3 ;  /* 0x0000000400007c23 */ /* 0x000fe20008000103 */
[----:B------:R-:W-:Y:S01]  /*0ad0*/  FFMA.RM R7, R7, R10, 12582913 ;  /* 0x4b40000107077423 */ /* 0x000fe2000000400a */
[----:B------:R-:W-:Y:S02]  /*0ae0*/  FFMA R11, -R11, UR4, R4 ;  /* 0x000000040b0b7c23 */ /* 0x000fe40008000104 */
[----:B------:R-:W-:Y:S01]  /*0af0*/  FMUL R0, R0, R0 ;  /* 0x0000000000007220 */ /* 0x000fe20000400000 */
[----:B------:R-:W-:-:S03]  /*0b00*/  FADD R9, R7, -12583039 ;  /* 0xcb40007f07097421 */ /* 0x000fc60000000000 */
[----:B------:R-:W-:Y:S01]  /*0b10*/  FFMA R11, R11, R11, R0 ;  /* 0x0000000b0b0b7223 */ /* 0x000fe20000000000 */
[----:B------:R-:W-:-:S04]  /*0b20*/  FFMA R9, R6, 1.4426950216293334961, -R9 ;  /* 0x3fb8aa3b06097823 */ /* 0x000fc80000000809 */
[----:B------:R-:W-:Y:S01]  /*0b30*/  IADD3 R0, PT, PT, R11, -0xd000000, RZ ;  /* 0xf30000000b007810 */ /* 0x000fe20007ffe0ff */
[----:B------:R-:W-:Y:S02]  /*0b40*/  FFMA R9, R6, 1.925963033500011079e-08, R9 ;  /* 0x32a5706006097823 */ /* 0x000fe40000000009 */
[----:B------:R-:W-:Y:S01]  /*0b50*/  MUFU.RSQ R6, R11 ;  /* 0x0000000b00067308 */ /* 0x000fe20000001400 */
[----:B------:R-:W-:Y:S02]  /*0b60*/  ISETP.GT.U32.AND P0, PT, R0, 0x727fffff, PT ;  /* 0x727fffff0000780c */ /* 0x000fe40003f04070 */
[----:B------:R-:W-:-:S05]  /*0b70*/  SHF.L.U32 R0, R7, 0x17, RZ ;  /* 0x0000001707007819 */ /* 0x000fca00000006ff */
[----:B------:R-:W0:Y:S02]  /*0b80*/  MUFU.EX2 R9, R9 ;  /* 0x0000000900097308 */ /* 0x000e240000000800 */
[----:B0-----:R-:W-:-:S04]  /*0b90*/  FFMA R5, R0, R9, R5 ;  /* 0x0000000900057223 */ /* 0x001fc80000000005 */
[----:B------:R-:W-:Y:S05]  /*0ba0*/  @!P0 BRA `(.L_x_79) ;  /* 0x0000000000108947 */ /* 0x000fea0003800000 */
[----:B------:R-:W-:Y:S02]  /*0bb0*/  MOV R0, R11 ;  /* 0x0000000b00007202 */ /* 0x000fe40000000f00 */
[----:B------:R-:W-:-:S07]  /*0bc0*/  MOV R11, 0xbe0 ;  /* 0x00000be0000b7802 */ /* 0x000fce0000000f00 */
[----:B------:R-:W-:Y:S05]  /*0bd0*/  CALL.REL.NOINC `($__internal_3_$__cuda_sm20_sqrt_rn_f32_slowpath) ;  /* 0x0000000800c87944 */ /* 0x000fea0003c00000 */
[----:B------:R-:W-:Y:S05]  /*0be0*/  BRA `(.L_x_80) ;  /* 0x0000000000107947 */ /* 0x000fea0003800000 */
.L_x_79:
[----:B------:R-:W-:Y:S01]  /*0bf0*/  FMUL.FTZ R0, R11, R6 ;  /* 0x000000060b007220 */ /* 0x000fe20000410000 */
[----:B------:R-:W-:-:S03]  /*0c00*/  FMUL.FTZ R6, R6, 0.5 ;  /* 0x3f00000006067820 */ /* 0x000fc60000410000 */
[----:B------:R-:W-:-:S04]  /*0c10*/  FFMA R7, -R0, R0, R11 ;  /* 0x0000000000077223 */ /* 0x000fc8000000010b */
[----:B------:R-:W-:-:S07]  /*0c20*/  FFMA R0, R7, R6, R0 ;  /* 0x0000000607007223 */ /* 0x000fce0000000000 */
.L_x_80:
[----:B------:R-:W-:Y:S05]  /*0c30*/  BSYNC.RECONVERGENT B0 ;  /* 0x0000000000007941 */ /* 0x000fea0003800200 */
.L_x_78:
[----:B------:R-:W0:Y:S01]  /*0c40*/  LDCU UR4, c[0x0][0x390] ;  /* 0x00007200ff0477ac */ /* 0x000e220008000800 */
[----:B------:R-:W-:Y:S01]  /*0c50*/  FMUL R6, R0, -R0 ;  /* 0x8000000000067220 */ /* 0x000fe20000400000 */
[----:B------:R-:W-:Y:S01]  /*0c60*/  HFMA2 R0, -RZ, RZ, 0.031524658203125, -0.09259033203125 ;  /* 0x2809adedff007431 */ /* 0x000fe200000001ff */
[----:B------:R-:W-:Y:S01]  /*0c70*/  MOV R7, 0x37cbac00 ;  /* 0x37cbac0000077802 */ /* 0x000fe20000000f00 */
[----:B------:R-:W-:Y:S01]  /*0c80*/  HFMA2 R13, -RZ, RZ, 0.96630859375, -0.0022525787353515625 ;  /* 0x3bbb989dff0d7431 */ /* 0x000fe200000001ff */
[----:B------:R-:W-:Y:S01]  /*0c90*/  MOV R11, 0x394d4153 ;  /* 0x394d4153000b7802 */ /* 0x000fe20000000f00 */
[----:B------:R-:W-:Y:S01]  /*0ca0*/  BSSY.RECONVERGENT B0, `(.L_x_81) ;  /* 0x0000026000007945 */ /* 0x000fe20003800200 */
[----:B------:R-:W-:Y:S01]  /*0cb0*/  MOV R10, 0x437c0000 ;  /* 0x437c0000000a7802 */ /* 0x000fe20000000f00 */
[-C--:B------:R-:W-:Y:S02]  /*0cc0*/  FFMA R7, R7, R0.reuse, -0.0013887860113754868507 ;  /* 0xbab607ed07077423 */ /* 0x080fe40000000000 */
[-C--:B------:R-:W-:Y:S01]  /*0cd0*/  FFMA R11, -R11, R0.reuse, 0.0083327032625675201416 ;  /* 0x3c0885e40b0b7423 */ /* 0x080fe20000000100 */
[----:B------:R-:W-:Y:S01]  /*0ce0*/  FFMA R8, R0, 8.7422776573475857731e-08, RZ ;  /* 0x33bbbd2e00087823 */ /* 0x000fe200000000ff */
[----:B------:R-:W-:-:S02]  /*0cf0*/  FFMA R9, R7, R0, 0.041666727513074874878 ;  /* 0x3d2aaabb07097423 */ /* 0x000fc40000000000 */
[-C--:B------:R-:W-:Y:S01]  /*0d00*/  FFMA R11, R11, R0.reuse, -0.16666662693023681641 ;  /* 0xbe2aaaa80b0b7423 */ /* 0x080fe20000000000 */
[----:B0-----:R-:W-:Y:S01]  /*0d10*/  FMUL R6, R6, UR4 ;  /* 0x0000000406067c20 */ /* 0x001fe20008400000 */
[-C--:B------:R-:W-:Y:S02]  /*0d20*/  FFMA R9, R9, R0.reuse, -0.4999999701976776123 ;  /* 0xbeffffff09097423 */ /* 0x080fe40000000000 */
[----:B------:R-:W-:Y:S01]  /*0d30*/  FFMA R8, R8, R11, 8.7422776573475857731e-08 ;  /* 0x33bbbd2e08087423 */ /* 0x000fe2000000000b */
[----:B------:R-:W-:Y:S01]  /*0d40*/  FMUL R6, R6, UR4 ;  /* 0x0000000406067c20 */ /* 0x000fe20008400000 */
[----:B------:R-:W-:Y:S02]  /*0d50*/  FFMA R0, R9, R0, 1 ;  /* 0x3f80000009007423 */ /* 0x000fe40000000000 */
[----:B------:R-:W-:Y:S01]  /*0d60*/  FADD R8, RZ, -R8 ;  /* 0x80000008ff087221 */ /* 0x000fe20000000000 */
        /* <DEDUP_REMOVED lines=9> */
[----:B------:R-:W-:Y:S01]  /*0e00*/  FFMA R9, R6, 1.925963033500011079e-08, R9 ;  /* 0x32a5706006097823 */ /* 0x000fe20000000009 */
[----:B------:R-:W-:Y:S01]  /*0e10*/  IADD3 R0, PT, PT, R11, -0xd000000, RZ ;  /* 0xf30000000b007810 */ /* 0x000fe20007ffe0ff */
[----:B------:R-:W-:Y:S03]  /*0e20*/  MUFU.RSQ R6, R11 ;  /* 0x0000000b00067308 */ /* 0x000fe60000001400 */
[----:B------:R-:W-:Y:S02]  /*0e30*/  ISETP.GT.U32.AND P0, PT, R0, 0x727fffff, PT ;  /* 0x727fffff0000780c */ /* 0x000fe40003f04070 */
[----:B------:R-:W-:-:S03]  /*0e40*/  SHF.L.U32 R0, R7, 0x17, RZ ;  /* 0x0000001707007819 */ /* 0x000fc600000006ff */
[----:B------:R-:W0:Y:S02]  /*0e50*/  MUFU.EX2 R9, R9 ;  /* 0x0000000900097308 */ /* 0x000e240000000800 */
[----:B0-----:R-:W-:-:S06]  /*0e60*/  FFMA R5, R0, R9, R5 ;  /* 0x0000000900057223 */ /* 0x001fcc0000000005 */
[----:B------:R-:W-:Y:S05]  /*0e70*/  @!P0 BRA `(.L_x_82) ;  /* 0x0000000000108947 */ /* 0x000fea0003800000 */
[----:B------:R-:W-:Y:S02]  /*0e80*/  MOV R0, R11 ;  /* 0x0000000b00007202 */ /* 0x000fe40000000f00 */
[----:B------:R-:W-:-:S07]  /*0e90*/  MOV R11, 0xeb0 ;  /* 0x00000eb0000b7802 */ /* 0x000fce0000000f00 */
[----:B------:R-:W-:Y:S05]  /*0ea0*/  CALL.REL.NOINC `($__internal_3_$__cuda_sm20_sqrt_rn_f32_slowpath) ;  /* 0x0000000800147944 */ /* 0x000fea0003c00000 */
[----:B------:R-:W-:Y:S05]  /*0eb0*/  BRA `(.L_x_83) ;  /* 0x0000000000107947 */ /* 0x000fea0003800000 */
.L_x_82:
[----:B------:R-:W-:Y:S01]  /*0ec0*/  FMUL.FTZ R0, R11, R6 ;  /* 0x000000060b007220 */ /* 0x000fe20000410000 */
[----:B------:R-:W-:-:S03]  /*0ed0*/  FMUL.FTZ R6, R6, 0.5 ;  /* 0x3f00000006067820 */ /* 0x000fc60000410000 */
[----:B------:R-:W-:-:S04]  /*0ee0*/  FFMA R7, -R0, R0, R11 ;  /* 0x0000000000077223 */ /* 0x000fc8000000010b */
[----:B------:R-:W-:-:S07]  /*0ef0*/  FFMA R0, R7, R6, R0 ;  /* 0x0000000607007223 */ /* 0x000fce0000000000 */
.L_x_83:
[----:B------:R-:W-:Y:S05]  /*0f00*/  BSYNC.RECONVERGENT B0 ;  /* 0x0000000000007941 */ /* 0x000fea0003800200 */
.L_x_81:
[----:B------:R-:W0:Y:S01]  /*0f10*/  LDCU UR4, c[0x0][0x390] ;  /* 0x00007200ff0477ac */ /* 0x000e220008000800 */
[----:B------:R-:W-:Y:S01]  /*0f20*/  FMUL R6, R0, -R0 ;  /* 0x8000000000067220 */ /* 0x000fe20000400000 */
[----:B------:R-:W-:Y:S01]  /*0f30*/  HFMA2 R0, -RZ, RZ, 1.63671875, 391.5 ;  /* 0x3e8c5e1eff007431 */ /* 0x000fe200000001ff */
[----:B------:R-:W-:Y:S01]  /*0f40*/  MOV R7, 0x37cbac00 ;  /* 0x37cbac0000077802 */ /* 0x000fe20000000f00 */
[----:B------:R-:W-:Y:S01]  /*0f50*/  HFMA2 R11, -RZ, RZ, 0.96630859375, -0.0022525787353515625 ;  /* 0x3bbb989dff0b7431 */ /* 0x000fe200000001ff */
[----:B------:R-:W-:Y:S01]  /*0f60*/  MOV R13, 0x394d4153 ;  /* 0x394d4153000d7802 */ /* 0x000fe20000000f00 */
[----:B------:R-:W-:Y:S01]  /*0f70*/  HFMA2 R8, -RZ, RZ, 3.7421875, 0 ;  /* 0x437c0000ff087431 */ /* 0x000fe200000001ff */
[----:B------:R-:W-:Y:S01]  /*0f80*/  BSSY.RECONVERGENT B0, `(.L_x_84) ;  /* 0x0000026000007945 */ /* 0x000fe20003800200 */
[----:B------:R-:W-:-:S04]  /*0f90*/  FFMA R7, R7, R0, -0.0013887860113754868507 ;  /* 0xbab607ed07077423 */ /* 0x000fc80000000000 */
[----:B------:R-:W-:Y:S01]  /*0fa0*/  FFMA R9, R7, R0, 0.041666727513074874878 ;  /* 0x3d2aaabb07097423 */ /* 0x000fe20000000000 */
[----:B0-----:R-:W-:-:S04]  /*0fb0*/  FMUL R6, R6, UR4 ;  /* 0x0000000406067c20 */ /* 0x001fc80008400000 */
[----:B------:R-:W-:-:S04]  /*0fc0*/  FMUL R6, R6, UR4 ;  /* 0x0000000406067c20 */ /* 0x000fc80008400000 */
[----:B------:R-:W-:Y:S01]  /*0fd0*/  FFMA.SAT R7, R6, R11, 0.5 ;  /* 0x3f00000006077423 */ /* 0x000fe2000000200b */
[-C--:B------:R-:W-:Y:S01]  /*0fe0*/  FFMA R11, R9, R0.reuse, -0.4999999701976776123 ;  /* 0xbeffffff090b7423 */ /* 0x080fe20000000000 */
[----:B------:R-:W-:Y:S02]  /*0ff0*/  FFMA R9, -R13, R0, 0.0083327032625675201416 ;  /* 0x3c0885e40d097423 */ /* 0x000fe40000000100 */
[----:B------:R-:W-:Y:S01]  /*1000*/  FFMA.RM R7, R7, R8, 12582913 ;  /* 0x4b40000107077423 */ /* 0x000fe20000004008 */
[-C--:B------:R-:W-:Y:S01]  /*1010*/  FFMA R8, R11, R0.reuse, 1 ;  /* 0x3f8000000b087423 */ /* 0x080fe20000000000 */
[----:B------:R-:W-:Y:S01]  /*1020*/  FFMA R11, R9, R0, -0.16666662693023681641 ;  /* 0xbe2aaaa8090b7423 */ /* 0x000fe20000000000 */
[----:B------:R-:W-:Y:S01]  /*1030*/  FFMA R0, R0, -0.52359867095947265625, RZ ;  /* 0xbf060a9000007823 */ /* 0x000fe200000000ff */
[----:B------:R-:W-:Y:S01]  /*1040*/  FADD R9, R7, -12583039 ;  /* 0xcb40007f07097421 */ /* 0x000fe20000000000 */
[----:B------:R-:W-:Y:S02]  /*1050*/  FADD R8, RZ, -R8 ;  /* 0x80000008ff087221 */ /* 0x000fe40000000000 */
[----:B------:R-:W-:Y:S01]  /*1060*/  FFMA R11, R0, R11, -0.52359867095947265625 ;  /* 0xbf060a90000b7423 */ /* 0x000fe2000000000b */
[----:B------:R-:W-:Y:S01]  /*1070*/  FFMA R9, R6, 1.4426950216293334961, -R9 ;  /* 0x3fb8aa3b06097823 */ /* 0x000fe20000000809 */
[----:B------:R-:W-:-:S02]  /*1080*/  FFMA R8, -R8, UR4, R3 ;  /* 0x0000000408087c23 */ /* 0x000fc40008000103 */
[----:B------:R-:W-:Y:S01]  /*1090*/  FFMA R11, -R11, UR4, R4 ;  /* 0x000000040b0b7c23 */ /* 0x000fe20008000104 */
[----:B------:R-:W-:Y:S01]  /*10a0*/  FFMA R9, R6, 1.925963033500011079e-08, R9 ;  /* 0x32a5706006097823 */ /* 0x000fe20000000009 */
[----:B------:R-:W-:-:S04]  /*10b0*/  FMUL R8, R8, R8 ;  /* 0x0000000808087220 */ /* 0x000fc80000400000 */
[----:B------:R-:W-:Y:S01]  /*10c0*/  FFMA R11, R11, R11, R8 ;  /* 0x0000000b0b0b7223 */ /* 0x000fe20000000008 */
[----:B------:R-:W0:Y:S04]  /*10d0*/  MUFU.EX2 R9, R9 ;  /* 0x0000000900097308 */ /* 0x000e280000000800 */
[----:B------:R-:W-:-:S04]  /*10e0*/  IADD3 R0, PT, PT, R11, -0xd000000, RZ ;  /* 0xf30000000b007810 */ /* 0x000fc80007ffe0ff */
[----:B------:R-:W-:Y:S01]  /*10f0*/  ISETP.GT.U32.AND P0, PT, R0, 0x727fffff, PT ;  /* 0x727fffff0000780c */ /* 0x000fe20003f04070 */
[----:B------:R1:W2:Y:S01]  /*1100*/  MUFU.RSQ R6, R11 ;  /* 0x0000000b00067308 */ /* 0x0002a20000001400 */
[----:B------:R-:W-:-:S05]  /*1110*/  SHF.L.U32 R0, R7, 0x17, RZ ;  /* 0x0000001707007819 */ /* 0x000fca00000006ff */
[----:B0-----:R-:W-:-:S06]  /*1120*/  FFMA R5, R0, R9, R5 ;  /* 0x0000000900057223 */ /* 0x001fcc0000000005 */
[----:B-1----:R-:W-:Y:S05]  /*1130*/  @!P0 BRA `(.L_x_85) ;  /* 0x0000000000188947 */ /* 0x002fea0003800000 */
[----:B------:R-:W-:Y:S01]  /*1140*/  BSSY.RECONVERGENT B1, `(.L_x_86) ;  /* 0x0000004000017945 */ /* 0x000fe20003800200 */
[----:B------:R-:W-:Y:S02]  /*1150*/  MOV R0, R11 ;  /* 0x0000000b00007202 */ /* 0x000fe40000000f00 */
[----:B------:R-:W-:-:S07]  /*1160*/  MOV R11, 0x1180 ;  /* 0x00001180000b7802 */ /* 0x000fce0000000f00 */
[----:B--2---:R-:W-:Y:S05]  /*1170*/  CALL.REL.NOINC `($__internal_3_$__cuda_sm20_sqrt_rn_f32_slowpath) ;  /* 0x0000000400607944 */ /* 0x004fea0003c00000 */
[----:B------:R-:W-:Y:S05]  /*1180*/  BSYNC.RECONVERGENT B1 ;  /* 0x0000000000017941 */ /* 0x000fea0003800200 */
.L_x_86:
[----:B------:R-:W-:Y:S05]  /*1190*/  BRA `(.L_x_87) ;  /* 0x0000000000107947 */ /* 0x000fea0003800000 */
.L_x_85:
[----:B--2---:R-:W-:Y:S01]  /*11a0*/  FMUL.FTZ R0, R11, R6 ;  /* 0x000000060b007220 */ /* 0x004fe20000410000 */
[----:B------:R-:W-:-:S03]  /*11b0*/  FMUL.FTZ R6, R6, 0.5 ;  /* 0x3f00000006067820 */ /* 0x000fc60000410000 */
[----:B------:R-:W-:-:S04]  /*11c0*/  FFMA R7, -R0, R0, R11 ;  /* 0x0000000000077223 */ /* 0x000fc8000000010b */
[----:B------:R-:W-:-:S07]  /*11d0*/  FFMA R0, R7, R6, R0 ;  /* 0x0000000607007223 */ /* 0x000fce0000000000 */
.L_x_87:
[----:B------:R-:W-:Y:S05]  /*11e0*/  BSYNC.RECONVERGENT B0 ;  /* 0x0000000000007941 */ /* 0x000fea0003800200 */
.L_x_84:
[----:B------:R-:W0:Y:S01]  /*11f0*/  LDCU UR4, c[0x0][0x390] ;  /* 0x00007200ff0477ac */ /* 0x000e220008000800 */
[----:B------:R-:W-:Y:S02]  /*1200*/  HFMA2 R7, -RZ, RZ, 0.487060546875, -0.0625 ;  /* 0x37cbac00ff077431 */ /* 0x000fe400000001ff */
[----:B------:R-:W-:Y:S01]  /*1210*/  FMUL R6, R0, -R0 ;  /* 0x8000000000067220 */ /* 0x000fe20000400000 */
[----:B------:R-:W-:Y:S01]  /*1220*/  MOV R0, 0x3e8c5e2f ;  /* 0x3e8c5e2f00007802 */ /* 0x000fe20000000f00 */
[----:B------:R-:W-:Y:S01]  /*1230*/  HFMA2 R13, -RZ, RZ, 0.66259765625, 2.662109375 ;  /* 0x394d4153ff0d7431 */ /* 0x000fe200000001ff */
[----:B------:R-:W-:Y:S01]  /*1240*/  MOV R11, 0x3bbb989d ;  /* 0x3bbb989d000b7802 */ /* 0x000fe20000000f00 */
[----:B------:R-:W-:Y:S01]  /*1250*/  BSSY.RECONVERGENT B0, `(.L_x_88) ;  /* 0x0000026000007945 */ /* 0x000fe20003800200 */
[----:B------:R-:W-:Y:S01]  /*1260*/  MOV R8, 0x437c0000 ;  /* 0x437c000000087802 */ /* 0x000fe20000000f00 */
        /* <DEDUP_REMOVED lines=10> */
[----:B------:R-:W-:Y:S01]  /*1310*/  FFMA R0, R0, 0.52359914779663085938, RZ ;  /* 0x3f060a9800007823 */ /* 0x000fe200000000ff */
[----:B------:R-:W-:Y:S01]  /*1320*/  FADD R9, R7, -12583039 ;  /* 0xcb40007f07097421 */ /* 0x000fe20000000000 */
[----:B------:R-:W-:Y:S02]  /*1330*/  FADD R8, RZ, -R8 ;  /* 0x80000008ff087221 */ /* 0x000fe40000000000 */
[----:B------:R-:W-:Y:S01]  /*1340*/  FFMA R11, R0, R11, 0.52359914779663085938 ;  /* 0x3f060a98000b7423 */ /* 0x000fe2000000000b */
[----:B------:R-:W-:Y:S01]  /*1350*/  FFMA R9, R6, 1.4426950216293334961, -R9 ;  /* 0x3fb8aa3b06097823 */ /* 0x000fe20000000809 */
[----:B------:R-:W-:-:S02]  /*1360*/  FFMA R8, -R8, UR4, R3 ;  /* 0x0000000408087c23 */ /* 0x000fc40008000103 */
[----:B------:R-:W-:Y:S01]  /*1370*/  FFMA R11, -R11, UR4, R4 ;  /* 0x000000040b0b7c23 */ /* 0x000fe20008000104 */
[----:B------:R-:W-:Y:S01]  /*1380*/  FFMA R9, R6, 1.925963033500011079e-08, R9 ;  /* 0x32a5706006097823 */ /* 0x000fe20000000009 */
[----:B------:R-:W-:Y:S01]  /*1390*/  FMUL R8, R8, R8 ;  /* 0x0000000808087220 */ /* 0x000fe20000400000 */
[----:B------:R-:W0:Y:S03]  /*13a0*/  LDCU.64 UR4, c[0x0][0x358] ;  /* 0x00006b00ff0477ac */ /* 0x000e260008000a00 */
[----:B------:R-:W-:Y:S01]  /*13b0*/  FFMA R3, R11, R11, R8 ;  /* 0x0000000b0b037223 */ /* 0x000fe20000000008 */
[----:B------:R-:W1:Y:S04]  /*13c0*/  MUFU.EX2 R9, R9 ;  /* 0x0000000900097308 */ /* 0x000e680000000800 */
[----:B------:R-:W-:-:S04]  /*13d0*/  IADD3 R0, PT, PT, R3, -0xd000000, RZ ;  /* 0xf300000003007810 */ /* 0x000fc80007ffe0ff */
[----:B------:R-:W-:Y:S01]  /*13e0*/  ISETP.GT.U32.AND P0, PT, R0, 0x727fffff, PT ;  /* 0x727fffff0000780c */ /* 0x000fe20003f04070 */
[----:B------:R2:W3:Y:S01]  /*13f0*/  MUFU.RSQ R4, R3 ;  /* 0x0000000300047308 */ /* 0x0004e20000001400 */
[----:B------:R-:W-:-:S05]  /*1400*/  SHF.L.U32 R0, R7, 0x17, RZ ;  /* 0x0000001707007819 */ /* 0x000fca00000006ff */
[----:B-1----:R-:W-:-:S06]  /*1410*/  FFMA R5, R0, R9, R5 ;  /* 0x0000000900057223 */ /* 0x002fcc0000000005 */
[----:B0-2---:R-:W-:Y:S05]  /*1420*/  @!P0 BRA `(.L_x_89) ;  /* 0x0000000000108947 */ /* 0x005fea0003800000 */
[----:B------:R-:W-:Y:S02]  /*1430*/  MOV R0, R3 ;  /* 0x0000000300007202 */ /* 0x000fe40000000f00 */
[----:B------:R-:W-:-:S07]  /*1440*/  MOV R11, 0x1460 ;  /* 0x00001460000b7802 */ /* 0x000fce0000000f00 */
[----:B---3--:R-:W-:Y:S05]  /*1450*/  CALL.REL.NOINC `($__internal_3_$__cuda_sm20_sqrt_rn_f32_slowpath) ;  /* 0x0000000000a87944 */ /* 0x008fea0003c00000 */
[----:B------:R-:W-:Y:S05]  /*1460*/  BRA `(.L_x_90) ;  /* 0x0000000000107947 */ /* 0x000fea0003800000 */
.L_x_89:
[----:B---3--:R-:W-:Y:S01]  /*1470*/  FMUL.FTZ R0, R3, R4 ;  /* 0x0000000403007220 */ /* 0x008fe20000410000 */
[----:B------:R-:W-:-:S03]  /*1480*/  FMUL.FTZ R4, R4, 0.5 ;  /* 0x3f00000004047820 */ /* 0x000fc60000410000 */
[----:B------:R-:W-:-:S04]  /*1490*/  FFMA R3, -R0, R0, R3 ;  /* 0x0000000000037223 */ /* 0x000fc80000000103 */
[----:B------:R-:W-:-:S07]  /*14a0*/  FFMA R0, R3, R4, R0 ;  /* 0x0000000403007223 */ /* 0x000fce0000000000 */
.L_x_90:
[----:B------:R-:W-:Y:S05]  /*14b0*/  BSYNC.RECONVERGENT B0 ;  /* 0x0000000000007941 */ /* 0x000fea0003800200 */
.L_x_88:
[----:B------:R-:W0:Y:S01]  /*14c0*/  LDCU UR6, c[0x0][0x390] ;  /* 0x00007200ff0677ac */ /* 0x000e220008000800 */
[----:B------:R-:W-:Y:S01]  /*14d0*/  FMUL R0, R0, -R0 ;  /* 0x8000000000007220 */ /* 0x000fe20000400000 */
[----:B------:R-:W-:Y:S01]  /*14e0*/  HFMA2 R3, -RZ, RZ, 0.96630859375, -0.0022525787353515625 ;  /* 0x3bbb989dff037431 */ /* 0x000fe200000001ff */
[----:B------:R-:W-:Y:S01]  /*14f0*/  MOV R4, 0x437c0000 ;  /* 0x437c000000047802 */ /* 0x000fe20000000f00 */
[----:B------:R-:W-:Y:S01]  /*1500*/  HFMA2 R10, -RZ, RZ, 1.875, 0 ;  /* 0x3f800000ff0a7431 */ /* 0x000fe200000001ff */
[----:B------:R-:W-:Y:S01]  /*1510*/  MOV R8, 0x3c80f082 ;  /* 0x3c80f08200087802 */ /* 0x000fe20000000f00 */
[----:B0-----:R-:W-:-:S04]  /*1520*/  FMUL R0, R0, UR6 ;  /* 0x0000000600007c20 */ /* 0x001fc80008400000 */
[----:B------:R-:W-:-:S04]  /*1530*/  FMUL R0, R0, UR6 ;  /* 0x0000000600007c20 */ /* 0x000fc80008400000 */
[----:B------:R-:W-:-:S04]  /*1540*/  FFMA.SAT R3, R0, R3, 0.5 ;  /* 0x3f00000000037423 */ /* 0x000fc80000002003 */
[----:B------:R-:W-:-:S04]  /*1550*/  FFMA.RM R3, R3, R4, 12582913 ;  /* 0x4b40000103037423 */ /* 0x000fc80000004004 */
[----:B------:R-:W-:-:S04]  /*1560*/  FADD R7, R3, -12583039 ;  /* 0xcb40007f03077421 */ /* 0x000fc80000000000 */
[----:B------:R-:W-:-:S04]  /*1570*/  FFMA R7, R0, 1.4426950216293334961, -R7 ;  /* 0x3fb8aa3b00077823 */ /* 0x000fc80000000807 */
[----:B------:R-:W-:Y:S01]  /*1580*/  FFMA R7, R0, 1.925963033500011079e-08, R7 ;  /* 0x32a5706000077823 */ /* 0x000fe20000000007 */
[----:B------:R-:W-:-:S05]  /*1590*/  SHF.L.U32 R0, R3, 0x17, RZ ;  /* 0x0000001703007819 */ /* 0x000fca00000006ff */
[----:B------:R-:W0:Y:S02]  /*15a0*/  MUFU.EX2 R7, R7 ;  /* 0x0000000700077308 */ /* 0x000e240000000800 */
[----:B0-----:R-:W-:Y:S02]  /*15b0*/  FFMA R0, R0, R7, R5 ;  /* 0x0000000700007223 */ /* 0x001fe40000000005 */
[----:B------:R-:W0:Y:S02]  /*15c0*/  LDC.64 R4, c[0x0][0x380] ;  /* 0x0000e000ff047b82 */ /* 0x000e240000000a00 */
        /* <DEDUP_REMOVED lines=19> */
        .weak           $__internal_3_$__cuda_sm20_sqrt_rn_f32_slowpath
        .type           $__internal_3_$__cuda_sm20_sqrt_rn_f32_slowpath,@function
        .size           $__internal_3_$__cuda_sm20_sqrt_rn_f32_slowpath,($__internal_4_$__cuda_sm3x_div_rn_noftz_f32_slowpath - $__internal_3_$__cuda_sm20_sqrt_rn_f32_slowpath)
$__internal_3_$__cuda_sm20_sqrt_rn_f32_slowpath:
        /* <DEDUP_REMOVED lines=14> */
[----:B------:R-:W-:Y:S02]  /*17e0*/  @!P0 MOV R6, R0 ;  /* 0x0000000000068202 */ /* 0x000fe40000000f00 */
[----:B------:R-:W-:-:S04]  /*17f0*/  @P0 FADD.FTZ R9, -R8, -RZ ;  /* 0x800000ff08090221 */ /* 0x000fc80000010100 */
[----:B------:R-:W-:-:S04]  /*1800*/  @P0 FFMA R9, R8, R9, R7 ;  /* 0x0000000908090223 */ /* 0x000fc80000000007 */
[----:B------:R-:W-:-:S04]  /*1810*/  @P0 FFMA R9, R9, R10, R8 ;  /* 0x0000000a09090223 */ /* 0x000fc80000000008 */
[----:B------:R-:W-:-:S07]  /*1820*/  @P0 FMUL.FTZ R6, R9, 2.3283064365386962891e-10 ;  /* 0x2f80000009060820 */ /* 0x000fce0000410000 */
.L_x_91:
[----:B------:R-:W-:Y:S01]  /*1830*/  HFMA2 R7, -RZ, RZ, 0, 0 ;  /* 0x00000000ff077431 */ /* 0x000fe200000001ff */
[----:B------:R-:W-:Y:S02]  /*1840*/  MOV R0, R6 ;  /* 0x0000000600007202 */ /* 0x000fe40000000f00 */
[----:B------:R-:W-:-:S04]  /*1850*/  MOV R6, R11 ;  /* 0x0000000b00067202 */ /* 0x000fc80000000f00 */
[----:B------:R-:W-:Y:S05]  /*1860*/  RET.REL.NODEC R6 `(flower_of_life_kernel) ;  /* 0xffffffe406e47950 */ /* 0x000fea0003c3ffff */
        .weak           $__internal_4_$__cuda_sm3x_div_rn_noftz_f32_slowpath
        .type           $__internal_4_$__cuda_sm3x_div_rn_noftz_f32_slowpath,@function
        .size           $__internal_4_$__cuda_sm3x_div_rn_noftz_f32_slowpath,(.L_x_381 - $__internal_4_$__cuda_sm3x_div_rn_noftz_f32_slowpath)
$__internal_4_$__cuda_sm3x_div_rn_noftz_f32_slowpath:
[----:B------:R-:W-:Y:S01]  /*1870*/  SHF.R.U32.HI R7, RZ, 0x17, R3 ;  /* 0x00000017ff077819 */ /* 0x000fe20000011603 */
[----:B------:R-:W-:Y:S01]  /*1880*/  BSSY.RECONVERGENT B1, `(.L_x_92) ;  /* 0x0000062000017945 */ /* 0x000fe20003800200 */
[----:B------:R-:W-:Y:S02]  /*1890*/  SHF.R.U32.HI R5, RZ, 0x17, R0 ;  /* 0x00000017ff057819 */ /* 0x000fe40000011600 */
        /* <DEDUP_REMOVED lines=27> */
[----:B------:R-:W-:Y:S01]  /*1a50*/  @!P0 FFMA R0, R0, 1.84467440737095516160e+19, RZ ;  /* 0x5f80000000008823 */ /* 0x000fe200000000ff */
[----:B------:R-:W-:Y:S01]  /*1a60*/  @!P0 MOV R5, 0xffffffc0 ;  /* 0xffffffc000058802 */ /* 0x000fe20000000f00 */
[----:B------:R-:W-:-:S03]  /*1a70*/  @!P1 FFMA R3, R3, 1.84467440737095516160e+19, RZ ;  /* 0x5f80000003039823 */ /* 0x000fc600000000ff */
[----:B------:R-:W-:-:S07]  /*1a80*/  @!P1 IADD3 R5, PT, PT, R5, 0x40, RZ ;  /* 0x0000004005059810 */ /* 0x000fce0007ffe0ff */
.L_x_93:
[----:B------:R-:W-:Y:S01]  /*1a90*/  LEA R8, R12, 0xc0800000, 0x17 ;  /* 0xc08000000c087811 */ /* 0x000fe200078eb8ff */
[----:B------:R-:W-:Y:S03]  /*1aa0*/  BSSY.RECONVERGENT B2, `(.L_x_98) ;  /* 0x0000036000027945 */ /* 0x000fe60003800200 */
[----:B------:R-:W-:Y:S02]  /*1ab0*/  IADD3 R8, PT, PT, -R8, R3, RZ ;  /* 0x0000000308087210 */ /* 0x000fe40007ffe1ff */
[----:B------:R-:W-:Y:S02]  /*1ac0*/  IADD3 R3, PT, PT, R10, -0x7f, RZ ;  /* 0xffffff810a037810 */ /* 0x000fe40007ffe0ff */
[----:B------:R0:W1:Y:S01]  /*1ad0*/  MUFU.RCP R7, R8 ;  /* 0x0000000800077308 */ /* 0x0000620000001000 */
[----:B------:R-:W-:Y:S02]  /*1ae0*/  FADD.FTZ R9, -R8, -RZ ;  /* 0x800000ff08097221 */ /* 0x000fe40000010100 */
[C---:B------:R-:W-:Y:S01]  /*1af0*/  IMAD R0, R3.reuse, -0x800000, R0 ;  /* 0xff80000003007824 */ /* 0x040fe200078e0200 */
[----:B0-----:R-:W-:-:S04]  /*1b00*/  IADD3 R8, PT, PT, R3, 0x7f, -R12 ;  /* 0x0000007f03087810 */ /* 0x001fc80007ffe80c */
[----:B------:R-:W-:Y:S01]  /*1b10*/  IADD3 R8, PT, PT, R8, R5, RZ ;  /* 0x0000000508087210 */ /* 0x000fe20007ffe0ff */
[----:B-1----:R-:W-:-:S04]  /*1b20*/  FFMA R10, R7, R9, 1 ;  /* 0x3f800000070a7423 */ /* 0x002fc80000000009 */
        /* <DEDUP_REMOVED lines=8> */
[----:B------:R-:W-:-:S04]  /*1bb0*/  IADD3 R9, PT, PT, R3, R8, RZ ;  /* 0x0000000803097210 */ /* 0x000fc80007ffe0ff */
[----:B------:R-:W-:-:S04]  /*1bc0*/  IADD3 R3, PT, PT, R9, -0x1, RZ ;  /* 0xffffffff09037810 */ /* 0x000fc80007ffe0ff */
        /* <DEDUP_REMOVED lines=10> */
[CCC-:B------:R-:W-:Y:S01]  /*1c70*/  FFMA.RM R8, R14.reuse, R10.reuse, R7.reuse ;  /* 0x0000000a0e087223 */ /* 0x1c0fe20000004007 */
[C---:B------:R-:W-:Y:S02]  /*1c80*/  ISETP.NE.AND P2, PT, R9.reuse, RZ, PT ;  /* 0x000000ff0900720c */ /* 0x040fe40003f45270 */
[----:B------:R-:W-:Y:S02]  /*1c90*/  ISETP.NE.AND P1, PT, R9, RZ, PT ;  /* 0x000000ff0900720c */ /* 0x000fe40003f25270 */
[----:B------:R-:W-:Y:S01]  /*1ca0*/  LOP3.LUT R5, R3, 0x7fffff, RZ, 0xc0, !PT ;  /* 0x007fffff03057812 */ /* 0x000fe200078ec0ff */
[----:B------:R-:W-:Y:S01]  /*1cb0*/  FFMA.RP R3, R14, R10, R7 ;  /* 0x0000000a0e037223 */ /* 0x000fe20000008007 */
        /* <DEDUP_REMOVED lines=12> */
[----:B------:R-:W-:-:S04]  /*1d80*/  LOP3.LUT R3, R3, R8, RZ, 0xc0, !PT ;  /* 0x0000000803037212 */ /* 0x000fc800078ec0ff */
[----:B------:R-:W-:-:S04]  /*1d90*/  IADD3 R3, PT, PT, R10, R3, RZ ;  /* 0x000000030a037210 */ /* 0x000fc80007ffe0ff */
[----:B------:R-:W-:Y:S01]  /*1da0*/  LOP3.LUT R0, R3, R0, RZ, 0xfc, !PT ;  /* 0x0000000003007212 */ /* 0x000fe200078efcff */
[----:B------:R-:W-:Y:S06]  /*1db0*/  BRA `(.L_x_101) ;  /* 0x0000000000107947 */ /* 0x000fec0003800000 */
.L_x_100:
[----:B------:R-:W-:-:S04]  /*1dc0*/  LOP3.LUT R0, R0, 0x80000000, RZ, 0xc0, !PT ;  /* 0x8000000000007812 */ /* 0x000fc800078ec0ff */
[----:B------:R-:W-:Y:S01]  /*1dd0*/  LOP3.LUT R0, R0, 0x7f800000, RZ, 0xfc, !PT ;  /* 0x7f80000000007812 */ /* 0x000fe200078efcff */
[----:B------:R-:W-:Y:S06]  /*1de0*/  BRA `(.L_x_101) ;  /* 0x0000000000047947 */ /* 0x000fec0003800000 */
.L_x_99:
[----:B------:R-:W-:-:S07]  /*1df0*/  LEA R0, R8, R0, 0x17 ;  /* 0x0000000008007211 */ /* 0x000fce00078eb8ff */
.L_x_101:
[----:B------:R-:W-:Y:S05]  /*1e00*/  BSYNC.RECONVERGENT B2 ;  /* 0x0000000000027941 */ /* 0x000fea0003800200 */
.L_x_98:
[----:B------:R-:W-:Y:S05]  /*1e10*/  BRA `(.L_x_102) ;  /* 0x0000000000207947 */ /* 0x000fea0003800000 */
.L_x_97:
[----:B------:R-:W-:-:S04]  /*1e20*/  LOP3.LUT R0, R3, 0x80000000, R0, 0x48, !PT ;  /* 0x8000000003007812 */ /* 0x000fc800078e4800 */
[----:B------:R-:W-:Y:S01]  /*1e30*/  LOP3.LUT R0, R0, 0x7f800000, RZ, 0xfc, !PT ;  /* 0x7f80000000007812 */ /* 0x000fe200078efcff */
[----:B------:R-:W-:Y:S06]  /*1e40*/  BRA `(.L_x_102) ;  /* 0x0000000000147947 */ /* 0x000fec0003800000 */
.L_x_96:
[----:B------:R-:W-:Y:S01]  /*1e50*/  LOP3.LUT R0, R3, 0x80000000, R0, 0x48, !PT ;  /* 0x8000000003007812 */ /* 0x000fe200078e4800 */
[----:B------:R-:W-:Y:S06]  /*1e60*/  BRA `(.L_x_102) ;  /* 0x00000000000c7947 */ /* 0x000fec0003800000 */
.L_x_95:
[----:B------:R-:W0:Y:S01]  /*1e70*/  MUFU.RSQ R0, -QNAN ;  /* 0xffc0000000007908 */ /* 0x000e220000001400 */
[----:B------:R-:W-:Y:S05]  /*1e80*/  BRA `(.L_x_102) ;  /* 0x0000000000047947 */ /* 0x000fea0003800000 */
.L_x_94:
[----:B------:R-:W-:-:S07]  /*1e90*/  FADD.FTZ R0, R0, R3 ;  /* 0x0000000300007221 */ /* 0x000fce0000010000 */
.L_x_102:
[----:B------:R-:W-:Y:S05]  /*1ea0*/  BSYNC.RECONVERGENT B1 ;  /* 0x0000000000017941 */ /* 0x000fea0003800200 */
.L_x_92:
[----:B------:R-:W-:-:S04]  /*1eb0*/  HFMA2 R7, -RZ, RZ, 0, 0 ;  /* 0x00000000ff077431 */ /* 0x000fc800000001ff */
[----:B0-----:R-:W-:Y:S05]  /*1ec0*/  RET.REL.NODEC R6 `(flower_of_life_kernel) ;  /* 0xffffffe0064c7950 */ /* 0x001fea0003c3ffff */
.L_x_103:
        /* <DEDUP_REMOVED lines=11> */
.L_x_381:


//--------------------- .text.crystal_entropy_mining_kernel --------------------------
	.section	.text.crystal_entropy_mining_kernel,"ax",@progbits
	.align	128
        .global         crystal_entropy_mining_kernel
        .type           crystal_entropy_mining_kernel,@function
        .size           crystal_entropy_mining_kernel,(.L_x_382 - crystal_entropy_mining_kernel)
        .other          crystal_entropy_mining_kernel,@"STO_CUDA_ENTRY STV_DEFAULT"
crystal_entropy_mining_kernel:
.text.crystal_entropy_mining_kernel:
[----:B------:R-:W0:Y:S01]  /*0000*/  LDC R1, c[0x0][0x37c] ;  /* 0x0000df00ff017b82 */ /* 0x000e220000000800 */
[----:B------:R-:W1:Y:S07]  /*0010*/  S2R R0, SR_TID.X ;  /* 0x0000000000007919 */ /* 0x000e6e0000002100 */
[----:B------:R-:W1:Y:S01]  /*0020*/  S2UR UR4, SR_CTAID.X ;  /* 0x00000000000479c3 */ /* 0x000e620000002500 */
[----:B------:R-:W2:Y:S01]  /*0030*/  LDCU UR5, c[0x0][0x388] ;  /* 0x00007100ff0577ac */ /* 0x000ea20008000800 */
[----:B0-----:R-:W-:-:S06]  /*0040*/  VIADD R1, R1, 0xffffffe0 ;  /* 0xffffffe001017836 */ /* 0x001fcc0000000000 */
[----:B------:R-:W1:Y:S02]  /*0050*/  LDC R5, c[0x0][0x360] ;  /* 0x0000d800ff057b82 */ /* 0x000e640000000800 */
[----:B-1----:R-:W-:-:S05]  /*0060*/  IMAD R5, R5, UR4, R0 ;  /* 0x0000000405057c24 */ /* 0x002fca000f8e0200 */
[----:B--2---:R-:W-:-:S13]  /*0070*/  ISETP.GE.AND P0, PT, R5, UR5, PT ;  /* 0x0000000505007c0c */ /* 0x004fda000bf06270 */
[----:B------:R-:W-:Y:S05]  /*0080*/  @P0 EXIT ;  /* 0x000000000000094d */ /* 0x000fea0003800000 */
[----:B------:R-:W0:Y:S01]  /*0090*/  LDC R2, c[0x0][0x390] ;  /* 0x0000e400ff027b82 */ /* 0x000e220000000800 */
[----:B------:R-:W-:Y:S01]  /*00a0*/  I2FP.F32.S32 R9, UR5 ;  /* 0x0000000500097c45 */ /* 0x000fe20008201400 */
[----:B------:R-:W-:Y:S01]  /*00b0*/  IMAD.MOV.U32 R3, RZ, RZ, -0x7b4592ce ;  /* 0x84ba6d32ff037424 */ /* 0x000fe200078e00ff */
[----:B------:R-:W-:Y:S01]  /*00c0*/  I2FP.F32.S32 R0, R5 ;  /* 0x0000000500007245 */ /* 0x000fe20000201400 */
[----:B------:R-:W-:Y:S01]  /*00d0*/  IMAD.MOV.U32 R8, RZ, RZ, 0x2f800000 ;  /* 0x2f800000ff087424 */ /* 0x000fe200078e00ff */
[----:B------:R-:W1:Y:S01]  /*00e0*/  MUFU.RCP R4, R9 ;  /* 0x0000000900047308 */ /* 0x000e620000001000 */
[----:B------:R-:W-:Y:S02]  /*00f0*/  BSSY.RECONVERGENT B0, `(.L_x_104) ;  /* 0x0000011000007945 */ /* 0x000fe40003800200 */
[----:B------:R-:W-:-:S05]  /*0100*/  FMUL R0, R0, 10.166407585144042969 ;  /* 0x4122a99b00007820 */ /* 0x000fca0000400000 */
[----:B------:R-:W2:Y:S01]  /*0110*/  FCHK P0, R0, R9 ;  /* 0x0000000900007302 */ /* 0x000ea20000000000 */
[----:B-1----:R-:W-:Y:S01]  /*0120*/  FFMA R11, -R9, R4, 1 ;  /* 0x3f800000090b7423 */ /* 0x002fe20000000104 */
[----:B0-----:R-:W-:-:S03]  /*0130*/  IMAD R2, R5, 0x4c957f2d, R2 ;  /* 0x4c957f2d05027824 */ /* 0x001fc600078e0202 */
[----:B------:R-:W-:Y:S01]  /*0140*/  FFMA R11, R4, R11, R4 ;  /* 0x0000000b040b7223 */ /* 0x000fe20000000004 */
[----:B------:R-:W-:Y:S02]  /*0150*/  IMAD R2, R2, 0x18fade9, R3 ;  /* 0x018fade902027824 */ /* 0x000fe400078e0203 */
[----:B------:R-:W-:Y:S02]  /*0160*/  IMAD.MOV.U32 R3, RZ, RZ, RZ ;  /* 0x000000ffff037224 */ /* 0x000fe400078e00ff */
[----:B------:R-:W-:Y:S02]  /*0170*/  FFMA R4, R0, R11, RZ ;  /* 0x0000000b00047223 */ /* 0x000fe400000000ff */
[----:B------:R-:W0:Y:S02]  /*0180*/  I2F.U64 R7, R2 ;  /* 0x0000000200077312 */ /* 0x000e240000301000 */
[----:B------:R-:W-:-:S04]  /*0190*/  FFMA R6, -R9, R4, R0 ;  /* 0x0000000409067223 */ /* 0x000fc80000000100 */
[----:B------:R-:W-:Y:S01]  /*01a0*/  FFMA R11, R11, R6, R4 ;  /* 0x000000060b0b7223 */ /* 0x000fe20000000004 */
[----:B0-----:R-:W-:Y:S01]  /*01b0*/  FFMA R7, R7, R8, -0.5 ;  /* 0xbf00000007077423 */ /* 0x001fe20000000008 */
[----:B--2---:R-:W-:Y:S06]  /*01c0*/  @!P0 BRA `(.L_x_105) ;  /* 0x00000000000c8947 */ /* 0x004fec0003800000 */
[----:B------:R-:W-:-:S07]  /*01d0*/  MOV R2, 0x1f0 ;  /* 0x000001f000027802 */ /* 0x000fce0000000f00 */
[----:B------:R-:W-:Y:S05]  /*01e0*/  CALL.REL.NOINC `($__internal_5_$__cuda_sm3x_div_rn_noftz_f32_slowpath) ;  /* 0x0000000400b87944 */ /* 0x000fea0003c00000 */
[----:B------:R-:W-:-:S07]  /*01f0*/  IMAD.MOV.U32 R11, RZ, RZ, R0 ;  /* 0x000000ffff0b7224 */ /* 0x000fce00078e0000 */
.L_x_105:
[----:B------:R-:W-:Y:S05]  /*0200*/  BSYNC.RECONVERGENT B0 ;  /* 0x0000000000007941 */ /* 0x000fea0003800200 */
.L_x_104:
[----:B------:R-:W0:Y:S01]  /*0210*/  LDCU UR4, c[0x0][0x398] ;  /* 0x00007300ff0477ac */ /* 0x000e220008000800 */
[----:B------:R-:W-:Y:S01]  /*0220*/  BSSY.RECONVERGENT B0, `(.L_x_106) ;  /* 0x0000042000007945 */ /* 0x000fe20003800200 */
[----:B------:R-:W1:Y:S01]  /*0230*/  LDCU.64 UR6, c[0x0][0x358] ;  /* 0x00006b00ff0677ac */ /* 0x000e620008000a00 */
[----:B0-----:R-:W-:-:S04]  /*0240*/  FADD R11, R11, UR4 ;  /* 0x000000040b0b7e21 */ /* 0x001fc80008000000 */
[C---:B------:R-:W-:Y:S01]  /*0250*/  FMUL R0, R11.reuse, 0.63661974668502807617 ;  /* 0x3f22f9830b007820 */ /* 0x040fe20000400000 */
[----:B------:R-:W-:-:S05]  /*0260*/  FSETP.GE.AND P0, PT, |R11|, 105615, PT ;  /* 0x47ce47800b00780b */ /* 0x000fca0003f06200 */
[----:B------:R-:W0:Y:S02]  /*0270*/  F2I.NTZ R0, R0 ;  /* 0x0000000000007305 */ /* 0x000e240000203100 */
[----:B0-----:R-:W-:-:S05]  /*0280*/  I2FP.F32.S32 R2, R0 ;  /* 0x0000000000027245 */ /* 0x001fca0000201400 */
[----:B------:R-:W-:-:S04]  /*0290*/  FFMA R3, R2, -1.5707962512969970703, R11 ;  /* 0xbfc90fda02037823 */ /* 0x000fc8000000000b */
[----:B------:R-:W-:-:S04]  /*02a0*/  FFMA R3, R2, -7.5497894158615963534e-08, R3 ;  /* 0xb3a2216802037823 */ /* 0x000fc80000000003 */
[----:B------:R-:W-:Y:S01]  /*02b0*/  FFMA R2, R2, -5.3903029534742383927e-15, R3 ;  /* 0xa7c234c502027823 */ /* 0x000fe20000000003 */
[----:B-1----:R-:W-:Y:S06]  /*02c0*/  @!P0 BRA `(.L_x_107) ;  /* 0x0000000000dc8947 */ /* 0x002fec0003800000 */
[----:B------:R-:W-:-:S13]  /*02d0*/  FSETP.NEU.AND P0, PT, |R11|, +INF , PT ;  /* 0x7f8000000b00780b */ /* 0x000fda0003f0d200 */
[----:B------:R-:W-:Y:S01]  /*02e0*/  @!P0 FMUL R2, RZ, R11 ;  /* 0x0000000bff028220 */ /* 0x000fe20000400000 */
[----:B------:R-:W-:Y:S01]  /*02f0*/  @!P0 IMAD.MOV.U32 R0, RZ, RZ, RZ ;  /* 0x000000ffff008224 */ /* 0x000fe200078e00ff */
[----:B------:R-:W-:Y:S06]  /*0300*/  @!P0 BRA `(.L_x_107) ;  /* 0x0000000000cc8947 */ /* 0x000fec0003800000 */
[----:B------:R-:W-:Y:S01]  /*0310*/  IMAD.SHL.U32 R2, R11, 0x100, RZ ;  /* 0x000001000b027824 */ /* 0x000fe200078e00ff */
[----:B------:R-:W0:Y:S01]  /*0320*/  LDCU.64 UR8, c[0x4][URZ] ;  /* 0x01000000ff0877ac */ /* 0x000e220008000a00 */
[----:B------:R-:W-:Y:S02]  /*0330*/  IMAD.MOV.U32 R6, RZ, RZ, RZ ;  /* 0x000000ffff067224 */ /* 0x000fe400078e00ff */
[----:B------:R-:W-:Y:S01]  /*0340*/  IMAD.MOV.U32 R0, RZ, RZ, R1 ;  /* 0x000000ffff007224 */ /* 0x000fe200078e0001 */
[----:B------:R-:W-:Y:S01]  /*0350*/  LOP3.LUT R15, R2, 0x80000000, RZ, 0xfc, !PT ;  /* 0x80000000020f7812 */ /* 0x000fe200078efcff */
[----:B------:R-:W-:Y:S01]  /*0360*/  UMOV UR5, URZ ;  /* 0x000000ff00057c82 */ /* 0x000fe20008000000 */
[----:B------:R-:W-:-:S05]  /*0370*/  UMOV UR4, URZ ;  /* 0x000000ff00047c82 */ /* 0x000fca0008000000 */
.L_x_108:
[----:B0-----:R-:W-:Y:S01]  /*0380*/  MOV R8, UR8 ;  /* 0x0000000800087c02 */ /* 0x001fe20008000f00 */
[----:B------:R-:W-:-:S05]  /*0390*/  IMAD.U32 R9, RZ, RZ, UR9 ;  /* 0x00000009ff097e24 */ /* 0x000fca000f8e00ff */
[----:B------:R-:W2:Y:S01]  /*03a0*/  LDG.E.CONSTANT R2, desc[UR6][R8.64] ;  /* 0x0000000608027981 */ /* 0x000ea2000c1e9900 */
[----:B------:R-:W-:Y:S02]  /*03b0*/  UIADD3 UR8, UP0, UPT, UR8, 0x4, URZ ;  /* 0x0000000408087890 */ /* 0x000fe4000ff1e0ff */
[----:B------:R-:W-:Y:S02]  /*03c0*/  UIADD3 UR4, UPT, UPT, UR4, 0x1, URZ ;  /* 0x0000000104047890 */ /* 0x000fe4000fffe0ff */
[----:B------:R-:W-:Y:S02]  /*03d0*/  UIADD3.X UR9, UPT, UPT, URZ, UR9, URZ, UP0, !UPT ;  /* 0x00000009ff097290 */ /* 0x000fe400087fe4ff */
[----:B------:R-:W-:Y:S01]  /*03e0*/  UISETP.NE.AND UP0, UPT, UR4, 0x6, UPT ;  /* 0x000000060400788c */ /* 0x000fe2000bf05270 */
[----:B--2---:R-:W-:-:S03]  /*03f0*/  IMAD.WIDE.U32 R2, R2, R15, RZ ;  /* 0x0000000f02027225 */ /* 0x004fc600078e00ff */
[----:B------:R-:W-:-:S04]  /*0400*/  IADD3 R13, P0, PT, R2, R6, RZ ;  /* 0x00000006020d7210 */ /* 0x000fc80007f1e0ff */
[----:B------:R-:W-:Y:S01]  /*0410*/  IADD3.X R6, PT, PT, R3, UR5, RZ, P0, !PT ;  /* 0x0000000503067c10 */ /* 0x000fe200087fe4ff */
[----:B------:R0:W-:Y:S02]  /*0420*/  STL [R0], R13 ;  /* 0x0000000d00007387 */ /* 0x0001e40000100800 */
[----:B0-----:R-:W-:Y:S01]  /*0430*/  VIADD R0, R0, 0x4 ;  /* 0x0000000400007836 */ /* 0x001fe20000000000 */
[----:B------:R-:W-:Y:S06]  /*0440*/  BRA.U UP0, `(.L_x_108) ;  /* 0xfffffffd00cc7547 */ /* 0x000fec000b83ffff */
[----:B------:R-:W-:Y:S01]  /*0450*/  SHF.R.U32.HI R4, RZ, 0x17, R11 ;  /* 0x00000017ff047819 */ /* 0x000fe2000001160b */
[----:B------:R0:W-:Y:S03]  /*0460*/  STL [R1+0x18], R6 ;  /* 0x0000180601007387 */ /* 0x0001e60000100800 */
[C---:B------:R-:W-:Y:S02]  /*0470*/  LOP3.LUT R0, R4.reuse, 0xe0, RZ, 0xc0, !PT ;  /* 0x000000e004007812 */ /* 0x040fe400078ec0ff */
[----:B------:R-:W-:-:S03]  /*0480*/  LOP3.LUT P0, RZ, R4, 0x1f, RZ, 0xc0, !PT ;  /* 0x0000001f04ff7812 */ /* 0x000fc6000780c0ff */
[----:B------:R-:W-:-:S05]  /*0490*/  VIADD R0, R0, 0xffffff80 ;  /* 0xffffff8000007836 */ /* 0x000fca0000000000 */
[----:B------:R-:W-:-:S05]  /*04a0*/  SHF.R.U32.HI R0, RZ, 0x5, R0 ;  /* 0x00000005ff007819 */ /* 0x000fca0000011600 */
[----:B------:R-:W-:-:S05]  /*04b0*/  IMAD R10, R0, -0x4, R1 ;  /* 0xfffffffc000a7824 */ /* 0x000fca00078e0201 */
[----:B------:R-:W2:Y:S04]  /*04c0*/  LDL R0, [R10+0x18] ;  /* 0x000018000a007983 */ /* 0x000ea80000100800 */
[----:B------:R-:W2:Y:S04]  /*04d0*/  LDL R3, [R10+0x14] ;  /* 0x000014000a037983 */ /* 0x000ea80000100800 */
[----:B------:R-:W3:Y:S01]  /*04e0*/  @P0 LDL R2, [R10+0x10] ;  /* 0x000010000a020983 */ /* 0x000ee20000100800 */
[----:B------:R-:W-:Y:S01]  /*04f0*/  LOP3.LUT R4, R4, 0x1f, RZ, 0xc0, !PT ;  /* 0x0000001f04047812 */ /* 0x000fe200078ec0ff */
[----:B------:R-:W-:Y:S01]  /*0500*/  UMOV UR4, 0x54442d19 ;  /* 0x54442d1900047882 */ /* 0x000fe20000000000 */
[----:B------:R-:W-:-:S02]  /*0510*/  UMOV UR5, 0x3bf921fb ;  /* 0x3bf921fb00057882 */ /* 0x000fc40000000000 */
[-C--:B--2---:R-:W-:Y:S02]  /*0520*/  @P0 SHF.L.W.U32.HI R0, R3, R4.reuse, R0 ;  /* 0x0000000403000219 */ /* 0x084fe40000010e00 */
[----:B---3--:R-:W-:Y:S02]  /*0530*/  @P0 SHF.L.W.U32.HI R3, R2, R4, R3 ;  /* 0x0000000402030219 */ /* 0x008fe40000010e03 */
[----:B------:R-:W-:Y:S02]  /*0540*/  ISETP.GE.AND P0, PT, R11, RZ, PT ;  /* 0x000000ff0b00720c */ /* 0x000fe40003f06270 */
[C---:B------:R-:W-:Y:S01]  /*0550*/  SHF.L.W.U32.HI R2, R3.reuse, 0x2, R0 ;  /* 0x0000000203027819 */ /* 0x040fe20000010e00 */
[----:B------:R-:W-:-:S03]  /*0560*/  IMAD.SHL.U32 R3, R3, 0x4, RZ ;  /* 0x0000000403037824 */ /* 0x000fc600078e00ff */
[----:B------:R-:W-:Y:S02]  /*0570*/  SHF.R.S32.HI R4, RZ, 0x1f, R2 ;  /* 0x0000001fff047819 */ /* 0x000fe40000011402 */
[----:B------:R-:W-:Y:S02]  /*0580*/  LOP3.LUT R11, R2, R11, RZ, 0x3c, !PT ;  /* 0x0000000b020b7212 */ /* 0x000fe400078e3cff */
[C---:B------:R-:W-:Y:S02]  /*0590*/  LOP3.LUT R8, R4.reuse, R3, RZ, 0x3c, !PT ;  /* 0x0000000304087212 */ /* 0x040fe400078e3cff */
[----:B------:R-:W-:Y:S02]  /*05a0*/  LOP3.LUT R9, R4, R2, RZ, 0x3c, !PT ;  /* 0x0000000204097212 */ /* 0x000fe400078e3cff */
[----:B------:R-:W-:Y:S02]  /*05b0*/  SHF.R.U32.HI R3, RZ, 0x1e, R0 ;  /* 0x0000001eff037819 */ /* 0x000fe40000011600 */
[----:B------:R-:W-:-:S02]  /*05c0*/  ISETP.GE.AND P1, PT, R11, RZ, PT ;  /* 0x000000ff0b00720c */ /* 0x000fc40003f26270 */
[----:B------:R-:W1:Y:S01]  /*05d0*/  I2F.F64.S64 R8, R8 ;  /* 0x0000000800087312 */ /* 0x000e620000301c00 */
[----:B------:R-:W-:-:S05]  /*05e0*/  LEA.HI R0, R2, R3, RZ, 0x1 ;  /* 0x0000000302007211 */ /* 0x000fca00078f08ff */
[----:B------:R-:W-:-:S04]  /*05f0*/  IMAD.MOV R2, RZ, RZ, -R0 ;  /* 0x000000ffff027224 */ /* 0x000fc800078e0a00 */
[----:B------:R-:W-:Y:S01]  /*0600*/  @!P0 IMAD.MOV.U32 R0, RZ, RZ, R2 ;  /* 0x000000ffff008224 */ /* 0x000fe200078e0002 */
[----:B-1----:R-:W-:-:S10]  /*0610*/  DMUL R12, R8, UR4 ;  /* 0x00000004080c7c28 */ /* 0x002fd40008000000 */
[----:B------:R-:W1:Y:S02]  /*0620*/  F2F.F32.F64 R12, R12 ;  /* 0x0000000c000c7310 */ /* 0x000e640000301000 */
[----:B01----:R-:W-:-:S07]  /*0630*/  FSEL R2, -R12, R12, !P1 ;  /* 0x0000000c0c027208 */ /* 0x003fce0004800100 */
.L_x_107:
[----:B------:R-:W-:Y:S05]  /*0640*/  BSYNC.RECONVERGENT B0 ;  /* 0x0000000000007941 */ /* 0x000fea0003800200 */
.L_x_106:
[----:B------:R-:W-:Y:S02]  /*0650*/  IMAD.MOV.U32 R4, RZ, RZ, 0x37cbac00 ;  /* 0x37cbac00ff047424 */ /* 0x000fe400078e00ff */
[----:B------:R-:W-:Y:S01]  /*0660*/  FMUL R3, R2, R2 ;  /* 0x0000000202037220 */ /* 0x000fe20000400000 */
[C---:B------:R-:W-:Y:S01]  /*0670*/  LOP3.LUT R6, R0.reuse, 0x1, RZ, 0xc0, !PT ;  /* 0x0000000100067812 */ /* 0x040fe200078ec0ff */
[----:B------:R-:W-:Y:S01]  /*0680*/  IMAD.MOV.U32 R11, RZ, RZ, 0x3effffff ;  /* 0x3effffffff0b7424 */ /* 0x000fe200078e00ff */
[----:B------:R-:W-:Y:S01]  /*0690*/  LOP3.LUT P1, RZ, R0, 0x2, RZ, 0xc0, !PT ;  /* 0x0000000200ff7812 */ /* 0x000fe2000782c0ff */
[----:B------:R-:W-:Y:S01]  /*06a0*/  FFMA R4, R3, R4, -0.0013887860113754868507 ;  /* 0xbab607ed03047423 */ /* 0x000fe20000000004 */
[----:B------:R-:W-:Y:S01]  /*06b0*/  ISETP.NE.U32.AND P0, PT, R6, 0x1, PT ;  /* 0x000000010600780c */ /* 0x000fe20003f05070 */
[----:B------:R-:W-:Y:S01]  /*06c0*/  IMAD.MOV.U32 R8, RZ, RZ, 0x3c80f082 ;  /* 0x3c80f082ff087424 */ /* 0x000fe200078e00ff */
[----:B------:R-:W-:Y:S02]  /*06d0*/  MOV R6, 0x3d2aaabb ;  /* 0x3d2aaabb00067802 */ /* 0x000fe40000000f00 */
[----:B------:R-:W-:-:S02]  /*06e0*/  FSEL R4, R4, -0.00019574658654164522886, !P0 ;  /* 0xb94d415304047808 */ /* 0x000fc40004000000 */
[----:B------:R-:W-:Y:S02]  /*06f0*/  FSEL R6, R6, 0.0083327032625675201416, !P0 ;  /* 0x3c0885e406067808 */ /* 0x000fe40004000000 */
[----:B------:R-:W-:Y:S02]  /*0700*/  FSEL R0, R2, 1, P0 ;  /* 0x3f80000002007808 */ /* 0x000fe40000000000 */
[----:B------:R-:W-:Y:S01]  /*0710*/  FSEL R11, -R11, -0.16666662693023681641, !P0 ;  /* 0xbe2aaaa80b0b7808 */ /* 0x000fe20004000100 */
[C---:B------:R-:W-:Y:S02]  /*0720*/  FFMA R4, R3.reuse, R4, R6 ;  /* 0x0000000403047223 */ /* 0x040fe40000000006 */
[C---:B------:R-:W-:Y:S02]  /*0730*/  FFMA R9, R3.reuse, R0, RZ ;  /* 0x0000000003097223 */ /* 0x040fe400000000ff */
[----:B------:R-:W-:Y:S02]  /*0740*/  FFMA R4, R3, R4, R11 ;  /* 0x0000000403047223 */ /* 0x000fe4000000000b */
[----:B------:R-:W0:Y:S02]  /*0750*/  LDC.64 R2, c[0x0][0x380] ;  /* 0x0000e000ff027b82 */ /* 0x000e240000000a00 */
[----:B------:R-:W-:Y:S01]  /*0760*/  FFMA R0, R9, R4, R0 ;  /* 0x0000000409007223 */ /* 0x000fe20000000000 */
[----:B------:R-:W-:-:S03]  /*0770*/  IMAD.MOV.U32 R9, RZ, RZ, 0x3f800000 ;  /* 0x3f800000ff097424 */ /* 0x000fc600078e00ff */
[----:B------:R-:W-:-:S04]  /*0780*/  @P1 FADD R0, RZ, -R0 ;  /* 0x80000000ff001221 */ /* 0x000fc80000000000 */
[----:B------:R-:W-:-:S04]  /*0790*/  FFMA R7, R0, 0.5, R7 ;  /* 0x3f00000000077823 */ /* 0x000fc80000000007 */
[----:B------:R-:W-:-:S04]  /*07a0*/  FMUL R7, R7, 1.6180340051651000977 ;  /* 0x3fcf1bbd07077820 */ /* 0x000fc80000400000 */
        /* <DEDUP_REMOVED lines=16> */
[----:B------:R-:W-:Y:S01]  /*08b0*/  STG.E desc[UR6][R2.64], R9 ;  /* 0x0000000902007986 */ /* 0x000fe2000c101906 */
[----:B------:R-:W-:Y:S05]  /*08c0*/  EXIT ;  /* 0x000000000000794d */ /* 0x000fea0003800000 */
        .weak           $__internal_5_$__cuda_sm3x_div_rn_noftz_f32_slowpath
        .type           $__internal_5_$__cuda_sm3x_div_rn_noftz_f32_slowpath,@function
        .size           $__internal_5_$__cuda_sm3x_div_rn_noftz_f32_slowpath,(.L_x_382 - $__internal_5_$__cuda_sm3x_div_rn_noftz_f32_slowpath)
$__internal_5_$__cuda_sm3x_div_rn_noftz_f32_slowpath:
        /* <DEDUP_REMOVED lines=10> */
[----:B------:R-:W-:Y:S01]  /*0970*/  @!P0 IMAD.MOV.U32 R10, RZ, RZ, RZ ;  /* 0x000000ffff0a8224 */ /* 0x000fe200078e00ff */
[----:B------:R-:W-:Y:S06]  /*0980*/  @!P0 BRA `(.L_x_110) ;  /* 0x0000000000608947 */ /* 0x000fec0003800000 */
[----:B------:R-:W-:Y:S02]  /*0990*/  FSETP.GTU.FTZ.AND P0, PT, |R0|, +INF , PT ;  /* 0x7f8000000000780b */ /* 0x000fe40003f1c200 */
[----:B------:R-:W-:Y:S02]  /*09a0*/  FSETP.GTU.FTZ.AND P1, PT, |R9|, +INF , PT ;  /* 0x7f8000000900780b */ /* 0x000fe40003f3c200 */
[----:B------:R-:W-:Y:S02]  /*09b0*/  MOV R3, R9 ;  /* 0x0000000900037202 */ /* 0x000fe40000000f00 */
        /* <DEDUP_REMOVED lines=19> */
[----:B------:R-:W-:Y:S02]  /*0af0*/  @!P1 FFMA R9, R3, 1.84467440737095516160e+19, RZ ;  /* 0x5f80000003099823 */ /* 0x000fe400000000ff */
[----:B------:R-:W-:-:S07]  /*0b00*/  @!P1 VIADD R10, R10, 0x40 ;  /* 0x000000400a0a9836 */ /* 0x000fce0000000000 */
.L_x_110:
[----:B------:R-:W-:Y:S01]  /*0b10*/  LEA R0, R6, 0xc0800000, 0x17 ;  /* 0xc080000006007811 */ /* 0x000fe200078eb8ff */
[----:B------:R-:W-:Y:S01]  /*0b20*/  VIADD R3, R4, 0xffffff81 ;  /* 0xffffff8104037836 */ /* 0x000fe20000000000 */
[----:B------:R-:W-:Y:S03]  /*0b30*/  BSSY.RECONVERGENT B2, `(.L_x_115) ;  /* 0x0000035000027945 */ /* 0x000fe60003800200 */
[----:B------:R-:W-:Y:S02]  /*0b40*/  IMAD.IADD R9, R9, 0x1, -R0 ;  /* 0x0000000109097824 */ /* 0x000fe400078e0a00 */
[----:B------:R-:W-:Y:S02]  /*0b50*/  IMAD R0, R3, -0x800000, R8 ;  /* 0xff80000003007824 */ /* 0x000fe400078e0208 */
[----:B------:R0:W1:Y:S01]  /*0b60*/  MUFU.RCP R11, R9 ;  /* 0x00000009000b7308 */ /* 0x0000620000001000 */
[----:B------:R-:W-:Y:S01]  /*0b70*/  FADD.FTZ R13, -R9, -RZ ;  /* 0x800000ff090d7221 */ /* 0x000fe20000010100 */
[----:B0-----:R-:W-:-:S05]  /*0b80*/  IADD3 R9, PT, PT, R3, 0x7f, -R6 ;  /* 0x0000007f03097810 */ /* 0x001fca0007ffe806 */
[----:B------:R-:W-:Y:S02]  /*0b90*/  IMAD.IADD R9, R9, 0x1, R10 ;  /* 0x0000000109097824 */ /* 0x000fe400078e020a */
        /* <DEDUP_REMOVED lines=8> */
[----:B------:R-:W-:-:S05]  /*0c20*/  LOP3.LUT R3, R3, 0xff, RZ, 0xc0, !PT ;  /* 0x000000ff03037812 */ /* 0x000fca00078ec0ff */
[----:B------:R-:W-:-:S05]  /*0c30*/  IMAD.IADD R8, R3, 0x1, R9 ;  /* 0x0000000103087824 */ /* 0x000fca00078e0209 */
        /* <DEDUP_REMOVED lines=10> */
[-C--:B------:R-:W-:Y:S01]  /*0ce0*/  FFMA.RZ R3, R15, R13.reuse, R4 ;  /* 0x0000000d0f037223 */ /* 0x080fe2000000c004 */
[C---:B------:R-:W-:Y:S01]  /*0cf0*/  VIADD R9, R8.reuse, 0x20 ;  /* 0x0000002008097836 */ /* 0x040fe20000000000 */
[C---:B------:R-:W-:Y:S02]  /*0d00*/  ISETP.NE.AND P2, PT, R8.reuse, RZ, PT ;  /* 0x000000ff0800720c */ /* 0x040fe40003f45270 */
[----:B------:R-:W-:Y:S01]  /*0d10*/  ISETP.NE.AND P1, PT, R8, RZ, PT ;  /* 0x000000ff0800720c */ /* 0x000fe20003f25270 */
[----:B------:R-:W-:Y:S01]  /*0d20*/  IMAD.MOV R8, RZ, RZ, -R8 ;  /* 0x000000ffff087224 */ /* 0x000fe200078e0a08 */
[----:B------:R-:W-:Y:S01]  /*0d30*/  LOP3.LUT R6, R3, 0x7fffff, RZ, 0xc0, !PT ;  /* 0x007fffff03067812 */ /* 0x000fe200078ec0ff */
[CCC-:B------:R-:W-:Y:S01]  /*0d40*/  FFMA.RP R3, R15.reuse, R13.reuse, R4.reuse ;  /* 0x0000000d0f037223 */ /* 0x1c0fe20000008004 */
[----:B------:R-:W-:Y:S02]  /*0d50*/  FFMA.RM R4, R15, R13, R4 ;  /* 0x0000000d0f047223 */ /* 0x000fe40000004004 */
[----:B------:R-:W-:-:S03]  /*0d60*/  LOP3.LUT R6, R6, 0x800000, RZ, 0xfc, !PT ;  /* 0x0080000006067812 */ /* 0x000fc600078efcff */
        /* <DEDUP_REMOVED lines=9> */
[----:B------:R-:W-:-:S05]  /*0e00*/  LOP3.LUT R4, R4, R3, RZ, 0xc0, !PT ;  /* 0x0000000304047212 */ /* 0x000fca00078ec0ff */
[----:B------:R-:W-:-:S05]  /*0e10*/  IMAD.IADD R9, R9, 0x1, R4 ;  /* 0x0000000109097824 */ /* 0x000fca00078e0204 */
[----:B------:R-:W-:Y:S01]  /*0e20*/  LOP3.LUT R0, R9, R0, RZ, 0xfc, !PT ;  /* 0x0000000009007212 */ /* 0x000fe200078efcff */
[----:B------:R-:W-:Y:S06]  /*0e30*/  BRA `(.L_x_118) ;  /* 0x0000000000107947 */ /* 0x000fec0003800000 */
.L_x_117:
[----:B------:R-:W-:-:S04]  /*0e40*/  LOP3.LUT R0, R0, 0x80000000, RZ, 0xc0, !PT ;  /* 0x8000000000007812 */ /* 0x000fc800078ec0ff */
[----:B------:R-:W-:Y:S01]  /*0e50*/  LOP3.LUT R0, R0, 0x7f800000, RZ, 0xfc, !PT ;  /* 0x7f80000000007812 */ /* 0x000fe200078efcff */
[----:B------:R-:W-:Y:S06]  /*0e60*/  BRA `(.L_x_118) ;  /* 0x0000000000047947 */ /* 0x000fec0003800000 */
.L_x_116:
[----:B------:R-:W-:-:S07]  /*0e70*/  IMAD R0, R9, 0x800000, R0 ;  /* 0x0080000009007824 */ /* 0x000fce00078e0200 */
.L_x_118:
[----:B------:R-:W-:Y:S05]  /*0e80*/  BSYNC.RECONVERGENT B2 ;  /* 0x0000000000027941 */ /* 0x000fea0003800200 */
.L_x_115:
[----:B------:R-:W-:Y:S05]  /*0e90*/  BRA `(.L_x_119) ;  /* 0x0000000000207947 */ /* 0x000fea0003800000 */
.L_x_114:
[----:B------:R-:W-:-:S04]  /*0ea0*/  LOP3.LUT R0, R9, 0x80000000, R8, 0x48, !PT ;  /* 0x8000000009007812 */ /* 0x000fc800078e4808 */
[----:B------:R-:W-:Y:S01]  /*0eb0*/  LOP3.LUT R0, R0, 0x7f800000, RZ, 0xfc, !PT ;  /* 0x7f80000000007812 */ /* 0x000fe200078efcff */
[----:B------:R-:W-:Y:S06]  /*0ec0*/  BRA `(.L_x_119) ;  /* 0x0000000000147947 */ /* 0x000fec0003800000 */
.L_x_113:
[----:B------:R-:W-:Y:S01]  /*0ed0*/  LOP3.LUT R0, R9, 0x80000000, R8, 0x48, !PT ;  /* 0x8000000009007812 */ /* 0x000fe200078e4808 */
[----:B------:R-:W-:Y:S06]  /*0ee0*/  BRA `(.L_x_119) ;  /* 0x00000000000c7947 */ /* 0x000fec0003800000 */
.L_x_112:
[----:B------:R-:W0:Y:S01]  /*0ef0*/  MUFU.RSQ R0, -QNAN ;  /* 0xffc0000000007908 */ /* 0x000e220000001400 */
[----:B------:R-:W-:Y:S05]  /*0f00*/  BRA `(.L_x_119) ;  /* 0x0000000000047947 */ /* 0x000fea0003800000 */
.L_x_111:
[----:B------:R-:W-:-:S07]  /*0f10*/  FADD.FTZ R0, R0, R3 ;  /* 0x0000000300007221 */ /* 0x000fce0000010000 */
.L_x_119:
[----:B------:R-:W-:Y:S05]  /*0f20*/  BSYNC.RECONVERGENT B1 ;  /* 0x0000000000017941 */ /* 0x000fea0003800200 */
.L_x_109:
[----:B------:R-:W-:-:S04]  /*0f30*/  IMAD.MOV.U32 R3, RZ, RZ, 0x0 ;  /* 0x00000000ff037424 */ /* 0x000fc800078e00ff */
[----:B0-----:R-:W-:Y:S05]  /*0f40*/  RET.REL.NODEC R2 `(crystal_entropy_mining_kernel) ;  /* 0xfffffff0022c7950 */ /* 0x001fea0003c3ffff */
.L_x_120:
        /* <DEDUP_REMOVED lines=11> */
.L_x_382:


//--------------------- .text.crystal_resonance_kernel --------------------------
	.section	.text.crystal_resonance_kernel,"ax",@progbits
	.align	128
        .global         crystal_resonance_kernel
        .type           crystal_resonance_kernel,@function
        .size           crystal_resonance_kernel,(.L_x_384 - crystal_resonance_kernel)
        .other          crystal_resonance_kernel,@"STO_CUDA_ENTRY STV_DEFAULT"
crystal_resonance_kernel:
.text.crystal_resonance_kernel:
[----:B------:R-:W-:Y:S01]  /*0000*/  LDC R1, c[0x0][0x37c] ;  /* 0x0000df00ff017b82 */ /* 0x000fe20000000800 */
[----:B------:R-:W0:Y:S07]  /*0010*/  S2R R4, SR_TID.X ;  /* 0x0000000000047919 */ /* 0x000e2e0000002100 */
[----:B------:R-:W1:Y:S01]  /*0020*/  S2UR UR6, SR_CgaCtaId ;  /* 0x00000000000679c3 */ /* 0x000e620000008800 */
[----:B------:R-:W-:Y:S01]  /*0030*/  UMOV UR4, 0x400 ;  /* 0x0000040000047882 */ /* 0x000fe20000000000 */
[----:B------:R-:W2:Y:S01]  /*0040*/  LDCU UR9, c[0x0][0x398] ;  /* 0x00007300ff0977ac */ /* 0x000ea20008000800 */
[----:B------:R-:W-:Y:S01]  /*0050*/  BSSY.RECONVERGENT B0, `(.L_x_121) ;  /* 0x0000035000007945 */ /* 0x000fe20003800200 */
[----:B------:R-:W-:-:S04]  /*0060*/  UIADD3 UR5, UPT, UPT, UR4, 0x400, URZ ;  /* 0x0000040004057890 */ /* 0x000fc8000fffe0ff */
[----:B------:R-:W3:Y:S08]  /*0070*/  S2UR UR8, SR_CTAID.X ;  /* 0x00000000000879c3 */ /* 0x000ef00000002500 */
[----:B------:R-:W3:Y:S01]  /*0080*/  LDC R5, c[0x0][0x360] ;  /* 0x0000d800ff057b82 */ /* 0x000ee20000000800 */
[----:B-1----:R-:W-:Y:S02]  /*0090*/  ULEA UR4, UR6, UR4, 0x18 ;  /* 0x0000000406047291 */ /* 0x002fe4000f8ec0ff */
[----:B------:R-:W-:Y:S01]  /*00a0*/  ULEA UR5, UR6, UR5, 0x18 ;  /* 0x0000000506057291 */ /* 0x000fe2000f8ec0ff */
[----:B------:R-:W1:Y:S03]  /*00b0*/  LDCU.64 UR6, c[0x0][0x358] ;  /* 0x00006b00ff0677ac */ /* 0x000e660008000a00 */
[----:B0-----:R-:W-:-:S02]  /*00c0*/  LEA R6, R4, UR4, 0x2 ;  /* 0x0000000404067c11 */ /* 0x001fc4000f8e10ff */
[----:B------:R-:W-:-:S03]  /*00d0*/  LEA R7, R4, UR5, 0x2 ;  /* 0x0000000504077c11 */ /* 0x000fc6000f8e10ff */
[----:B------:R0:W-:Y:S04]  /*00e0*/  STS [R6], RZ ;  /* 0x000000ff06007388 */ /* 0x0001e80000000800 */
[----:B------:R0:W-:Y:S01]  /*00f0*/  STS [R7], RZ ;  /* 0x000000ff07007388 */ /* 0x0001e20000000800 */
[----:B---3--:R-:W-:-:S05]  /*0100*/  IMAD R9, R5, UR8, R4 ;  /* 0x0000000805097c24 */ /* 0x008fca000f8e0204 */
[----:B--2---:R-:W-:-:S13]  /*0110*/  ISETP.GE.AND P0, PT, R9, UR9, PT ;  /* 0x0000000909007c0c */ /* 0x004fda000bf06270 */
[----:B01----:R-:W-:Y:S05]  /*0120*/  @P0 BRA `(.L_x_122) ;  /* 0x00000000009c0947 */ /* 0x003fea0003800000 */
[----:B------:R-:W0:Y:S02]  /*0130*/  LDC.64 R2, c[0x0][0x380] ;  /* 0x0000e000ff027b82 */ /* 0x000e240000000a00 */
[----:B0-----:R-:W-:-:S05]  /*0140*/  IMAD.WIDE R2, R9, 0x4, R2 ;  /* 0x0000000409027825 */ /* 0x001fca00078e0202 */
[----:B------:R-:W2:Y:S01]  /*0150*/  LDG.E.CONSTANT R0, desc[UR6][R2.64] ;  /* 0x0000000602007981 */ /* 0x000ea2000c1e9900 */
[----:B------:R-:W-:Y:S01]  /*0160*/  IMAD.MOV.U32 R9, RZ, RZ, 0x3f1e377a ;  /* 0x3f1e377aff097424 */ /* 0x000fe200078e00ff */
[----:B------:R-:W-:Y:S01]  /*0170*/  BSSY.RECONVERGENT B2, `(.L_x_123) ;  /* 0x000000c000027945 */ /* 0x000fe20003800200 */
[----:B------:R-:W-:-:S04]  /*0180*/  IMAD.MOV.U32 R8, RZ, RZ, 0x3fcf1bbd ;  /* 0x3fcf1bbdff087424 */ /* 0x000fc800078e00ff */
[----:B------:R-:W-:-:S04]  /*0190*/  FFMA R8, R9, -R8, 1 ;  /* 0x3f80000009087423 */ /* 0x000fc80000000808 */
[----:B------:R-:W-:Y:S01]  /*01a0*/  FFMA R9, R8, R9, 0.61803400516510009766 ;  /* 0x3f1e377a08097423 */ /* 0x000fe20000000009 */
[----:B--2---:R-:W0:Y:S03]  /*01b0*/  FCHK P0, R0, 1.6180340051651000977 ;  /* 0x3fcf1bbd00007902 */ /* 0x004e260000000000 */
[----:B------:R-:W-:-:S04]  /*01c0*/  FFMA R8, R0, R9, RZ ;  /* 0x0000000900087223 */ /* 0x000fc800000000ff */
[----:B------:R-:W-:-:S04]  /*01d0*/  FFMA R10, R8, -1.6180340051651000977, R0 ;  /* 0xbfcf1bbd080a7823 */ /* 0x000fc80000000000 */
[----:B------:R-:W-:Y:S01]  /*01e0*/  FFMA R8, R9, R10, R8 ;  /* 0x0000000a09087223 */ /* 0x000fe20000000008 */
[----:B0-----:R-:W-:Y:S06]  /*01f0*/  @!P0 BRA `(.L_x_124) ;  /* 0x00000000000c8947 */ /* 0x001fec0003800000 */
[----:B------:R-:W-:-:S07]  /*0200*/  MOV R8, 0x220 ;  /* 0x0000022000087802 */ /* 0x000fce0000000f00 */
[----:B------:R-:W-:Y:S05]  /*0210*/  CALL.REL.NOINC `($__internal_7_$__cuda_sm3x_div_rn_noftz_f32_slowpath) ;  /* 0x0000000400c47944 */ /* 0x000fea0003c00000 */
[----:B------:R-:W-:-:S07]  /*0220*/  IMAD.MOV.U32 R8, RZ, RZ, R2 ;  /* 0x000000ffff087224 */ /* 0x000fce00078e0002 */
.L_x_124:
[----:B------:R-:W-:Y:S05]  /*0230*/  BSYNC.RECONVERGENT B2 ;  /* 0x0000000000027941 */ /* 0x000fea0003800200 */
.L_x_123:
[----:B------:R-:W-:Y:S01]  /*0240*/  IMAD.MOV.U32 R3, RZ, RZ, 0x3f000000 ;  /* 0x3f000000ff037424 */ /* 0x000fe200078e00ff */
[----:B------:R-:W-:Y:S04]  /*0250*/  BSSY.RECONVERGENT B1, `(.L_x_125) ;  /* 0x0000011000017945 */ /* 0x000fe80003800200 */
[----:B------:R-:W-:-:S05]  /*0260*/  LOP3.LUT R3, R3, 0x80000000, R8, 0xb8, !PT ;  /* 0x8000000003037812 */ /* 0x000fca00078eb808 */
[----:B------:R-:W-:-:S06]  /*0270*/  FADD.RZ R3, R3, R8 ;  /* 0x0000000803037221 */ /* 0x000fcc000000c000 */
[----:B------:R-:W0:Y:S02]  /*0280*/  FRND.TRUNC R3, R3 ;  /* 0x0000000300037307 */ /* 0x000e24000020d000 */
[----:B0-----:R-:W-:-:S04]  /*0290*/  FFMA R2, R3, -1.6180340051651000977, R0 ;  /* 0xbfcf1bbd03027823 */ /* 0x001fc80000000000 */
[----:B------:R-:W-:-:S04]  /*02a0*/  FADD R10, |R2|, 1 ;  /* 0x3f800000020a7421 */ /* 0x000fc80000000200 */
[----:B------:R-:W-:-:S05]  /*02b0*/  VIADD R2, R10, 0x1800000 ;  /* 0x018000000a027836 */ /* 0x000fca0000000000 */
[----:B------:R-:W-:-:S04]  /*02c0*/  LOP3.LUT R2, R2, 0x7f800000, RZ, 0xc0, !PT ;  /* 0x7f80000002027812 */ /* 0x000fc800078ec0ff */
[----:B------:R-:W-:-:S13]  /*02d0*/  ISETP.GT.U32.AND P0, PT, R2, 0x1ffffff, PT ;  /* 0x01ffffff0200780c */ /* 0x000fda0003f04070 */
[----:B------:R-:W-:Y:S05]  /*02e0*/  @P0 BRA `(.L_x_126) ;  /* 0x00000000000c0947 */ /* 0x000fea0003800000 */
[----:B------:R-:W-:-:S07]  /*02f0*/  MOV R8, 0x310 ;  /* 0x0000031000087802 */ /* 0x000fce0000000f00 */
[----:B------:R-:W-:Y:S05]  /*0300*/  CALL.REL.NOINC `($__internal_6_$__cuda_sm20_rcp_rn_f32_slowpath) ;  /* 0x0000000000b07944 */ /* 0x000fea0003c00000 */
[----:B------:R-:W-:Y:S05]  /*0310*/  BRA `(.L_x_127) ;  /* 0x0000000000107947 */ /* 0x000fea0003800000 */
.L_x_126:
[----:B------:R-:W0:Y:S02]  /*0320*/  MUFU.RCP R3, R10 ;  /* 0x0000000a00037308 */ /* 0x000e240000001000 */
[----:B0-----:R-:W-:-:S04]  /*0330*/  FFMA R2, R10, R3, -1 ;  /* 0xbf8000000a027423 */ /* 0x001fc80000000003 */
[----:B------:R-:W-:-:S04]  /*0340*/  FADD.FTZ R2, -R2, -RZ ;  /* 0x800000ff02027221 */ /* 0x000fc80000010100 */
[----:B------:R-:W-:-:S07]  /*0350*/  FFMA R3, R3, R2, R3 ;  /* 0x0000000203037223 */ /* 0x000fce0000000003 */
.L_x_127:
[----:B------:R-:W-:Y:S05]  /*0360*/  BSYNC.RECONVERGENT B1 ;  /* 0x0000000000017941 */ /* 0x000fea0003800200 */
.L_x_125:
[----:B------:R-:W-:Y:S01]  /*0370*/  FMUL R0, R0, R0 ;  /* 0x0000000000007220 */ /* 0x000fe20000400000 */
[----:B------:R0:W-:Y:S04]  /*0380*/  STS [R6], R3 ;  /* 0x0000000306007388 */ /* 0x0001e80000000800 */
[----:B------:R0:W-:Y:S02]  /*0390*/  STS [R7], R0 ;  /* 0x0000000007007388 */ /* 0x0001e40000000800 */
.L_x_122:
[----:B------:R-:W-:Y:S05]  /*03a0*/  BSYNC.RECONVERGENT B0 ;  /* 0x0000000000007941 */ /* 0x000fea0003800200 */
.L_x_121:
[----:B------:R-:W-:Y:S01]  /*03b0*/  BAR.SYNC.DEFER_BLOCKING 0x0 ;  /* 0x0000000000007b1d */ /* 0x000fe20000010000 */
[----:B------:R-:W-:-:S13]  /*03c0*/  ISETP.GE.U32.AND P0, PT, R5, 0x2, PT ;  /* 0x000000020500780c */ /* 0x000fda0003f06070 */
[----:B------:R-:W-:Y:S05]  /*03d0*/  @!P0 BRA `(.L_x_128) ;  /* 0x00000000004c8947 */ /* 0x000fea0003800000 */
.L_x_131:
[----:B------:R-:W-:Y:S01]  /*03e0*/  SHF.R.U32.HI R11, RZ, 0x1, R5 ;  /* 0x00000001ff0b7819 */ /* 0x000fe20000011605 */
[----:B------:R-:W-:Y:S03]  /*03f0*/  BSSY.RECONVERGENT B0, `(.L_x_129) ;  /* 0x000000d000007945 */ /* 0x000fe60003800200 */
[----:B------:R-:W-:-:S13]  /*0400*/  ISETP.GE.U32.AND P0, PT, R4, R11, PT ;  /* 0x0000000b0400720c */ /* 0x000fda0003f06070 */
[----:B-1----:R-:W-:Y:S05]  /*0410*/  @P0 BRA `(.L_x_130) ;  /* 0x0000000000280947 */ /* 0x002fea0003800000 */
[C---:B0-----:R-:W-:Y:S01]  /*0420*/  IMAD R0, R11.reuse, 0x4, R6 ;  /* 0x000000040b007824 */ /* 0x041fe200078e0206 */
[----:B------:R-:W-:Y:S01]  /*0430*/  LDS R3, [R6] ;  /* 0x0000000006037984 */ /* 0x000fe20000000800 */
[----:B------:R-:W-:-:S04]  /*0440*/  IMAD R2, R11, 0x4, R7 ;  /* 0x000000040b027824 */ /* 0x000fc800078e0207 */
[----:B------:R-:W0:Y:S02]  /*0450*/  LDS R0, [R0] ;  /* 0x0000000000007984 */ /* 0x000e240000000800 */
[----:B0-----:R-:W-:-:S05]  /*0460*/  FADD R3, R0, R3 ;  /* 0x0000000300037221 */ /* 0x001fca0000000000 */
[----:B------:R-:W-:Y:S04]  /*0470*/  STS [R6], R3 ;  /* 0x0000000306007388 */ /* 0x000fe80000000800 */
[----:B------:R-:W-:Y:S04]  /*0480*/  LDS R2, [R2] ;  /* 0x0000000002027984 */ /* 0x000fe80000000800 */
[----:B------:R-:W0:Y:S02]  /*0490*/  LDS R9, [R7] ;  /* 0x0000000007097984 */ /* 0x000e240000000800 */
[----:B0-----:R-:W-:-:S05]  /*04a0*/  FADD R8, R2, R9 ;  /* 0x0000000902087221 */ /* 0x001fca0000000000 */
[----:B------:R1:W-:Y:S02]  /*04b0*/  STS [R7], R8 ;  /* 0x0000000807007388 */ /* 0x0003e40000000800 */
.L_x_130:
[----:B------:R-:W-:Y:S05]  /*04c0*/  BSYNC.RECONVERGENT B0 ;  /* 0x0000000000007941 */ /* 0x000fea0003800200 */
.L_x_129:
[----:B------:R-:W-:Y:S01]  /*04d0*/  BAR.SYNC.DEFER_BLOCKING 0x0 ;  /* 0x0000000000007b1d */ /* 0x000fe20000010000 */
[----:B------:R-:W-:Y:S01]  /*04e0*/  ISETP.GT.U32.AND P0, PT, R5, 0x3, PT ;  /* 0x000000030500780c */ /* 0x000fe20003f04070 */
[----:B------:R-:W-:-:S12]  /*04f0*/  IMAD.MOV.U32 R5, RZ, RZ, R11 ;  /* 0x000000ffff057224 */ /* 0x000fd800078e000b */
[----:B------:R-:W-:Y:S05]  /*0500*/  @P0 BRA `(.L_x_131) ;  /* 0xfffffffc00b40947 */ /* 0x000fea000383ffff */
.L_x_128:
[----:B------:R-:W-:-:S13]  /*0510*/  ISETP.NE.AND P0, PT, R4, RZ, PT ;  /* 0x000000ff0400720c */ /* 0x000fda0003f05270 */
[----:B------:R-:W-:Y:S05]  /*0520*/  @P0 EXIT ;  /* 0x000000000000094d */ /* 0x000fea0003800000 */
[----:B------:R-:W2:Y:S01]  /*0530*/  S2UR UR5, SR_CgaCtaId ;  /* 0x00000000000579c3 */ /* 0x000ea20000008800 */
[----:B------:R-:W-:-:S07]  /*0540*/  UMOV UR4, 0x400 ;  /* 0x0000040000047882 */ /* 0x000fce0000000000 */
[----:B0-----:R-:W0:Y:S08]  /*0550*/  LDC.64 R2, c[0x0][0x388] ;  /* 0x0000e200ff027b82 */ /* 0x001e300000000a00 */
[----:B------:R-:W3:Y:S01]  /*0560*/  LDC.64 R4, c[0x0][0x390] ;  /* 0x0000e400ff047b82 */ /* 0x000ee20000000a00 */
[----:B--2---:R-:W-:-:S09]  /*0570*/  ULEA UR4, UR5, UR4, 0x18 ;  /* 0x0000000405047291 */ /* 0x004fd2000f8ec0ff */
[----:B-1----:R-:W0:Y:S04]  /*0580*/  LDS R7, [UR4] ;  /* 0x00000004ff077984 */ /* 0x002e280008000800 */
[----:B------:R-:W3:Y:S04]  /*0590*/  LDS R9, [UR4+0x400] ;  /* 0x00040004ff097984 */ /* 0x000ee80008000800 */
[----:B0-----:R-:W-:Y:S04]  /*05a0*/  REDG.E.ADD.F32.FTZ.RN.STRONG.GPU desc[UR6][R2.64], R7 ;  /* 0x00000007020079a6 */ /* 0x001fe8000c12f306 */
[----:B---3--:R-:W-:Y:S01]  /*05b0*/  REDG.E.ADD.F32.FTZ.RN.STRONG.GPU desc[UR6][R4.64], R9 ;  /* 0x00000009040079a6 */ /* 0x008fe2000c12f306 */
[----:B------:R-:W-:Y:S05]  /*05c0*/  EXIT ;  /* 0x000000000000794d */ /* 0x000fea0003800000 */
        .weak           $__internal_6_$__cuda_sm20_rcp_rn_f32_slowpath
        .type           $__internal_6_$__cuda_sm20_rcp_rn_f32_slowpath,@function
        .size           $__internal_6_$__cuda_sm20_rcp_rn_f32_slowpath,($__internal_7_$__cuda_sm3x_div_rn_noftz_f32_slowpath - $__internal_6_$__cuda_sm20_rcp_rn_f32_slowpath)
$__internal_6_$__cuda_sm20_rcp_rn_f32_slowpath:
[----:B------:R-:W-:Y:S01]  /*05d0*/  IMAD.SHL.U32 R2, R10, 0x2, RZ ;  /* 0x000000020a027824 */ /* 0x000fe200078e00ff */
[----:B------:R-:W-:Y:S04]  /*05e0*/  BSSY.RECONVERGENT B2, `(.L_x_132) ;  /* 0x0000031000027945 */ /* 0x000fe80003800200 */
[----:B------:R-:W-:Y:S01]  /*05f0*/  SHF.R.U32.HI R13, RZ, 0x18, R2 ;  /* 0x00000018ff0d7819 */ /* 0x000fe20000011602 */
[----:B------:R-:W-:-:S03]  /*0600*/  IMAD.MOV.U32 R2, RZ, RZ, R10 ;  /* 0x000000ffff027224 */ /* 0x000fc600078e000a */
[----:B------:R-:W-:-:S13]  /*0610*/  ISETP.NE.U32.AND P0, PT, R13, RZ, PT ;  /* 0x000000ff0d00720c */ /* 0x000fda0003f05070 */
[----:B------:R-:W-:Y:S05]  /*0620*/  @P0 BRA `(.L_x_133) ;  /* 0x0000000000280947 */ /* 0x000fea0003800000 */
[----:B------:R-:W-:-:S05]  /*0630*/  IMAD.SHL.U32 R3, R2, 0x2, RZ ;  /* 0x0000000202037824 */ /* 0x000fca00078e00ff */
[----:B------:R-:W-:-:S13]  /*0640*/  ISETP.NE.AND P0, PT, R3, RZ, PT ;  /* 0x000000ff0300720c */ /* 0x000fda0003f05270 */
[----:B------:R-:W-:Y:S01]  /*0650*/  @P0 FFMA R10, R2, 1.84467440737095516160e+19, RZ ;  /* 0x5f800000020a0823 */ /* 0x000fe200000000ff */
[----:B------:R-:W-:Y:S08]  /*0660*/  @!P0 MUFU.RCP R9, R2 ;  /* 0x0000000200098308 */ /* 0x000ff00000001000 */
[----:B------:R-:W0:Y:S02]  /*0670*/  @P0 MUFU.RCP R3, R10 ;  /* 0x0000000a00030308 */ /* 0x000e240000001000 */
[----:B0-----:R-:W-:-:S04]  /*0680*/  @P0 FFMA R11, R10, R3, -1 ;  /* 0xbf8000000a0b0423 */ /* 0x001fc80000000003 */
[----:B------:R-:W-:-:S04]  /*0690*/  @P0 FADD.FTZ R12, -R11, -RZ ;  /* 0x800000ff0b0c0221 */ /* 0x000fc80000010100 */
[----:B------:R-:W-:-:S04]  /*06a0*/  @P0 FFMA R3, R3, R12, R3 ;  /* 0x0000000c03030223 */ /* 0x000fc80000000003 */
[----:B------:R-:W-:Y:S01]  /*06b0*/  @P0 FFMA R9, R3, 1.84467440737095516160e+19, RZ ;  /* 0x5f80000003090823 */ /* 0x000fe200000000ff */
[----:B------:R-:W-:Y:S06]  /*06c0*/  BRA `(.L_x_134) ;  /* 0x0000000000887947 */ /* 0x000fec0003800000 */
.L_x_133:
[----:B------:R-:W-:-:S05]  /*06d0*/  VIADD R15, R13, 0xffffff03 ;  /* 0xffffff030d0f7836 */ /* 0x000fca0000000000 */
[----:B------:R-:W-:-:S13]  /*06e0*/  ISETP.GT.U32.AND P0, PT, R15, 0x1, PT ;  /* 0x000000010f00780c */ /* 0x000fda0003f04070 */
[----:B------:R-:W-:Y:S05]  /*06f0*/  @P0 BRA `(.L_x_135) ;  /* 0x0000000000780947 */ /* 0x000fea0003800000 */
[----:B------:R-:W-:Y:S01]  /*0700*/  LOP3.LUT R3, R2, 0x7fffff, RZ, 0xc0, !PT ;  /* 0x007fffff02037812 */ /* 0x000fe200078ec0ff */
[----:B------:R-:W-:-:S03]  /*0710*/  IMAD.MOV.U32 R12, RZ, RZ, 0x3 ;  /* 0x00000003ff0c7424 */ /* 0x000fc600078e00ff */
[----:B------:R-:W-:Y:S02]  /*0720*/  LOP3.LUT R3, R3, 0x3f800000, RZ, 0xfc, !PT ;  /* 0x3f80000003037812 */ /* 0x000fe400078efcff */
[----:B------:R-:W-:Y:S02]  /*0730*/  SHF.L.U32 R12, R12, R15, RZ ;  /* 0x0000000f0c0c7219 */ /* 0x000fe400000006ff */
[----:B------:R-:W0:Y:S02]  /*0740*/  MUFU.RCP R10, R3 ;  /* 0x00000003000a7308 */ /* 0x000e240000001000 */
[----:B0-----:R-:W-:-:S04]  /*0750*/  FFMA R9, R3, R10, -1 ;  /* 0xbf80000003097423 */ /* 0x001fc8000000000a */
[----:B------:R-:W-:-:S04]  /*0760*/  FADD.FTZ R9, -R9, -RZ ;  /* 0x800000ff09097221 */ /* 0x000fc80000010100 */
[CCC-:B------:R-:W-:Y:S01]  /*0770*/  FFMA.RM R11, R10.reuse, R9.reuse, R10.reuse ;  /* 0x000000090a0b7223 */ /* 0x1c0fe2000000400a */
[----:B------:R-:W-:-:S04]  /*0780*/  FFMA.RP R10, R10, R9, R10 ;  /* 0x000000090a0a7223 */ /* 0x000fc8000000800a */
[C---:B------:R-:W-:Y:S02]  /*0790*/  LOP3.LUT R9, R11.reuse, 0x7fffff, RZ, 0xc0, !PT ;  /* 0x007fffff0b097812 */ /* 0x040fe400078ec0ff */
[----:B------:R-:W-:Y:S02]  /*07a0*/  FSETP.NEU.FTZ.AND P0, PT, R11, R10, PT ;  /* 0x0000000a0b00720b */ /* 0x000fe40003f1d000 */
[----:B------:R-:W-:Y:S02]  /*07b0*/  LOP3.LUT R9, R9, 0x800000, RZ, 0xfc, !PT ;  /* 0x0080000009097812 */ /* 0x000fe400078efcff */
[----:B------:R-:W-:Y:S02]  /*07c0*/  SEL R10, RZ, 0xffffffff, !P0 ;  /* 0xffffffffff0a7807 */ /* 0x000fe40004000000 */
[----:B------:R-:W-:-:S03]  /*07d0*/  LOP3.LUT R12, R12, R9, RZ, 0xc0, !PT ;  /* 0x000000090c0c7212 */ /* 0x000fc600078ec0ff */
[----:B------:R-:W-:Y:S01]  /*07e0*/  IMAD.MOV R10, RZ, RZ, -R10 ;  /* 0x000000ffff0a7224 */ /* 0x000fe200078e0a0a */
[----:B------:R-:W-:-:S04]  /*07f0*/  SHF.R.U32.HI R12, RZ, R15, R12 ;  /* 0x0000000fff0c7219 */ /* 0x000fc8000001160c */
[--C-:B------:R-:W-:Y:S01]  /*0800*/  LOP3.LUT P1, RZ, R10, R15, R9.reuse, 0xf8, !PT ;  /* 0x0000000f0aff7212 */ /* 0x100fe2000782f809 */
[----:B------:R-:W-:Y:S01]  /*0810*/  VIADD R10, R13, 0xffffff04 ;  /* 0xffffff040d0a7836 */ /* 0x000fe20000000000 */
[C---:B------:R-:W-:Y:S02]  /*0820*/  LOP3.LUT P0, RZ, R12.reuse, 0x1, RZ, 0xc0, !PT ;  /* 0x000000010cff7812 */ /* 0x040fe4000780c0ff */
[----:B------:R-:W-:Y:S02]  /*0830*/  LOP3.LUT P2, RZ, R12, 0x2, RZ, 0xc0, !PT ;  /* 0x000000020cff7812 */ /* 0x000fe4000784c0ff */
[----:B------:R-:W-:Y:S02]  /*0840*/  SHF.R.U32.HI R9, RZ, R10, R9 ;  /* 0x0000000aff097219 */ /* 0x000fe40000011609 */
[----:B------:R-:W-:Y:S02]  /*0850*/  PLOP3.LUT P0, PT, P0, P1, P2, 0xe0, 0x0 ;  /* 0x000000000000781c */ /* 0x000fe40000703c20 */
[----:B------:R-:W-:-:S02]  /*0860*/  LOP3.LUT P1, RZ, R2, 0x7fffff, RZ, 0xc0, !PT ;  /* 0x007fffff02ff7812 */ /* 0x000fc4000782c0ff */
[----:B------:R-:W-:-:S05]  /*0870*/  SEL R3, RZ, 0x1, !P0 ;  /* 0x00000001ff037807 */ /* 0x000fca0004000000 */
[----:B------:R-:W-:-:S05]  /*0880*/  IMAD.MOV R3, RZ, RZ, -R3 ;  /* 0x000000ffff037224 */ /* 0x000fca00078e0a03 */
[----:B------:R-:W-:-:S13]  /*0890*/  ISETP.GE.AND P0, PT, R3, RZ, PT ;  /* 0x000000ff0300720c */ /* 0x000fda0003f06270 */
[----:B------:R-:W-:-:S05]  /*08a0*/  @!P0 VIADD R9, R9, 0x1 ;  /* 0x0000000109098836 */ /* 0x000fca0000000000 */
[----:B------:R-:W-:-:S04]  /*08b0*/  @!P1 SHF.L.U32 R9, R9, 0x1, RZ ;  /* 0x0000000109099819 */ /* 0x000fc800000006ff */
[----:B------:R-:W-:Y:S01]  /*08c0*/  LOP3.LUT R9, R9, 0x80000000, R2, 0xf8, !PT ;  /* 0x8000000009097812 */ /* 0x000fe200078ef802 */
[----:B------:R-:W-:Y:S06]  /*08d0*/  BRA `(.L_x_134) ;  /* 0x0000000000047947 */ /* 0x000fec0003800000 */
.L_x_135:
[----:B------:R0:W1:Y:S02]  /*08e0*/  MUFU.RCP R9, R2 ;  /* 0x0000000200097308 */ /* 0x0000640000001000 */
.L_x_134:
[----:B------:R-:W-:Y:S05]  /*08f0*/  BSYNC.RECONVERGENT B2 ;  /* 0x0000000000027941 */ /* 0x000fea0003800200 */
.L_x_132:
[----:B-1----:R-:W-:Y:S02]  /*0900*/  IMAD.MOV.U32 R3, RZ, RZ, R9 ;  /* 0x000000ffff037224 */ /* 0x002fe400078e0009 */
[----:B------:R-:W-:-:S04]  /*0910*/  IMAD.MOV.U32 R9, RZ, RZ, 0x0 ;  /* 0x00000000ff097424 */ /* 0x000fc800078e00ff */
[----:B0-----:R-:W-:Y:S05]  /*0920*/  RET.REL.NODEC R8 `(crystal_resonance_kernel) ;  /* 0xfffffff408b47950 */ /* 0x001fea0003c3ffff */
        .weak           $__internal_7_$__cuda_sm3x_div_rn_noftz_f32_slowpath
        .type           $__internal_7_$__cuda_sm3x_div_rn_noftz_f32_slowpath,@function
        .size           $__internal_7_$__cuda_sm3x_div_rn_noftz_f32_slowpath,(.L_x_384 - $__internal_7_$__cuda_sm3x_div_rn_noftz_f32_slowpath)
$__internal_7_$__cuda_sm3x_div_rn_noftz_f32_slowpath:
[--C-:B------:R-:W-:Y:S01]  /*0930*/  SHF.R.U32.HI R2, RZ, 0x17, R0.reuse ;  /* 0x00000017ff027819 */ /* 0x100fe20000011600 */
[----:B------:R-:W-:Y:S04]  /*0940*/  BSSY.RECONVERGENT B1, `(.L_x_136) ;  /* 0x000005b000017945 */ /* 0x000fe80003800200 */
[----:B------:R-:W-:Y:S01]  /*0950*/  BSSY.RELIABLE B3, `(.L_x_137) ;  /* 0x000001a000037945 */ /* 0x000fe20003800100 */
[----:B------:R-:W-:Y:S01]  /*0960*/  IMAD.MOV.U32 R3, RZ, RZ, R0 ;  /* 0x000000ffff037224 */ /* 0x000fe200078e0000 */
[----:B------:R-:W-:-:S05]  /*0970*/  LOP3.LUT R2, R2, 0xff, RZ, 0xc0, !PT ;  /* 0x000000ff02027812 */ /* 0x000fca00078ec0ff */
[----:B------:R-:W-:-:S05]  /*0980*/  VIADD R11, R2, 0xffffffff ;  /* 0xffffffff020b7836 */ /* 0x000fca0000000000 */
[----:B------:R-:W-:-:S13]  /*0990*/  ISETP.GT.U32.OR P0, PT, R11, 0xfd, !PT ;  /* 0x000000fd0b00780c */ /* 0x000fda0007f04470 */
[----:B------:R-:W-:Y:S01]  /*09a0*/  @!P0 IMAD.MOV.U32 R9, RZ, RZ, RZ ;  /* 0x000000ffff098224 */ /* 0x000fe200078e00ff */
[----:B------:R-:W-:Y:S06]  /*09b0*/  @!P0 BRA `(.L_x_138) ;  /* 0x00000000004c8947 */ /* 0x000fec0003800000 */
[----:B------:R-:W-:-:S13]  /*09c0*/  FSETP.GTU.FTZ.AND P0, PT, |R0|, +INF , PT ;  /* 0x7f8000000000780b */ /* 0x000fda0003f1c200 */
[----:B------:R-:W-:Y:S05]  /*09d0*/  @P0 BREAK.RELIABLE B3 ;  /* 0x0000000000030942 */ /* 0x000fea0003800100 */
[----:B------:R-:W-:Y:S05]  /*09e0*/  @P0 BRA `(.L_x_139) ;  /* 0x00000004003c0947 */ /* 0x000fea0003800000 */
[----:B------:R-:W-:-:S05]  /*09f0*/  IMAD.MOV.U32 R10, RZ, RZ, 0x3fcf1bbd ;  /* 0x3fcf1bbdff0a7424 */ /* 0x000fca00078e00ff */
[----:B------:R-:W-:-:S13]  /*0a00*/  LOP3.LUT P0, RZ, R10, 0x7fffffff, R3, 0xc8, !PT ;  /* 0x7fffffff0aff7812 */ /* 0x000fda000780c803 */
[----:B------:R-:W-:Y:S05]  /*0a10*/  @!P0 BREAK.RELIABLE B3 ;  /* 0x0000000000038942 */ /* 0x000fea0003800100 */
[----:B------:R-:W-:Y:S05]  /*0a20*/  @!P0 BRA `(.L_x_140) ;  /* 0x0000000400248947 */ /* 0x000fea0003800000 */
[----:B------:R-:W-:-:S13]  /*0a30*/  LOP3.LUT P0, RZ, R3, 0x7fffffff, RZ, 0xc0, !PT ;  /* 0x7fffffff03ff7812 */ /* 0x000fda000780c0ff */
[----:B------:R-:W-:Y:S05]  /*0a40*/  @!P0 BREAK.RELIABLE B3 ;  /* 0x0000000000038942 */ /* 0x000fea0003800100 */
[----:B------:R-:W-:Y:S05]  /*0a50*/  @!P0 BRA `(.L_x_141) ;  /* 0x0000000400108947 */ /* 0x000fea0003800000 */
[----:B------:R-:W-:Y:S02]  /*0a60*/  FSETP.NEU.FTZ.AND P0, PT, |R0|, +INF , PT ;  /* 0x7f8000000000780b */ /* 0x000fe40003f1d200 */
[----:B------:R-:W-:-:S04]  /*0a70*/  LOP3.LUT P1, RZ, R10, 0x7fffffff, RZ, 0xc0, !PT ;  /* 0x7fffffff0aff7812 */ /* 0x000fc8000782c0ff */
[----:B------:R-:W-:-:S13]  /*0a80*/  PLOP3.LUT P0, PT, P0, P1, PT, 0x2f, 0xf2 ;  /* 0x0000000000f2781c */ /* 0x000fda0000702577 */
[----:B------:R-:W-:Y:S05]  /*0a90*/  @P0 BREAK.RELIABLE B3 ;  /* 0x0000000000030942 */ /* 0x000fea0003800100 */
[----:B------:R-:W-:Y:S05]  /*0aa0*/  @P0 BRA `(.L_x_142) ;  /* 0x0000000000f00947 */ /* 0x000fea0003800000 */
[----:B------:R-:W-:-:S13]  /*0ab0*/  ISETP.GE.AND P0, PT, R11, RZ, PT ;  /* 0x000000ff0b00720c */ /* 0x000fda0003f06270 */
[----:B------:R-:W-:Y:S02]  /*0ac0*/  @P0 IMAD.MOV.U32 R9, RZ, RZ, RZ ;  /* 0x000000ffff090224 */ /* 0x000fe400078e00ff */
[----:B------:R-:W-:Y:S01]  /*0ad0*/  @!P0 FFMA R3, R0, 1.84467440737095516160e+19, RZ ;  /* 0x5f80000000038823 */ /* 0x000fe200000000ff */
[----:B------:R-:W-:-:S07]  /*0ae0*/  @!P0 IMAD.MOV.U32 R9, RZ, RZ, -0x40 ;  /* 0xffffffc0ff098424 */ /* 0x000fce00078e00ff */
.L_x_138:
[----:B------:R-:W-:Y:S05]  /*0af0*/  BSYNC.RELIABLE B3 ;  /* 0x0000000000037941 */ /* 0x000fea0003800100 */
.L_x_137:
[----:B------:R-:W-:Y:S01]  /*0b00*/  UMOV UR4, 0x3fcf1bbd ;  /* 0x3fcf1bbd00047882 */ /* 0x000fe20000000000 */
[----:B------:R-:W-:Y:S01]  /*0b10*/  VIADD R10, R2, 0xffffff81 ;  /* 0xffffff81020a7836 */ /* 0x000fe20000000000 */
[----:B------:R-:W0:Y:S01]  /*0b20*/  MUFU.RCP R11, UR4 ;  /* 0x00000004000b7d08 */ /* 0x000e220008001000 */
[----:B------:R-:W-:Y:S01]  /*0b30*/  FADD.FTZ R13, -RZ, -UR4 ;  /* 0x80000004ff0d7e21 */ /* 0x000fe20008010100 */
[----:B------:R-:W-:Y:S01]  /*0b40*/  BSSY.RECONVERGENT B3, `(.L_x_143) ;  /* 0x0000031000037945 */ /* 0x000fe20003800200 */
[C---:B------:R-:W-:Y:S01]  /*0b50*/  IMAD R2, R10.reuse, -0x800000, R3 ;  /* 0xff8000000a027824 */ /* 0x040fe200078e0203 */
[----:B------:R-:W-:Y:S01]  /*0b60*/  IADD3 R9, PT, PT, R10, R9, RZ ;  /* 0x000000090a097210 */ /* 0x000fe20007ffe0ff */
        /* <DEDUP_REMOVED lines=9> */
[----:B------:R-:W-:-:S04]  /*0c00*/  IMAD.IADD R14, R3, 0x1, R9 ;  /* 0x00000001030e7824 */ /* 0x000fc800078e0209 */
        /* <DEDUP_REMOVED lines=11> */
[-CC-:B------:R-:W-:Y:S01]  /*0cc0*/  FFMA.RM R10, R11, R13.reuse, R12.reuse ;  /* 0x0000000d0b0a7223 */ /* 0x180fe2000000400c */
[C---:B------:R-:W-:Y:S02]  /*0cd0*/  ISETP.NE.AND P2, PT, R14.reuse, RZ, PT ;  /* 0x000000ff0e00720c */ /* 0x040fe40003f45270 */
[C---:B------:R-:W-:Y:S02]  /*0ce0*/  ISETP.NE.AND P1, PT, R14.reuse, RZ, PT ;  /* 0x000000ff0e00720c */ /* 0x040fe40003f25270 */
[----:B------:R-:W-:Y:S01]  /*0cf0*/  LOP3.LUT R9, R3, 0x7fffff, RZ, 0xc0, !PT ;  /* 0x007fffff03097812 */ /* 0x000fe200078ec0ff */
[----:B------:R-:W-:Y:S01]  /*0d00*/  FFMA.RP R3, R11, R13, R12 ;  /* 0x0000000d0b037223 */ /* 0x000fe2000000800c */
[----:B------:R-:W-:Y:S02]  /*0d10*/  VIADD R12, R14, 0x20 ;  /* 0x000000200e0c7836 */ /* 0x000fe40000000000 */
[----:B------:R-:W-:Y:S01]  /*0d20*/  LOP3.LUT R9, R9, 0x800000, RZ, 0xfc, !PT ;  /* 0x0080000009097812 */ /* 0x000fe200078efcff */
[----:B------:R-:W-:Y:S01]  /*0d30*/  IMAD.MOV R11, RZ, RZ, -R14 ;  /* 0x000000ffff0b7224 */ /* 0x000fe200078e0a0e */
[----:B------:R-:W-:-:S02]  /*0d40*/  FSETP.NEU.FTZ.AND P0, PT, R3, R10, PT ;  /* 0x0000000a0300720b */ /* 0x000fc40003f1d000 */
[----:B------:R-:W-:Y:S02]  /*0d50*/  SHF.L.U32 R12, R9, R12, RZ ;  /* 0x0000000c090c7219 */ /* 0x000fe400000006ff */
[----:B------:R-:W-:Y:S02]  /*0d60*/  SEL R10, R11, RZ, P2 ;  /* 0x000000ff0b0a7207 */ /* 0x000fe40001000000 */
[----:B------:R-:W-:Y:S02]  /*0d70*/  ISETP.NE.AND P1, PT, R12, RZ, P1 ;  /* 0x000000ff0c00720c */ /* 0x000fe40000f25270 */
[----:B------:R-:W-:Y:S02]  /*0d80*/  SHF.R.U32.HI R10, RZ, R10, R9 ;  /* 0x0000000aff0a7219 */ /* 0x000fe40000011609 */
[----:B------:R-:W-:Y:S02]  /*0d90*/  PLOP3.LUT P0, PT, P0, P1, PT, 0xf8, 0x8f ;  /* 0x00000000008f781c */ /* 0x000fe40000703f70 */
[----:B------:R-:W-:-:S02]  /*0da0*/  SHF.R.U32.HI R12, RZ, 0x1, R10 ;  /* 0x00000001ff0c7819 */ /* 0x000fc4000001160a */
[----:B------:R-:W-:-:S04]  /*0db0*/  SEL R3, RZ, 0x1, !P0 ;  /* 0x00000001ff037807 */ /* 0x000fc80004000000 */
[----:B------:R-:W-:-:S04]  /*0dc0*/  LOP3.LUT R3, R3, 0x1, R12, 0xf8, !PT ;  /* 0x0000000103037812 */ /* 0x000fc800078ef80c */
[----:B------:R-:W-:-:S05]  /*0dd0*/  LOP3.LUT R3, R3, R10, RZ, 0xc0, !PT ;  /* 0x0000000a03037212 */ /* 0x000fca00078ec0ff */
[----:B------:R-:W-:-:S05]  /*0de0*/  IMAD.IADD R3, R12, 0x1, R3 ;  /* 0x000000010c037824 */ /* 0x000fca00078e0203 */
[----:B------:R-:W-:Y:S01]  /*0df0*/  LOP3.LUT R2, R3, R2, RZ, 0xfc, !PT ;  /* 0x0000000203027212 */ /* 0x000fe200078efcff */
[----:B------:R-:W-:Y:S06]  /*0e00*/  BRA `(.L_x_146) ;  /* 0x0000000000107947 */ /* 0x000fec0003800000 */
.L_x_145:
[----:B------:R-:W-:-:S04]  /*0e10*/  LOP3.LUT R2, R2, 0x80000000, RZ, 0xc0, !PT ;  /* 0x8000000002027812 */ /* 0x000fc800078ec0ff */
[----:B------:R-:W-:Y:S01]  /*0e20*/  LOP3.LUT R2, R2, 0x7f800000, RZ, 0xfc, !PT ;  /* 0x7f80000002027812 */ /* 0x000fe200078efcff */
[----:B------:R-:W-:Y:S06]  /*0e30*/  BRA `(.L_x_146) ;  /* 0x0000000000047947 */ /* 0x000fec0003800000 */
.L_x_144:
[----:B------:R-:W-:-:S07]  /*0e40*/  IMAD R2, R9, 0x800000, R2 ;  /* 0x0080000009027824 */ /* 0x000fce00078e0202 */
.L_x_146:
[----:B------:R-:W-:Y:S05]  /*0e50*/  BSYNC.RECONVERGENT B3 ;  /* 0x0000000000037941 */ /* 0x000fea0003800200 */
.L_x_143:
[----:B------:R-:W-:Y:S05]  /*0e60*/  BRA `(.L_x_147) ;  /* 0x0000000000207947 */ /* 0x000fea0003800000 */
.L_x_142:
[----:B------:R-:W-:-:S04]  /*0e70*/  LOP3.LUT R2, R10, 0x80000000, R3, 0x48, !PT ;  /* 0x800000000a027812 */ /* 0x000fc800078e4803 */
[----:B------:R-:W-:Y:S01]  /*0e80*/  LOP3.LUT R2, R2, 0x7f800000, RZ, 0xfc, !PT ;  /* 0x7f80000002027812 */ /* 0x000fe200078efcff */
[----:B------:R-:W-:Y:S06]  /*0e90*/  BRA `(.L_x_147) ;  /* 0x0000000000147947 */ /* 0x000fec0003800000 */
.L_x_141:
[----:B------:R-:W-:Y:S01]  /*0ea0*/  LOP3.LUT R2, R10, 0x80000000, R3, 0x48, !PT ;  /* 0x800000000a027812 */ /* 0x000fe200078e4803 */
[----:B------:R-:W-:Y:S06]  /*0eb0*/  BRA `(.L_x_147) ;  /* 0x00000000000c7947 */ /* 0x000fec0003800000 */
.L_x_140:
[----:B------:R-:W0:Y:S01]  /*0ec0*/  MUFU.RSQ R2, -QNAN ;  /* 0xffc0000000027908 */ /* 0x000e220000001400 */
[----:B------:R-:W-:Y:S05]  /*0ed0*/  BRA `(.L_x_147) ;  /* 0x0000000000047947 */ /* 0x000fea0003800000 */
.L_x_139:
[----:B------:R-:W-:-:S07]  /*0ee0*/  FADD.FTZ R2, R0, 1.6180340051651000977 ;  /* 0x3fcf1bbd00027421 */ /* 0x000fce0000010000 */
.L_x_147:
[----:B------:R-:W-:Y:S05]  /*0ef0*/  BSYNC.RECONVERGENT B1 ;  /* 0x0000000000017941 */ /* 0x000fea0003800200 */
.L_x_136:
[----:B------:R-:W-:-:S04]  /*0f00*/  IMAD.MOV.U32 R9, RZ, RZ, 0x0 ;  /* 0x00000000ff097424 */ /* 0x000fc800078e00ff */
[----:B0-----:R-:W-:Y:S05]  /*0f10*/  RET.REL.NODEC R8 `(crystal_resonance_kernel) ;  /* 0xfffffff008387950 */ /* 0x001fea0003c3ffff */
.L_x_148:
        /* <DEDUP_REMOVED lines=14> */
.L_x_384:


//--------------------- .text.quantum_evolution_2d_kernel --------------------------
	.section	.text.quantum_evolution_2d_kernel,"ax",@progbits
	.align	128
        .global         quantum_evolution_2d_kernel
        .type           quantum_evolution_2d_kernel,@function
        .size           quantum_evolution_2d_kernel,(.L_x_385 - quantum_evolution_2d_kernel)
        .other          quantum_evolution_2d_kernel,@"STO_CUDA_ENTRY STV_DEFAULT"
quantum_evolution_2d_kernel:
.text.quantum_evolution_2d_kernel:
[----:B------:R-:W-:Y:S01]  /*0000*/  LDC R1, c[0x0][0x37c] ;  /* 0x0000df00ff017b82 */ /* 0x000fe20000000800 */
[----:B------:R-:W0:Y:S07]  /*0010*/  S2R R3, SR_TID.Y ;  /* 0x0000000000037919 */ /* 0x000e2e0000002200 */
[----:B------:R-:W1:Y:S01]  /*0020*/  LDC R9, c[0x0][0x360] ;  /* 0x0000d800ff097b82 */ /* 0x000e620000000800 */
[----:B------:R-:W1:Y:S07]  /*0030*/  S2R R2, SR_TID.X ;  /* 0x0000000000027919 */ /* 0x000e6e0000002100 */
[----:B------:R-:W0:Y:S08]  /*0040*/  S2UR UR5, SR_CTAID.Y ;  /* 0x00000000000579c3 */ /* 0x000e300000002600 */
[----:B------:R-:W0:Y:S08]  /*0050*/  LDC R0, c[0x0][0x364] ;  /* 0x0000d900ff007b82 */ /* 0x000e300000000800 */
[----:B------:R-:W1:Y:S08]  /*0060*/  S2UR UR4, SR_CTAID.X ;  /* 0x00000000000479c3 */ /* 0x000e700000002500 */
[----:B------:R-:W2:Y:S01]  /*0070*/  LDC.64 R4, c[0x0][0x390] ;  /* 0x0000e400ff047b82 */ /* 0x000ea20000000a00 */
[----:B0-----:R-:W-:-:S02]  /*0080*/  IMAD R0, R0, UR5, R3 ;  /* 0x0000000500007c24 */ /* 0x001fc4000f8e0203 */
[----:B-1----:R-:W-:-:S03]  /*0090*/  IMAD R9, R9, UR4, R2 ;  /* 0x0000000409097c24 */ /* 0x002fc6000f8e0202 */
[----:B--2---:R-:W-:-:S04]  /*00a0*/  ISETP.GE.AND P0, PT, R0, R5, PT ;  /* 0x000000050000720c */ /* 0x004fc80003f06270 */
[----:B------:R-:W-:-:S13]  /*00b0*/  ISETP.GE.OR P0, PT, R9, R4, P0 ;  /* 0x000000040900720c */ /* 0x000fda0000706670 */
[----:B------:R-:W-:Y:S05]  /*00c0*/  @P0 EXIT ;  /* 0x000000000000094d */ /* 0x000fea0003800000 */
[----:B------:R-:W-:Y:S01]  /*00d0*/  IABS R8, R4 ;  /* 0x0000000400087213 */ /* 0x000fe20000000000 */
[----:B------:R-:W0:Y:S01]  /*00e0*/  I2F.U32.RP R11, R5 ;  /* 0x00000005000b7306 */ /* 0x000e220000209000 */
[C---:B------:R-:W-:Y:S01]  /*00f0*/  IADD3 R10, PT, PT, R9.reuse, -0x1, R4 ;  /* 0xffffffff090a7810 */ /* 0x040fe20007ffe004 */
[----:B------:R-:W-:Y:S01]  /*0100*/  VIADD R2, R9, 0x1 ;  /* 0x0000000109027836 */ /* 0x000fe20000000000 */
[----:B------:R-:W-:Y:S01]  /*0110*/  IADD3 R14, PT, PT, R0, -0x1, R5 ;  /* 0xffffffff000e7810 */ /* 0x000fe20007ffe005 */
[----:B------:R-:W1:Y:S04]  /*0120*/  LDCU.64 UR6, c[0x0][0x358] ;  /* 0x00006b00ff0677ac */ /* 0x000e680008000a00 */
[----:B------:R-:W2:Y:S08]  /*0130*/  I2F.RP R3, R8 ;  /* 0x0000000800037306 */ /* 0x000eb00000209400 */
[----:B0-----:R-:W0:Y:S08]  /*0140*/  MUFU.RCP R11, R11 ;  /* 0x0000000b000b7308 */ /* 0x001e300000001000 */
[----:B--2---:R-:W2:Y:S01]  /*0150*/  MUFU.RCP R3, R3 ;  /* 0x0000000300037308 */ /* 0x004ea20000001000 */
[----:B0-----:R-:W-:Y:S01]  /*0160*/  VIADD R6, R11, 0xffffffe ;  /* 0x0ffffffe0b067836 */ /* 0x001fe20000000000 */
[----:B------:R-:W-:-:S06]  /*0170*/  IABS R11, R10 ;  /* 0x0000000a000b7213 */ /* 0x000fcc0000000000 */
[----:B------:R-:W0:Y:S01]  /*0180*/  F2I.FTZ.U32.TRUNC.NTZ R7, R6 ;  /* 0x0000000600077305 */ /* 0x000e22000021f000 */
[----:B--2---:R-:W-:-:S07]  /*0190*/  VIADD R12, R3, 0xffffffe ;  /* 0x0ffffffe030c7836 */ /* 0x004fce0000000000 */
[----:B------:R2:W3:Y:S01]  /*01a0*/  F2I.FTZ.U32.TRUNC.NTZ R13, R12 ;  /* 0x0000000c000d7305 */ /* 0x0004e2000021f000 */
[----:B0-----:R-:W-:Y:S01]  /*01b0*/  IADD3 R6, PT, PT, RZ, -R7, RZ ;  /* 0x80000007ff067210 */ /* 0x001fe20007ffe0ff */
[----:B--2---:R-:W-:Y:S02]  /*01c0*/  IMAD.MOV.U32 R12, RZ, RZ, RZ ;  /* 0x000000ffff0c7224 */ /* 0x004fe400078e00ff */
[----:B---3--:R-:W-:-:S04]  /*01d0*/  IMAD.MOV R15, RZ, RZ, -R13 ;  /* 0x000000ffff0f7224 */ /* 0x008fc800078e0a0d */
[----:B------:R-:W-:Y:S01]  /*01e0*/  IMAD R3, R15, R8, RZ ;  /* 0x000000080f037224 */ /* 0x000fe200078e02ff */
[----:B------:R-:W-:-:S03]  /*01f0*/  IABS R15, R2 ;  /* 0x00000002000f7213 */ /* 0x000fc60000000000 */
[----:B------:R-:W-:-:S04]  /*0200*/  IMAD.HI.U32 R12, R13, R3, R12 ;  /* 0x000000030d0c7227 */ /* 0x000fc800078e000c */
[----:B------:R-:W-:Y:S02]  /*0210*/  IMAD R13, R6, R5, RZ ;  /* 0x00000005060d7224 */ /* 0x000fe400078e02ff */
[----:B------:R-:W-:-:S04]  /*0220*/  IMAD.HI.U32 R3, R12, R11, RZ ;  /* 0x0000000b0c037227 */ /* 0x000fc800078e00ff */
[----:B------:R-:W-:Y:S02]  /*0230*/  IMAD.MOV.U32 R6, RZ, RZ, RZ ;  /* 0x000000ffff067224 */ /* 0x000fe400078e00ff */
[----:B------:R-:W-:-:S04]  /*0240*/  IMAD.HI.U32 R12, R12, R15, RZ ;  /* 0x0000000f0c0c7227 */ /* 0x000fc800078e00ff */
[----:B------:R-:W-:-:S04]  /*0250*/  IMAD.HI.U32 R7, R7, R13, R6 ;  /* 0x0000000d07077227 */ /* 0x000fc800078e0006 */
[----:B------:R-:W-:Y:S01]  /*0260*/  IMAD.MOV R13, RZ, RZ, -R12 ;  /* 0x000000ffff0d7224 */ /* 0x000fe200078e0a0c */
[----:B------:R-:W-:Y:S01]  /*0270*/  IADD3 R12, PT, PT, R0, 0x1, RZ ;  /* 0x00000001000c7810 */ /* 0x000fe20007ffe0ff */
[----:B------:R-:W-:Y:S02]  /*0280*/  IMAD.MOV R6, RZ, RZ, -R3 ;  /* 0x000000ffff067224 */ /* 0x000fe400078e0a03 */
[----:B------:R-:W-:Y:S02]  /*0290*/  IMAD R15, R8, R13, R15 ;  /* 0x0000000d080f7224 */ /* 0x000fe400078e020f */
[----:B------:R-:W-:-:S03]  /*02a0*/  IMAD.HI.U32 R3, R7, R14, RZ ;  /* 0x0000000e07037227 */ /* 0x000fc600078e00ff */
[C---:B------:R-:W-:Y:S01]  /*02b0*/  ISETP.GT.U32.AND P3, PT, R8.reuse, R15, PT ;  /* 0x0000000f0800720c */ /* 0x040fe20003f64070 */
[C---:B------:R-:W-:Y:S02]  /*02c0*/  IMAD R11, R8.reuse, R6, R11 ;  /* 0x00000006080b7224 */ /* 0x040fe400078e020b */
[----:B------:R-:W-:Y:S02]  /*02d0*/  IMAD.HI.U32 R13, R7, R12, RZ ;  /* 0x0000000c070d7227 */ /* 0x000fe400078e00ff */
[----:B------:R-:W0:Y:S01]  /*02e0*/  LDC.64 R6, c[0x0][0x380] ;  /* 0x0000e000ff067b82 */ /* 0x000e220000000a00 */
[----:B------:R-:W-:Y:S01]  /*02f0*/  ISETP.GT.U32.AND P1, PT, R8, R11, PT ;  /* 0x0000000b0800720c */ /* 0x000fe20003f24070 */
[----:B------:R-:W-:Y:S02]  /*0300*/  IMAD.MOV R3, RZ, RZ, -R3 ;  /* 0x000000ffff037224 */ /* 0x000fe400078e0a03 */
[----:B------:R-:W-:Y:S02]  /*0310*/  IMAD.MOV R13, RZ, RZ, -R13 ;  /* 0x000000ffff0d7224 */ /* 0x000fe400078e0a0d */
[----:B------:R-:W-:-:S02]  /*0320*/  IMAD R14, R5, R3, R14 ;  /* 0x00000003050e7224 */ /* 0x000fc400078e020e */
[----:B------:R-:W-:Y:S02]  /*0330*/  IMAD R16, R5, R13, R12 ;  /* 0x0000000d05107224 */ /* 0x000fe400078e020c */
[--C-:B------:R-:W-:Y:S01]  /*0340*/  @!P3 IMAD.IADD R15, R15, 0x1, -R8.reuse ;  /* 0x000000010f0fb824 */ /* 0x100fe200078e0a08 */
[-C--:B------:R-:W-:Y:S01]  /*0350*/  ISETP.GE.U32.AND P0, PT, R14, R5.reuse, PT ;  /* 0x000000050e00720c */ /* 0x080fe20003f06070 */
[----:B------:R-:W-:Y:S01]  /*0360*/  IMAD R3, R0, R4, R9 ;  /* 0x0000000400037224 */ /* 0x000fe200078e0209 */
[----:B------:R-:W-:Y:S01]  /*0370*/  ISETP.GE.U32.AND P2, PT, R16, R5, PT ;  /* 0x000000051000720c */ /* 0x000fe20003f46070 */
[----:B------:R-:W-:Y:S01]  /*0380*/  @!P1 IMAD.IADD R11, R11, 0x1, -R8 ;  /* 0x000000010b0b9824 */ /* 0x000fe200078e0a08 */
[----:B------:R-:W-:Y:S02]  /*0390*/  ISETP.GT.U32.AND P4, PT, R8, R15, PT ;  /* 0x0000000f0800720c */ /* 0x000fe40003f84070 */
[----:B------:R-:W-:Y:S02]  /*03a0*/  ISETP.GE.AND P1, PT, R2, RZ, PT ;  /* 0x000000ff0200720c */ /* 0x000fe40003f26270 */
[----:B------:R-:W-:Y:S01]  /*03b0*/  ISETP.GT.U32.AND P3, PT, R8, R11, PT ;  /* 0x0000000b0800720c */ /* 0x000fe20003f64070 */
[----:B0-----:R-:W-:-:S04]  /*03c0*/  IMAD.WIDE R12, R3, 0x4, R6 ;  /* 0x00000004030c7825 */ /* 0x001fc800078e0206 */
[-C--:B------:R-:W-:Y:S02]  /*03d0*/  @P0 IADD3 R14, PT, PT, R14, -R5.reuse, RZ ;  /* 0x800000050e0e0210 */ /* 0x080fe40007ffe0ff */
[----:B------:R-:W-:Y:S01]  /*03e0*/  ISETP.GE.AND P0, PT, R10, RZ, PT ;  /* 0x000000ff0a00720c */ /* 0x000fe20003f06270 */
[----:B------:R-:W-:Y:S01]  /*03f0*/  @P2 IMAD.IADD R16, R16, 0x1, -R5 ;  /* 0x0000000110102824 */ /* 0x000fe200078e0a05 */
[-C--:B------:R-:W-:Y:S01]  /*0400*/  ISETP.GE.U32.AND P2, PT, R14, R5.reuse, PT ;  /* 0x000000050e00720c */ /* 0x080fe20003f46070 */
[----:B-1----:R0:W2:Y:S01]  /*0410*/  LDG.E.CONSTANT R2, desc[UR6][R12.64] ;  /* 0x000000060c027981 */ /* 0x0020a2000c1e9900 */
[--C-:B------:R-:W-:Y:S01]  /*0420*/  @!P4 IMAD.IADD R15, R15, 0x1, -R8.reuse ;  /* 0x000000010f0fc824 */ /* 0x100fe200078e0a08 */
[----:B------:R-:W-:Y:S01]  /*0430*/  ISETP.NE.U32.AND P4, PT, R5, RZ, PT ;  /* 0x000000ff0500720c */ /* 0x000fe20003f85070 */
[----:B------:R-:W-:Y:S01]  /*0440*/  @!P3 IMAD.IADD R11, R11, 0x1, -R8 ;  /* 0x000000010b0bb824 */ /* 0x000fe200078e0a08 */
[----:B------:R-:W-:Y:S02]  /*0450*/  ISETP.GE.U32.AND P5, PT, R16, R5, PT ;  /* 0x000000051000720c */ /* 0x000fe40003fa6070 */
[----:B------:R-:W-:-:S02]  /*0460*/  ISETP.NE.AND P3, PT, R4, RZ, PT ;  /* 0x000000ff0400720c */ /* 0x000fc40003f65270 */
[----:B------:R-:W-:Y:S02]  /*0470*/  LOP3.LUT R8, RZ, R4, RZ, 0x33, !PT ;  /* 0x00000004ff087212 */ /* 0x000fe400078e33ff */
[----:B------:R-:W-:Y:S01]  /*0480*/  @!P0 IMAD.MOV R11, RZ, RZ, -R11 ;  /* 0x000000ffff0b8224 */ /* 0x000fe200078e0a0b */
[----:B------:R-:W-:Y:S01]  /*0490*/  @!P1 IADD3 R15, PT, PT, -R15, RZ, RZ ;  /* 0x000000ff0f0f9210 */ /* 0x000fe20007ffe1ff */
[--C-:B------:R-:W-:Y:S01]  /*04a0*/  @P2 IMAD.IADD R14, R14, 0x1, -R5.reuse ;  /* 0x000000010e0e2824 */ /* 0x100fe200078e0a05 */
[----:B------:R-:W-:Y:S02]  /*04b0*/  LOP3.LUT R17, RZ, R5, RZ, 0x33, !PT ;  /* 0x00000005ff117212 */ /* 0x000fe400078e33ff */
[C---:B------:R-:W-:Y:S02]  /*04c0*/  SEL R11, R8.reuse, R11, !P3 ;  /* 0x0000000b080b7207 */ /* 0x040fe40005800000 */
[----:B------:R-:W-:Y:S01]  /*04d0*/  SEL R15, R8, R15, !P3 ;  /* 0x0000000f080f7207 */ /* 0x000fe20005800000 */
[----:B------:R-:W-:Y:S01]  /*04e0*/  @P5 IMAD.IADD R16, R16, 0x1, -R5 ;  /* 0x0000000110105824 */ /* 0x000fe200078e0a05 */
[----:B------:R-:W-:Y:S01]  /*04f0*/  SEL R14, R17, R14, !P4 ;  /* 0x0000000e110e7207 */ /* 0x000fe20006000000 */
[----:B------:R-:W-:-:S02]  /*0500*/  IMAD R11, R0, R4, R11 ;  /* 0x00000004000b7224 */ /* 0x000fc400078e020b */
[----:B------:R-:W-:Y:S01]  /*0510*/  IMAD R15, R0, R4, R15 ;  /* 0x00000004000f7224 */ /* 0x000fe200078e020f */
[----:B------:R-:W-:Y:S01]  /*0520*/  SEL R16, R17, R16, !P4 ;  /* 0x0000001011107207 */ /* 0x000fe20006000000 */
[----:B------:R-:W-:Y:S02]  /*0530*/  IMAD R5, R14, R4, R9 ;  /* 0x000000040e057224 */ /* 0x000fe400078e0209 */
[----:B0-----:R-:W-:-:S04]  /*0540*/  IMAD.WIDE R12, R11, 0x4, R6 ;  /* 0x000000040b0c7825 */ /* 0x001fc800078e0206 */
[----:B------:R-:W-:Y:S02]  /*0550*/  IMAD.WIDE R14, R15, 0x4, R6 ;  /* 0x000000040f0e7825 */ /* 0x000fe400078e0206 */
[----:B------:R-:W3:Y:S02]  /*0560*/  LDG.E.CONSTANT R12, desc[UR6][R12.64] ;  /* 0x000000060c0c7981 */ /* 0x000ee4000c1e9900 */
[----:B------:R-:W-:Y:S02]  /*0570*/  IMAD R9, R16, R4, R9 ;  /* 0x0000000410097224 */ /* 0x000fe400078e0209 */
[--C-:B------:R-:W-:Y:S01]  /*0580*/  IMAD.WIDE R4, R5, 0x4, R6.reuse ;  /* 0x0000000405047825 */ /* 0x100fe200078e0206 */
[----:B------:R-:W3:Y:S03]  /*0590*/  LDG.E.CONSTANT R15, desc[UR6][R14.64] ;  /* 0x000000060e0f7981 */ /* 0x000ee6000c1e9900 */
[----:B------:R-:W-:-:S02]  /*05a0*/  IMAD.WIDE R8, R9, 0x4, R6 ;  /* 0x0000000409087825 */ /* 0x000fc400078e0206 */
[----:B------:R-:W4:Y:S01]  /*05b0*/  LDG.E.CONSTANT R5, desc[UR6][R4.64] ;  /* 0x0000000604057981 */ /* 0x000f22000c1e9900 */
[----:B------:R-:W2:Y:S03]  /*05c0*/  LDC R7, c[0x0][0x398] ;  /* 0x0000e600ff077b82 */ /* 0x000ea60000000800 */
[----:B------:R-:W5:Y:S01]  /*05d0*/  LDG.E.CONSTANT R8, desc[UR6][R8.64] ;  /* 0x0000000608087981 */ /* 0x000f62000c1e9900 */
[----:B------:R-:W-:Y:S01]  /*05e0*/  BSSY.RECONVERGENT B0, `(.L_x_149) ;  /* 0x000006d000007945 */ /* 0x000fe20003800200 */
[----:B--2---:R-:W-:-:S04]  /*05f0*/  FFMA R0, R2, 1.6180340051651000977, R7 ;  /* 0x3fcf1bbd02007823 */ /* 0x004fc80000000007 */
[----:B------:R-:W-:-:S06]  /*0600*/  FMUL R10, R0, 0.63661974668502807617 ;  /* 0x3f22f983000a7820 */ /* 0x000fcc0000400000 */
[----:B------:R-:W0:Y:S01]  /*0610*/  F2I.NTZ R10, R10 ;  /* 0x0000000a000a7305 */ /* 0x000e220000203100 */
[----:B------:R-:W-:Y:S02]  /*0620*/  FSETP.GE.AND P0, PT, |R0|, 105615, PT ;  /* 0x47ce47800000780b */ /* 0x000fe40003f06200 */
[----:B0-----:R-:W-:-:S05]  /*0630*/  I2FP.F32.S32 R11, R10 ;  /* 0x0000000a000b7245 */ /* 0x001fca0000201400 */
[----:B------:R-:W-:Y:S01]  /*0640*/  FFMA R6, R11, -1.5707962512969970703, R0 ;  /* 0xbfc90fda0b067823 */ /* 0x000fe20000000000 */
[----:B---3--:R-:W-:-:S03]  /*0650*/  FADD R12, R12, R15 ;  /* 0x0000000f0c0c7221 */ /* 0x008fc60000000000 */
[----:B------:R-:W-:Y:S01]  /*0660*/  FFMA R6, R11, -7.5497894158615963534e-08, R6 ;  /* 0xb3a221680b067823 */ /* 0x000fe20000000006 */
[----:B----4-:R-:W-:-:S03]  /*0670*/  FADD R5, R12, R5 ;  /* 0x000000050c057221 */ /* 0x010fc60000000000 */
[----:B------:R-:W-:Y:S01]  /*0680*/  FFMA R11, R11, -5.3903029534742383927e-15, R6 ;  /* 0xa7c234c50b0b7823 */ /* 0x000fe20000000006 */
[----:B-----5:R-:W-:Y:S01]  /*0690*/  FADD R5, R5, R8 ;  /* 0x0000000805057221 */ /* 0x020fe20000000000 */
[----:B------:R-:W-:Y:S06]  /*06a0*/  @!P0 BRA `(.L_x_150) ;  /* 0x0000000400808947 */ /* 0x000fec0003800000 */
[----:B------:R-:W-:-:S13]  /*06b0*/  FSETP.NEU.AND P0, PT, |R0|, +INF , PT ;  /* 0x7f8000000000780b */ /* 0x000fda0003f0d200 */
[----:B------:R-:W-:Y:S01]  /*06c0*/  @!P0 FMUL R11, RZ, R0 ;  /* 0x00000000ff0b8220 */ /* 0x000fe20000400000 */
[----:B------:R-:W-:Y:S01]  /*06d0*/  @!P0 IMAD.MOV.U32 R10, RZ, RZ, RZ ;  /* 0x000000ffff0a8224 */ /* 0x000fe200078e00ff */
[----:B------:R-:W-:Y:S06]  /*06e0*/  @!P0 BRA `(.L_x_150) ;  /* 0x0000000400708947 */ /* 0x000fec0003800000 */
[----:B------:R-:W-:Y:S02]  /*06f0*/  IMAD.SHL.U32 R4, R0, 0x100, RZ ;  /* 0x0000010000047824 */ /* 0x000fe400078e00ff */
[----:B------:R-:W-:Y:S02]  /*0700*/  HFMA2 R6, -RZ, RZ, 0, 0 ;  /* 0x00000000ff067431 */ /* 0x000fe400000001ff */
[----:B------:R-:W-:Y:S01]  /*0710*/  IMAD.MOV.U32 R13, RZ, RZ, RZ ;  /* 0x000000ffff0d7224 */ /* 0x000fe200078e00ff */
[----:B------:R-:W0:Y:S01]  /*0720*/  LDCU.64 UR8, c[0x4][URZ] ;  /* 0x01000000ff0877ac */ /* 0x000e220008000a00 */
[----:B------:R-:W-:Y:S01]  /*0730*/  LOP3.LUT R12, R4, 0x80000000, RZ, 0xfc, !PT ;  /* 0x80000000040c7812 */ /* 0x000fe200078efcff */
[----:B------:R-:W-:Y:S01]  /*0740*/  UMOV UR5, URZ ;  /* 0x000000ff00057c82 */ /* 0x000fe20008000000 */
[----:B------:R-:W-:-:S05]  /*0750*/  UMOV UR4, URZ ;  /* 0x000000ff00047c82 */ /* 0x000fca0008000000 */
.L_x_151:
[----:B0-----:R-:W-:Y:S02]  /*0760*/  IMAD.U32 R10, RZ, RZ, UR8 ;  /* 0x00000008ff0a7e24 */ /* 0x001fe4000f8e00ff */
[----:B------:R-:W-:-:S05]  /*0770*/  IMAD.U32 R11, RZ, RZ, UR9 ;  /* 0x00000009ff0b7e24 */ /* 0x000fca000f8e00ff */
        /* <DEDUP_REMOVED lines=14> */
[----:B------:R-:W-:Y:S01]  /*0860*/  IADD3.X R6, PT, PT, R9, UR5, RZ, P6, !PT ;  /* 0x0000000509067c10 */ /* 0x000fe2000b7fe4ff */
[--C-:B------:R-:W-:Y:S01]  /*0870*/  @P0 IMAD.MOV.U32 R4, RZ, RZ, R8.reuse ;  /* 0x000000ffff040224 */ /* 0x100fe200078e0008 */
[----:B------:R-:W-:Y:S01]  /*0880*/  @P1 MOV R14, R8 ;  /* 0x00000008000e1202 */ /* 0x000fe20000000f00 */
[--C-:B------:R-:W-:Y:S02]  /*0890*/  @P2 IMAD.MOV.U32 R15, RZ, RZ, R8.reuse ;  /* 0x000000ffff0f2224 */ /* 0x100fe400078e0008 */
[--C-:B------:R-:W-:Y:S02]  /*08a0*/  @P3 IMAD.MOV.U32 R16, RZ, RZ, R8.reuse ;  /* 0x000000ffff103224 */ /* 0x100fe400078e0008 */
[--C-:B------:R-:W-:Y:S02]  /*08b0*/  @P4 IMAD.MOV.U32 R17, RZ, RZ, R8.reuse ;  /* 0x000000ffff114224 */ /* 0x100fe400078e0008 */
[----:B------:R-:W-:Y:S01]  /*08c0*/  @P5 IMAD.MOV.U32 R18, RZ, RZ, R8 ;  /* 0x000000ffff125224 */ /* 0x000fe200078e0008 */
[----:B------:R-:W-:Y:S06]  /*08d0*/  BRA.U UP0, `(.L_x_151) ;  /* 0xfffffffd00a07547 */ /* 0x000fec000b83ffff */
[----:B------:R-:W-:Y:S01]  /*08e0*/  SHF.R.U32.HI R8, RZ, 0x17, R0 ;  /* 0x00000017ff087819 */ /* 0x000fe20000011600 */
[----:B------:R-:W-:Y:S03]  /*08f0*/  BSSY.RECONVERGENT B1, `(.L_x_152) ;  /* 0x0000029000017945 */ /* 0x000fe60003800200 */
[C---:B------:R-:W-:Y:S02]  /*0900*/  LOP3.LUT R9, R8.reuse, 0xe0, RZ, 0xc0, !PT ;  /* 0x000000e008097812 */ /* 0x040fe400078ec0ff */
[----:B------:R-:W-:-:S03]  /*0910*/  LOP3.LUT P6, RZ, R8, 0x1f, RZ, 0xc0, !PT ;  /* 0x0000001f08ff7812 */ /* 0x000fc600078cc0ff */
[----:B------:R-:W-:-:S05]  /*0920*/  VIADD R9, R9, 0xffffff80 ;  /* 0xffffff8009097836 */ /* 0x000fca0000000000 */
        /* <DEDUP_REMOVED lines=8> */
[--C-:B------:R-:W-:Y:S01]  /*09b0*/  @P3 IMAD.MOV.U32 R9, RZ, RZ, R4.reuse ;  /* 0x000000ffff093224 */ /* 0x100fe200078e0004 */
[C---:B------:R-:W-:Y:S01]  /*09c0*/  ISETP.EQ.AND P3, PT, R12.reuse, -0x4, PT ;  /* 0xfffffffc0c00780c */ /* 0x040fe20003f62270 */
[----:B------:R-:W-:Y:S01]  /*09d0*/  @P4 IMAD.MOV.U32 R10, RZ, RZ, R4 ;  /* 0x000000ffff0a4224 */ /* 0x000fe200078e0004 */
[----:B------:R-:W-:Y:S01]  /*09e0*/  @P4 MOV R9, R14 ;  /* 0x0000000e00094202 */ /* 0x000fe20000000f00 */
[----:B------:R-:W-:Y:S01]  /*09f0*/  @P2 IMAD.MOV.U32 R9, RZ, RZ, R15 ;  /* 0x000000ffff092224 */ /* 0x000fe200078e000f */
[----:B------:R-:W-:Y:S01]  /*0a00*/  ISETP.EQ.AND P4, PT, R12, 0x4, PT ;  /* 0x000000040c00780c */ /* 0x000fe20003f82270 */
[----:B------:R-:W-:Y:S02]  /*0a10*/  @P1 IMAD.MOV.U32 R9, RZ, RZ, R16 ;  /* 0x000000ffff091224 */ /* 0x000fe400078e0010 */
[----:B------:R-:W-:Y:S02]  /*0a20*/  @P0 IMAD.MOV.U32 R9, RZ, RZ, R17 ;  /* 0x000000ffff090224 */ /* 0x000fe400078e0011 */
[----:B------:R-:W-:-:S02]  /*0a30*/  @P2 IMAD.MOV.U32 R10, RZ, RZ, R14 ;  /* 0x000000ffff0a2224 */ /* 0x000fc400078e000e */
[----:B------:R-:W-:Y:S01]  /*0a40*/  @P1 IMAD.MOV.U32 R10, RZ, RZ, R15 ;  /* 0x000000ffff0a1224 */ /* 0x000fe200078e000f */
[----:B------:R-:W-:Y:S01]  /*0a50*/  @P0 MOV R10, R16 ;  /* 0x00000010000a0202 */ /* 0x000fe20000000f00 */
[----:B------:R-:W-:Y:S02]  /*0a60*/  @P3 IMAD.MOV.U32 R9, RZ, RZ, R18 ;  /* 0x000000ffff093224 */ /* 0x000fe400078e0012 */
[--C-:B------:R-:W-:Y:S02]  /*0a70*/  @P5 IMAD.MOV.U32 R9, RZ, RZ, R6.reuse ;  /* 0x000000ffff095224 */ /* 0x100fe400078e0006 */
[----:B------:R-:W-:Y:S01]  /*0a80*/  @P3 IMAD.MOV.U32 R10, RZ, RZ, R17 ;  /* 0x000000ffff0a3224 */ /* 0x000fe200078e0011 */
[----:B------:R-:W-:Y:S01]  /*0a90*/  @P5 MOV R10, R18 ;  /* 0x00000012000a5202 */ /* 0x000fe20000000f00 */
[----:B------:R-:W-:Y:S02]  /*0aa0*/  @P4 IMAD.MOV.U32 R10, RZ, RZ, R6 ;  /* 0x000000ffff0a4224 */ /* 0x000fe400078e0006 */
[----:B------:R-:W-:Y:S01]  /*0ab0*/  IMAD.MOV.U32 R11, RZ, RZ, R9 ;  /* 0x000000ffff0b7224 */ /* 0x000fe200078e0009 */
[----:B------:R-:W-:Y:S06]  /*0ac0*/  @!P6 BRA `(.L_x_153) ;  /* 0x00000000002ce947 */ /* 0x000fec0003800000 */
[----:B------:R-:W-:Y:S01]  /*0ad0*/  @P2 MOV R9, R4 ;  /* 0x0000000400092202 */ /* 0x000fe20000000f00 */
[----:B------:R-:W-:Y:S01]  /*0ae0*/  @P1 IMAD.MOV.U32 R9, RZ, RZ, R14 ;  /* 0x000000ffff091224 */ /* 0x000fe200078e000e */
[----:B------:R-:W-:Y:S01]  /*0af0*/  LOP3.LUT R8, R8, 0x1f, RZ, 0xc0, !PT ;  /* 0x0000001f08087812 */ /* 0x000fe200078ec0ff */
[----:B------:R-:W-:Y:S01]  /*0b00*/  @P0 IMAD.MOV.U32 R9, RZ, RZ, R15 ;  /* 0x000000ffff090224 */ /* 0x000fe200078e000f */
[----:B------:R-:W-:Y:S01]  /*0b10*/  ISETP.EQ.AND P0, PT, R12, 0x8, PT ;  /* 0x000000080c00780c */ /* 0x000fe20003f02270 */
[----:B------:R-:W-:Y:S01]  /*0b20*/  @P3 IMAD.MOV.U32 R9, RZ, RZ, R16 ;  /* 0x000000ffff093224 */ /* 0x000fe200078e0010 */
[----:B------:R-:W-:Y:S01]  /*0b30*/  @P5 MOV R9, R17 ;  /* 0x0000001100095202 */ /* 0x000fe20000000f00 */
[----:B------:R-:W-:Y:S01]  /*0b40*/  @P4 IMAD.MOV.U32 R9, RZ, RZ, R18 ;  /* 0x000000ffff094224 */ /* 0x000fe200078e0012 */
[----:B------:R-:W-:-:S09]  /*0b50*/  SHF.L.W.U32.HI R11, R10, R8, R11 ;  /* 0x000000080a0b7219 */ /* 0x000fd20000010e0b */
[----:B------:R-:W-:-:S05]  /*0b60*/  @P0 IMAD.MOV.U32 R9, RZ, RZ, R6 ;  /* 0x000000ffff090224 */ /* 0x000fca00078e0006 */
[----:B------:R-:W-:-:S07]  /*0b70*/  SHF.L.W.U32.HI R10, R9, R8, R10 ;  /* 0x00000008090a7219 */ /* 0x000fce0000010e0a */
.L_x_153:
[----:B------:R-:W-:Y:S05]  /*0b80*/  BSYNC.RECONVERGENT B1 ;  /* 0x0000000000017941 */ /* 0x000fea0003800200 */
.L_x_152:
        /* <DEDUP_REMOVED lines=18> */
.L_x_150:
[----:B------:R-:W-:Y:S05]  /*0cb0*/  BSYNC.RECONVERGENT B0 ;  /* 0x0000000000007941 */ /* 0x000fea0003800200 */
.L_x_149:
[----:B------:R-:W-:Y:S01]  /*0cc0*/  FFMA R7, R2, 0.61803400516510009766, R7 ;  /* 0x3f1e377a02077823 */ /* 0x000fe20000000007 */
[----:B------:R-:W-:Y:S01]  /*0cd0*/  LOP3.LUT R8, R10, 0x1, RZ, 0xc0, !PT ;  /* 0x000000010a087812 */ /* 0x000fe200078ec0ff */
[----:B------:R-:W-:Y:S02]  /*0ce0*/  IMAD.MOV.U32 R6, RZ, RZ, 0x37cbac00 ;  /* 0x37cbac00ff067424 */ /* 0x000fe400078e00ff */
[----:B------:R-:W-:Y:S01]  /*0cf0*/  FMUL R13, R11, R11 ;  /* 0x0000000b0b0d7220 */ /* 0x000fe20000400000 */
[----:B------:R-:W-:Y:S01]  /*0d00*/  FMUL R9, R7, 0.63661974668502807617 ;  /* 0x3f22f98307097820 */ /* 0x000fe20000400000 */
[----:B------:R-:W-:Y:S01]  /*0d10*/  ISETP.NE.U32.AND P0, PT, R8, 0x1, PT ;  /* 0x000000010800780c */ /* 0x000fe20003f05070 */
[----:B------:R-:W-:Y:S02]  /*0d20*/  IMAD.MOV.U32 R8, RZ, RZ, 0x3d2aaabb ;  /* 0x3d2aaabbff087424 */ /* 0x000fe400078e00ff */
[----:B------:R-:W-:Y:S01]  /*0d30*/  FFMA R0, R13, R6, -0.0013887860113754868507 ;  /* 0xbab607ed0d007423 */ /* 0x000fe20000000006 */
[----:B------:R-:W-:Y:S01]  /*0d40*/  MOV R12, 0x3effffff ;  /* 0x3effffff000c7802 */ /* 0x000fe20000000f00 */
[----:B------:R-:W-:Y:S01]  /*0d50*/  BSSY.RECONVERGENT B0, `(.L_x_154) ;  /* 0x0000072000007945 */ /* 0x000fe20003800200 */
[----:B------:R-:W0:Y:S01]  /*0d60*/  F2I.NTZ R9, R9 ;  /* 0x0000000900097305 */ /* 0x000e220000203100 */
[----:B------:R-:W-:-:S02]  /*0d70*/  FSEL R8, R8, 0.0083327032625675201416, !P0 ;  /* 0x3c0885e408087808 */ /* 0x000fc40004000000 */
[----:B------:R-:W-:Y:S02]  /*0d80*/  FSEL R0, R0, -0.00019574658654164522886, !P0 ;  /* 0xb94d415300007808 */ /* 0x000fe40004000000 */
[----:B------:R-:W-:Y:S02]  /*0d90*/  LOP3.LUT P1, RZ, R10, 0x2, RZ, 0xc0, !PT ;  /* 0x000000020aff7812 */ /* 0x000fe4000782c0ff */
[----:B------:R-:W-:Y:S01]  /*0da0*/  FSEL R10, -R12, -0.16666662693023681641, !P0 ;  /* 0xbe2aaaa80c0a7808 */ /* 0x000fe20004000100 */
[----:B------:R-:W-:Y:S01]  /*0db0*/  FFMA R8, R13, R0, R8 ;  /* 0x000000000d087223 */ /* 0x000fe20000000008 */
[----:B------:R-:W-:Y:S02]  /*0dc0*/  FSEL R0, R11, 1, P0 ;  /* 0x3f8000000b007808 */ /* 0x000fe40000000000 */
[----:B------:R-:W-:Y:S01]  /*0dd0*/  FSETP.GE.AND P0, PT, |R7|, 105615, PT ;  /* 0x47ce47800700780b */ /* 0x000fe20003f06200 */
[C---:B------:R-:W-:Y:S02]  /*0de0*/  FFMA R8, R13.reuse, R8, R10 ;  /* 0x000000080d087223 */ /* 0x040fe4000000000a */
[----:B------:R-:W-:Y:S01]  /*0df0*/  FFMA R13, R13, R0, RZ ;  /* 0x000000000d0d7223 */ /* 0x000fe200000000ff */
[----:B0-----:R-:W-:-:S03]  /*0e00*/  I2FP.F32.S32 R12, R9 ;  /* 0x00000009000c7245 */ /* 0x001fc60000201400 */
[----:B------:R-:W-:Y:S02]  /*0e10*/  FFMA R8, R13, R8, R0 ;  /* 0x000000080d087223 */ /* 0x000fe40000000000 */
[C---:B------:R-:W-:Y:S02]  /*0e20*/  FFMA R11, R12.reuse, -1.5707962512969970703, R7 ;  /* 0xbfc90fda0c0b7823 */ /* 0x040fe40000000007 */
[----:B------:R-:W-:Y:S02]  /*0e30*/  @P1 FADD R8, RZ, -R8 ;  /* 0x80000008ff081221 */ /* 0x000fe40000000000 */
[----:B------:R-:W-:-:S04]  /*0e40*/  FFMA R11, R12, -7.5497894158615963534e-08, R11 ;  /* 0xb3a221680c0b7823 */ /* 0x000fc8000000000b */
[----:B------:R-:W-:Y:S01]  /*0e50*/  FFMA R0, R12, -5.3903029534742383927e-15, R11 ;  /* 0xa7c234c50c007823 */ /* 0x000fe2000000000b */
        /* <DEDUP_REMOVED lines=12> */
.L_x_156:
        /* <DEDUP_REMOVED lines=12> */
[C---:B------:R-:W-:Y:S01]  /*0fe0*/  ISETP.EQ.AND P5, PT, R19.reuse, 0x14, PT ;  /* 0x000000141300780c */ /* 0x040fe20003fa2270 */
[----:B------:R-:W-:Y:S02]  /*0ff0*/  VIADD R19, R19, 0x4 ;  /* 0x0000000413137836 */ /* 0x000fe40000000000 */
[----:B--2---:R-:W-:-:S03]  /*1000*/  IMAD.WIDE.U32 R12, R11, R0, RZ ;  /* 0x000000000b0c7225 */ /* 0x004fc600078e00ff */
[----:B------:R-:W-:-:S04]  /*1010*/  IADD3 R12, P6, PT, R12, R9, RZ ;  /* 0x000000090c0c7210 */ /* 0x000fc80007fde0ff */
[----:B------:R-:W-:Y:S01]  /*1020*/  IADD3.X R9, PT, PT, R13, UR5, RZ, P6, !PT ;  /* 0x000000050d097c10 */ /* 0x000fe2000b7fe4ff */
[--C-:B------:R-:W-:Y:S01]  /*1030*/  @P0 IMAD.MOV.U32 R4, RZ, RZ, R12.reuse ;  /* 0x000000ffff040224 */ /* 0x100fe200078e000c */
[-C--:B------:R-:W-:Y:S01]  /*1040*/  @P1 MOV R14, R12.reuse ;  /* 0x0000000c000e1202 */ /* 0x080fe20000000f00 */
[--C-:B------:R-:W-:Y:S01]  /*1050*/  @P2 IMAD.MOV.U32 R15, RZ, RZ, R12.reuse ;  /* 0x000000ffff0f2224 */ /* 0x100fe200078e000c */
[----:B------:R-:W-:Y:S01]  /*1060*/  @P5 MOV R18, R12 ;  /* 0x0000000c00125202 */ /* 0x000fe20000000f00 */
        /* <DEDUP_REMOVED lines=16> */
[----:B------:R-:W-:Y:S02]  /*1170*/  @P3 MOV R0, R4 ;  /* 0x0000000400003202 */ /* 0x000fe40000000f00 */
[C---:B------:R-:W-:Y:S01]  /*1180*/  ISETP.EQ.AND P3, PT, R19.reuse, -0x4, PT ;  /* 0xfffffffc1300780c */ /* 0x040fe20003f62270 */
[----:B------:R-:W-:Y:S02]  /*1190*/  @P4 IMAD.MOV.U32 R11, RZ, RZ, R4 ;  /* 0x000000ffff0b4224 */ /* 0x000fe400078e0004 */
[--C-:B------:R-:W-:Y:S01]  /*11a0*/  @P4 IMAD.MOV.U32 R0, RZ, RZ, R14.reuse ;  /* 0x000000ffff004224 */ /* 0x100fe200078e000e */
[----:B------:R-:W-:Y:S01]  /*11b0*/  ISETP.EQ.AND P4, PT, R19, 0x4, PT ;  /* 0x000000041300780c */ /* 0x000fe20003f82270 */
[----:B------:R-:W-:Y:S01]  /*11c0*/  @P2 IMAD.MOV.U32 R11, RZ, RZ, R14 ;  /* 0x000000ffff0b2224 */ /* 0x000fe200078e000e */
[----:B------:R-:W-:Y:S01]  /*11d0*/  @P2 MOV R0, R15 ;  /* 0x0000000f00002202 */ /* 0x000fe20000000f00 */
[----:B------:R-:W-:Y:S02]  /*11e0*/  @P1 IMAD.MOV.U32 R11, RZ, RZ, R15 ;  /* 0x000000ffff0b1224 */ /* 0x000fe400078e000f */
[----:B------:R-:W-:-:S02]  /*11f0*/  @P0 IMAD.MOV.U32 R11, RZ, RZ, R16 ;  /* 0x000000ffff0b0224 */ /* 0x000fc400078e0010 */
[----:B------:R-:W-:Y:S01]  /*1200*/  @P1 IMAD.MOV.U32 R0, RZ, RZ, R16 ;  /* 0x000000ffff001224 */ /* 0x000fe200078e0010 */
[----:B------:R-:W-:Y:S01]  /*1210*/  @P0 MOV R0, R17 ;  /* 0x0000001100000202 */ /* 0x000fe20000000f00 */
[----:B------:R-:W-:Y:S02]  /*1220*/  @P3 IMAD.MOV.U32 R11, RZ, RZ, R17 ;  /* 0x000000ffff0b3224 */ /* 0x000fe400078e0011 */
[--C-:B------:R-:W-:Y:S02]  /*1230*/  @P5 IMAD.MOV.U32 R11, RZ, RZ, R18.reuse ;  /* 0x000000ffff0b5224 */ /* 0x100fe400078e0012 */
[----:B------:R-:W-:Y:S02]  /*1240*/  @P4 IMAD.MOV.U32 R11, RZ, RZ, R9 ;  /* 0x000000ffff0b4224 */ /* 0x000fe400078e0009 */
[----:B------:R-:W-:Y:S01]  /*1250*/  @P3 IMAD.MOV.U32 R0, RZ, RZ, R18 ;  /* 0x000000ffff003224 */ /* 0x000fe200078e0012 */
[----:B------:R-:W-:Y:S01]  /*1260*/  @P5 MOV R0, R9 ;  /* 0x0000000900005202 */ /* 0x000fe20000000f00 */
[----:B------:R-:W-:Y:S01]  /*1270*/  IMAD.MOV.U32 R12, RZ, RZ, R11 ;  /* 0x000000ffff0c7224 */ /* 0x000fe200078e000b */
[----:B------:R-:W-:Y:S06]  /*1280*/  @!P6 BRA `(.L_x_158) ;  /* 0x00000000002ce947 */ /* 0x000fec0003800000 */
[----:B------:R-:W-:Y:S01]  /*1290*/  @P2 IMAD.MOV.U32 R13, RZ, RZ, R4 ;  /* 0x000000ffff0d2224 */ /* 0x000fe200078e0004 */
[----:B------:R-:W-:Y:S01]  /*12a0*/  @P1 MOV R13, R14 ;  /* 0x0000000e000d1202 */ /* 0x000fe20000000f00 */
[----:B------:R-:W-:Y:S01]  /*12b0*/  @P0 IMAD.MOV.U32 R13, RZ, RZ, R15 ;  /* 0x000000ffff0d0224 */ /* 0x000fe200078e000f */
[----:B------:R-:W-:Y:S01]  /*12c0*/  ISETP.EQ.AND P0, PT, R19, 0x8, PT ;  /* 0x000000081300780c */ /* 0x000fe20003f02270 */
[----:B------:R-:W-:Y:S01]  /*12d0*/  @P3 IMAD.MOV.U32 R13, RZ, RZ, R16 ;  /* 0x000000ffff0d3224 */ /* 0x000fe200078e0010 */
[----:B------:R-:W-:Y:S01]  /*12e0*/  LOP3.LUT R11, R10, 0x1f, RZ, 0xc0, !PT ;  /* 0x0000001f0a0b7812 */ /* 0x000fe200078ec0ff */
[----:B------:R-:W-:Y:S01]  /*12f0*/  @P5 IMAD.MOV.U32 R13, RZ, RZ, R17 ;  /* 0x000000ffff0d5224 */ /* 0x000fe200078e0011 */
[----:B------:R-:W-:Y:S02]  /*1300*/  @P4 MOV R13, R18 ;  /* 0x00000012000d4202 */ /* 0x000fe40000000f00 */
[----:B------:R-:W-:-:S07]  /*1310*/  SHF.L.W.U32.HI R0, R12, R11, R0 ;  /* 0x0000000b0c007219 */ /* 0x000fce0000010e00 */
[----:B------:R-:W-:-:S05]  /*1320*/  @P0 IMAD.MOV.U32 R13, RZ, RZ, R9 ;  /* 0x000000ffff0d0224 */ /* 0x000fca00078e0009 */
[----:B------:R-:W-:-:S07]  /*1330*/  SHF.L.W.U32.HI R12, R13, R11, R12 ;  /* 0x0000000b0d0c7219 */ /* 0x000fce0000010e0c */
.L_x_158:
[----:B------:R-:W-:Y:S05]  /*1340*/  BSYNC.RECONVERGENT B1 ;  /* 0x0000000000017941 */ /* 0x000fea0003800200 */
.L_x_157:
[C-C-:B------:R-:W-:Y:S01]  /*1350*/  SHF.L.W.U32.HI R9, R12.reuse, 0x2, R0.reuse ;  /* 0x000000020c097819 */ /* 0x140fe20000010e00 */
[----:B------:R-:W-:Y:S01]  /*1360*/  IMAD.SHL.U32 R10, R12, 0x4, RZ ;  /* 0x000000040c0a7824 */ /* 0x000fe200078e00ff */
[----:B------:R-:W-:Y:S01]  /*1370*/  UMOV UR4, 0x54442d19 ;  /* 0x54442d1900047882 */ /* 0x000fe20000000000 */
[----:B------:R-:W-:Y:S01]  /*1380*/  UMOV UR5, 0x3bf921fb ;  /* 0x3bf921fb00057882 */ /* 0x000fe20000000000 */
[----:B------:R-:W-:Y:S02]  /*1390*/  SHF.R.S32.HI R11, RZ, 0x1f, R9 ;  /* 0x0000001fff0b7819 */ /* 0x000fe40000011409 */
[----:B------:R-:W-:Y:S02]  /*13a0*/  SHF.R.U32.HI R0, RZ, 0x1e, R0 ;  /* 0x0000001eff007819 */ /* 0x000fe40000011600 */
[C---:B------:R-:W-:Y:S02]  /*13b0*/  LOP3.LUT R10, R11.reuse, R10, RZ, 0x3c, !PT ;  /* 0x0000000a0b0a7212 */ /* 0x040fe400078e3cff */
[----:B------:R-:W-:-:S02]  /*13c0*/  LOP3.LUT R11, R11, R9, RZ, 0x3c, !PT ;  /* 0x000000090b0b7212 */ /* 0x000fc400078e3cff */
[----:B------:R-:W-:Y:S02]  /*13d0*/  ISETP.GE.AND P0, PT, R7, RZ, PT ;  /* 0x000000ff0700720c */ /* 0x000fe40003f06270 */
[C---:B------:R-:W-:Y:S02]  /*13e0*/  LOP3.LUT R7, R9.reuse, R7, RZ, 0x3c, !PT ;  /* 0x0000000709077212 */ /* 0x040fe400078e3cff */
[----:B------:R-:W0:Y:S01]  /*13f0*/  I2F.F64.S64 R10, R10 ;  /* 0x0000000a000a7312 */ /* 0x000e220000301c00 */
[----:B------:R-:W-:Y:S02]  /*1400*/  LEA.HI R9, R9, R0, RZ, 0x1 ;  /* 0x0000000009097211 */ /* 0x000fe400078f08ff */
[----:B------:R-:W-:-:S03]  /*1410*/  ISETP.GE.AND P1, PT, R7, RZ, PT ;  /* 0x000000ff0700720c */ /* 0x000fc60003f26270 */
[----:B------:R-:W-:-:S05]  /*1420*/  IMAD.MOV R0, RZ, RZ, -R9 ;  /* 0x000000ffff007224 */ /* 0x000fca00078e0a09 */
[----:B------:R-:W-:Y:S01]  /*1430*/  @!P0 MOV R9, R0 ;  /* 0x0000000000098202 */ /* 0x000fe20000000f00 */
[----:B0-----:R-:W-:-:S10]  /*1440*/  DMUL R12, R10, UR4 ;  /* 0x000000040a0c7c28 */ /* 0x001fd40008000000 */
[----:B------:R-:W0:Y:S02]  /*1450*/  F2F.F32.F64 R12, R12 ;  /* 0x0000000c000c7310 */ /* 0x000e240000301000 */
[----:B0-----:R-:W-:-:S07]  /*1460*/  FSEL R0, -R12, R12, !P1 ;  /* 0x0000000c0c007208 */ /* 0x001fce0004800100 */
.L_x_155:
[----:B------:R-:W-:Y:S05]  /*1470*/  BSYNC.RECONVERGENT B0 ;  /* 0x0000000000007941 */ /* 0x000fea0003800200 */
.L_x_154:
[C---:B------:R-:W-:Y:S01]  /*1480*/  LOP3.LUT R7, R9.reuse, 0x1, RZ, 0xc0, !PT ;  /* 0x0000000109077812 */ /* 0x040fe200078ec0ff */
[----:B------:R-:W-:Y:S01]  /*1490*/  FMUL R11, R0, R0 ;  /* 0x00000000000b7220 */ /* 0x000fe20000400000 */
[----:B------:R-:W-:Y:S01]  /*14a0*/  VIADD R10, R9, 0x1 ;  /* 0x00000001090a7836 */ /* 0x000fe20000000000 */
[----:B------:R-:W0:Y:S01]  /*14b0*/  LDCU UR4, c[0x0][0x39c] ;  /* 0x00007380ff0477ac */ /* 0x000e220008000800 */
[----:B------:R-:W-:Y:S01]  /*14c0*/  ISETP.NE.U32.AND P0, PT, R7, 0x1, PT ;  /* 0x000000010700780c */ /* 0x000fe20003f05070 */
[----:B------:R-:W-:Y:S01]  /*14d0*/  FFMA R12, R11, R6, -0.0013887860113754868507 ;  /* 0xbab607ed0b0c7423 */ /* 0x000fe20000000006 */
[----:B------:R-:W-:Y:S01]  /*14e0*/  IMAD.MOV.U32 R7, RZ, RZ, 0x3c0885e4 ;  /* 0x3c0885e4ff077424 */ /* 0x000fe200078e00ff */
[----:B------:R-:W-:Y:S01]  /*14f0*/  LOP3.LUT P1, RZ, R10, 0x2, RZ, 0xc0, !PT ;  /* 0x000000020aff7812 */ /* 0x000fe2000782c0ff */
[----:B------:R-:W-:Y:S01]  /*1500*/  IMAD.MOV.U32 R9, RZ, RZ, 0x3e2aaaa8 ;  /* 0x3e2aaaa8ff097424 */ /* 0x000fe200078e00ff */
[----:B------:R-:W-:Y:S01]  /*1510*/  FSEL R0, R0, 1, !P0 ;  /* 0x3f80000000007808 */ /* 0x000fe20004000000 */
[----:B------:R-:W-:Y:S01]  /*1520*/  FFMA R5, R2, -4, R5 ;  /* 0xc080000002057823 */ /* 0x000fe20000000005 */
[----:B------:R-:W-:Y:S01]  /*1530*/  FSEL R12, R12, -0.00019574658654164522886, P0 ;  /* 0xb94d41530c0c7808 */ /* 0x000fe20000000000 */
[----:B------:R-:W-:Y:S01]  /*1540*/  BSSY.RECONVERGENT B0, `(.L_x_159) ;  /* 0x0000073000007945 */ /* 0x000fe20003800200 */
[----:B------:R-:W-:Y:S01]  /*1550*/  FSEL R20, R7, 0.041666727513074874878, !P0 ;  /* 0x3d2aaabb07147808 */ /* 0x000fe20004000000 */
[----:B------:R-:W-:Y:S01]  /*1560*/  FFMA R13, R11, R0, RZ ;  /* 0x000000000b0d7223 */ /* 0x000fe200000000ff */
[----:B------:R-:W-:-:S03]  /*1570*/  FSEL R19, -R9, -0.4999999701976776123, !P0 ;  /* 0xbeffffff09137808 */ /* 0x000fc60004000100 */
[----:B------:R-:W-:-:S04]  /*1580*/  FFMA R12, R11, R12, R20 ;  /* 0x0000000c0b0c7223 */ /* 0x000fc80000000014 */
[----:B------:R-:W-:-:S04]  /*1590*/  FFMA R12, R11, R12, R19 ;  /* 0x0000000c0b0c7223 */ /* 0x000fc80000000013 */
[----:B------:R-:W-:-:S04]  /*15a0*/  FFMA R13, R13, R12, R0 ;  /* 0x0000000c0d0d7223 */ /* 0x000fc80000000000 */
[----:B------:R-:W-:-:S04]  /*15b0*/  @P1 FADD R13, RZ, -R13 ;  /* 0x8000000dff0d1221 */ /* 0x000fc80000000000 */
[----:B------:R-:W-:-:S04]  /*15c0*/  FMUL R8, R8, R13 ;  /* 0x0000000d08087220 */ /* 0x000fc80000400000 */
[----:B------:R-:W-:-:S04]  /*15d0*/  FMUL R8, R8, 0.10000000149011611938 ;  /* 0x3dcccccd08087820 */ /* 0x000fc80000400000 */
[----:B------:R-:W-:-:S04]  /*15e0*/  FFMA R5, R5, 0.10000000149011611938, R8 ;  /* 0x3dcccccd05057823 */ /* 0x000fc80000000008 */
[----:B0-----:R-:W-:-:S04]  /*15f0*/  FFMA R2, R5, UR4, R2 ;  /* 0x0000000405027c23 */ /* 0x001fc80008000002 */
[----:B------:R-:W-:-:S04]  /*1600*/  FMUL R0, R2, 1.6180340051651000977 ;  /* 0x3fcf1bbd02007820 */ /* 0x000fc80000400000 */
[C---:B------:R-:W-:Y:S01]  /*1610*/  FMUL R5, R0.reuse, 0.63661974668502807617 ;  /* 0x3f22f98300057820 */ /* 0x040fe20000400000 */
[----:B------:R-:W-:-:S03]  /*1620*/  FSETP.GE.AND P0, PT, |R0|, 105615, PT ;  /* 0x47ce47800000780b */ /* 0x000fc60003f06200 */
[----:B------:R-:W0:Y:S02]  /*1630*/  F2I.NTZ R12, R5 ;  /* 0x00000005000c7305 */ /* 0x000e240000203100 */
[----:B0-----:R-:W-:-:S05]  /*1640*/  I2FP.F32.S32 R11, R12 ;  /* 0x0000000c000b7245 */ /* 0x001fca0000201400 */
[----:B------:R-:W-:-:S04]  /*1650*/  FFMA R8, R11, -1.5707962512969970703, R0 ;  /* 0xbfc90fda0b087823 */ /* 0x000fc80000000000 */
[----:B------:R-:W-:-:S04]  /*1660*/  FFMA R8, R11, -7.5497894158615963534e-08, R8 ;  /* 0xb3a221680b087823 */ /* 0x000fc80000000008 */
[----:B------:R-:W-:Y:S01]  /*1670*/  FFMA R8, R11, -5.3903029534742383927e-15, R8 ;  /* 0xa7c234c50b087823 */ /* 0x000fe20000000008 */
[----:B------:R-:W-:Y:S06]  /*1680*/  @!P0 BRA `(.L_x_160) ;  /* 0x0000000400788947 */ /* 0x000fec0003800000 */
[----:B------:R-:W-:-:S13]  /*1690*/  FSETP.NEU.AND P0, PT, |R0|, +INF , PT ;  /* 0x7f8000000000780b */ /* 0x000fda0003f0d200 */
[----:B------:R-:W-:Y:S01]  /*16a0*/  @!P0 FMUL R8, RZ, R0 ;  /* 0x00000000ff088220 */ /* 0x000fe20000400000 */
[----:B------:R-:W-:Y:S01]  /*16b0*/  @!P0 MOV R12, RZ ;  /* 0x000000ff000c8202 */ /* 0x000fe20000000f00 */
[----:B------:R-:W-:Y:S06]  /*16c0*/  @!P0 BRA `(.L_x_160) ;  /* 0x0000000400688947 */ /* 0x000fec0003800000 */
[----:B------:R-:W-:Y:S01]  /*16d0*/  IMAD.SHL.U32 R8, R0, 0x100, RZ ;  /* 0x0000010000087824 */ /* 0x000fe200078e00ff */
[----:B------:R-:W0:Y:S01]  /*16e0*/  LDCU.64 UR8, c[0x4][URZ] ;  /* 0x01000000ff0877ac */ /* 0x000e220008000a00 */
[----:B------:R-:W-:Y:S02]  /*16f0*/  IMAD.MOV.U32 R5, RZ, RZ, RZ ;  /* 0x000000ffff057224 */ /* 0x000fe400078e00ff */
[----:B------:R-:W-:Y:S01]  /*1700*/  IMAD.MOV.U32 R20, RZ, RZ, RZ ;  /* 0x000000ffff147224 */ /* 0x000fe200078e00ff */
[----:B------:R-:W-:Y:S01]  /*1710*/  LOP3.LUT R19, R8, 0x80000000, RZ, 0xfc, !PT ;  /* 0x8000000008137812 */ /* 0x000fe200078efcff */
[----:B------:R-:W-:Y:S01]  /*1720*/  UMOV UR5, URZ ;  /* 0x000000ff00057c82 */ /* 0x000fe20008000000 */
[----:B------:R-:W-:-:S05]  /*1730*/  UMOV UR4, URZ ;  /* 0x000000ff00047c82 */ /* 0x000fca0008000000 */
.L_x_161:
[----:B0-----:R-:W-:Y:S01]  /*1740*/  MOV R12, UR8 ;  /* 0x00000008000c7c02 */ /* 0x001fe20008000f00 */
        /* <DEDUP_REMOVED lines=36> */
[----:B------:R-:W-:Y:S01]  /*1990*/  @P3 IMAD.MOV.U32 R8, RZ, RZ, R4 ;  /* 0x000000ffff083224 */ /* 0x000fe200078e0004 */
[C---:B------:R-:W-:Y:S01]  /*19a0*/  ISETP.EQ.AND P3, PT, R12.reuse, -0x4, PT ;  /* 0xfffffffc0c00780c */ /* 0x040fe20003f62270 */
[--C-:B------:R-:W-:Y:S01]  /*19b0*/  @P4 IMAD.MOV.U32 R8, RZ, RZ, R14.reuse ;  /* 0x000000ffff084224 */ /* 0x100fe200078e000e */
[----:B------:R-:W-:Y:S01]  /*19c0*/  @P4 MOV R11, R4 ;  /* 0x00000004000b4202 */ /* 0x000fe20000000f00 */
[----:B------:R-:W-:Y:S01]  /*19d0*/  @P2 IMAD.MOV.U32 R11, RZ, RZ, R14 ;  /* 0x000000ffff0b2224 */ /* 0x000fe200078e000e */
[----:B------:R-:W-:Y:S01]  /*19e0*/  ISETP.EQ.AND P4, PT, R12, 0x4, PT ;  /* 0x000000040c00780c */ /* 0x000fe20003f82270 */
[----:B------:R-:W-:Y:S01]  /*19f0*/  @P2 IMAD.MOV.U32 R8, RZ, RZ, R15 ;  /* 0x000000ffff082224 */ /* 0x000fe200078e000f */
[----:B------:R-:W-:Y:S01]  /*1a00*/  @P1 MOV R11, R15 ;  /* 0x0000000f000b1202 */ /* 0x000fe20000000f00 */
[--C-:B------:R-:W-:Y:S02]  /*1a10*/  @P1 IMAD.MOV.U32 R8, RZ, RZ, R16.reuse ;  /* 0x000000ffff081224 */ /* 0x100fe400078e0010 */
[----:B------:R-:W-:-:S02]  /*1a20*/  @P0 IMAD.MOV.U32 R11, RZ, RZ, R16 ;  /* 0x000000ffff0b0224 */ /* 0x000fc400078e0010 */
[----:B------:R-:W-:Y:S02]  /*1a30*/  @P0 IMAD.MOV.U32 R8, RZ, RZ, R17 ;  /* 0x000000ffff080224 */ /* 0x000fe400078e0011 */
[----:B------:R-:W-:Y:S01]  /*1a40*/  @P3 MOV R11, R17 ;  /* 0x00000011000b3202 */ /* 0x000fe20000000f00 */
[--C-:B------:R-:W-:Y:S02]  /*1a50*/  @P3 IMAD.MOV.U32 R8, RZ, RZ, R18.reuse ;  /* 0x000000ffff083224 */ /* 0x100fe400078e0012 */
[----:B------:R-:W-:Y:S01]  /*1a60*/  @P5 IMAD.MOV.U32 R11, RZ, RZ, R18 ;  /* 0x000000ffff0b5224 */ /* 0x000fe200078e0012 */
[----:B------:R-:W-:Y:S01]  /*1a70*/  @P4 MOV R11, R5 ;  /* 0x00000005000b4202 */ /* 0x000fe20000000f00 */
[----:B------:R-:W-:Y:S01]  /*1a80*/  @P5 IMAD.MOV.U32 R8, RZ, RZ, R5 ;  /* 0x000000ffff085224 */ /* 0x000fe200078e0005 */
[----:B------:R-:W-:Y:S06]  /*1a90*/  @!P6 BRA `(.L_x_163) ;  /* 0x000000000028e947 */ /* 0x000fec0003800000 */
        /* <DEDUP_REMOVED lines=10> */
.L_x_163:
[----:B------:R-:W-:Y:S05]  /*1b40*/  BSYNC.RECONVERGENT B1 ;  /* 0x0000000000017941 */ /* 0x000fea0003800200 */
.L_x_162:
        /* <DEDUP_REMOVED lines=13> */
[----:B------:R-:W-:-:S05]  /*1c20*/  IADD3 R0, PT, PT, -R12, RZ, RZ ;  /* 0x000000ff0c007210 */ /* 0x000fca0007ffe1ff */
[----:B------:R-:W-:Y:S01]  /*1c30*/  @!P0 IMAD.MOV.U32 R12, RZ, RZ, R0 ;  /* 0x000000ffff0c8224 */ /* 0x000fe200078e0000 */
[----:B0-----:R-:W-:-:S10]  /*1c40*/  DMUL R4, R4, UR4 ;  /* 0x0000000404047c28 */ /* 0x001fd40008000000 */
[----:B------:R-:W0:Y:S02]  /*1c50*/  F2F.F32.F64 R4, R4 ;  /* 0x0000000400047310 */ /* 0x000e240000301000 */
[----:B0-----:R-:W-:-:S07]  /*1c60*/  FSEL R8, -R4, R4, !P1 ;  /* 0x0000000404087208 */ /* 0x001fce0004800100 */
.L_x_160:
[----:B------:R-:W-:Y:S05]  /*1c70*/  BSYNC.RECONVERGENT B0 ;  /* 0x0000000000007941 */ /* 0x000fea0003800200 */
.L_x_159:
[----:B------:R-:W-:Y:S01]  /*1c80*/  FMUL R5, R8, R8 ;  /* 0x0000000808057220 */ /* 0x000fe20000400000 */
[C---:B------:R-:W-:Y:S01]  /*1c90*/  LOP3.LUT R0, R12.reuse, 0x1, RZ, 0xc0, !PT ;  /* 0x000000010c007812 */ /* 0x040fe200078ec0ff */
[----:B------:R-:W-:Y:S01]  /*1ca0*/  VIADD R12, R12, 0x1 ;  /* 0x000000010c0c7836 */ /* 0x000fe20000000000 */
[----:B------:R-:W-:Y:S01]  /*1cb0*/  BSSY.RECONVERGENT B0, `(.L_x_164) ;  /* 0x0000024000007945 */ /* 0x000fe20003800200 */
[----:B------:R-:W-:Y:S01]  /*1cc0*/  FFMA R6, R5, R6, -0.0013887860113754868507 ;  /* 0xbab607ed05067423 */ /* 0x000fe20000000006 */
[----:B------:R-:W-:Y:S02]  /*1cd0*/  ISETP.NE.U32.AND P0, PT, R0, 0x1, PT ;  /* 0x000000010000780c */ /* 0x000fe40003f05070 */
[----:B------:R-:W-:Y:S02]  /*1ce0*/  LOP3.LUT P1, RZ, R12, 0x2, RZ, 0xc0, !PT ;  /* 0x000000020cff7812 */ /* 0x000fe4000782c0ff */
[----:B------:R-:W-:Y:S02]  /*1cf0*/  FSEL R4, R7, 0.041666727513074874878, !P0 ;  /* 0x3d2aaabb07047808 */ /* 0x000fe40004000000 */
[----:B------:R-:W-:-:S02]  /*1d00*/  FSEL R6, R6, -0.00019574658654164522886, P0 ;  /* 0xb94d415306067808 */ /* 0x000fc40000000000 */
[----:B------:R-:W-:Y:S02]  /*1d10*/  FSEL R0, R8, 1, !P0 ;  /* 0x3f80000008007808 */ /* 0x000fe40004000000 */
[----:B------:R-:W-:Y:S01]  /*1d20*/  FSEL R9, -R9, -0.4999999701976776123, !P0 ;  /* 0xbeffffff09097808 */ /* 0x000fe20004000100 */
[C---:B------:R-:W-:Y:S02]  /*1d30*/  FFMA R4, R5.reuse, R6, R4 ;  /* 0x0000000605047223 */ /* 0x040fe40000000004 */
[C---:B------:R-:W-:Y:S02]  /*1d40*/  FFMA R7, R5.reuse, R0, RZ ;  /* 0x0000000005077223 */ /* 0x040fe400000000ff */
[----:B------:R-:W-:Y:S01]  /*1d50*/  FFMA R4, R5, R4, R9 ;  /* 0x0000000405047223 */ /* 0x000fe20000000009 */
[----:B------:R-:W-:-:S03]  /*1d60*/  IMAD.MOV.U32 R5, RZ, RZ, 0x3bbb989d ;  /* 0x3bbb989dff057424 */ /* 0x000fc600078e00ff */
[----:B------:R-:W-:-:S04]  /*1d70*/  FFMA R7, R7, R4, R0 ;  /* 0x0000000407077223 */ /* 0x000fc80000000000 */
[----:B------:R-:W-:-:S04]  /*1d80*/  @P1 FADD R7, RZ, -R7 ;  /* 0x80000007ff071221 */ /* 0x000fc80000000000 */
[----:B------:R-:W-:Y:S01]  /*1d90*/  FFMA R2, R7, 0.61803400516510009766, R2 ;  /* 0x3f1e377a07027823 */ /* 0x000fe20000000002 */
[----:B------:R-:W-:-:S03]  /*1da0*/  MOV R7, 0x437c0000 ;  /* 0x437c000000077802 */ /* 0x000fc60000000f00 */
[----:B------:R-:W-:-:S04]  /*1db0*/  FMUL R2, R2, -1.6180340051651000977 ;  /* 0xbfcf1bbd02027820 */ /* 0x000fc80000400000 */
[----:B------:R-:W-:-:S04]  /*1dc0*/  FFMA.SAT R0, R2, R5, 0.5 ;  /* 0x3f00000002007423 */ /* 0x000fc80000002005 */
[----:B------:R-:W-:-:S04]  /*1dd0*/  FFMA.RM R0, R0, R7, 12582913 ;  /* 0x4b40000100007423 */ /* 0x000fc80000004007 */
[C---:B------:R-:W-:Y:S01]  /*1de0*/  FADD R5, R0.reuse, -12583039 ;  /* 0xcb40007f00057421 */ /* 0x040fe20000000000 */
[----:B------:R-:W-:-:S03]  /*1df0*/  IMAD.SHL.U32 R0, R0, 0x800000, RZ ;  /* 0x0080000000007824 */ /* 0x000fc600078e00ff */
[----:B------:R-:W-:-:S04]  /*1e00*/  FFMA R5, R2, 1.4426950216293334961, -R5 ;  /* 0x3fb8aa3b02057823 */ /* 0x000fc80000000805 */
[----:B------:R-:W-:-:S06]  /*1e10*/  FFMA R5, R2, 1.925963033500011079e-08, R5 ;  /* 0x32a5706002057823 */ /* 0x000fcc0000000005 */
[----:B------:R-:W0:Y:S02]  /*1e20*/  MUFU.EX2 R5, R5 ;  /* 0x0000000500057308 */ /* 0x000e240000000800 */
[----:B0-----:R-:W-:-:S04]  /*1e30*/  FFMA R2, R0, R5, 1 ;  /* 0x3f80000000027423 */ /* 0x001fc80000000005 */
[----:B------:R-:W-:-:S05]  /*1e40*/  VIADD R0, R2, 0x1800000 ;  /* 0x0180000002007836 */ /* 0x000fca0000000000 */
[----:B------:R-:W-:-:S04]  /*1e50*/  LOP3.LUT R0, R0, 0x7f800000, RZ, 0xc0, !PT ;  /* 0x7f80000000007812 */ /* 0x000fc800078ec0ff */
[----:B------:R-:W-:-:S13]  /*1e60*/  ISETP.GT.U32.AND P0, PT, R0, 0x1ffffff, PT ;  /* 0x01ffffff0000780c */ /* 0x000fda0003f04070 */
[----:B------:R-:W-:Y:S05]  /*1e70*/  @P0 BRA `(.L_x_165) ;  /* 0x00000000000c0947 */ /* 0x000fea0003800000 */
[----:B------:R-:W-:-:S07]  /*1e80*/  MOV R4, 0x1ea0 ;  /* 0x00001ea000047802 */ /* 0x000fce0000000f00 */
[----:B------:R-:W-:Y:S05]  /*1e90*/  CALL.REL.NOINC `($__internal_8_$__cuda_sm20_rcp_rn_f32_slowpath) ;  /* 0x0000000000287944 */ /* 0x000fea0003c00000 */
[----:B------:R-:W-:Y:S05]  /*1ea0*/  BRA `(.L_x_166) ;  /* 0x0000000000107947 */ /* 0x000fea0003800000 */
.L_x_165:
[----:B------:R-:W0:Y:S02]  /*1eb0*/  MUFU.RCP R7, R2 ;  /* 0x0000000200077308 */ /* 0x000e240000001000 */
[----:B0-----:R-:W-:-:S04]  /*1ec0*/  FFMA R0, R2, R7, -1 ;  /* 0xbf80000002007423 */ /* 0x001fc80000000007 */
[----:B------:R-:W-:-:S04]  /*1ed0*/  FADD.FTZ R0, -R0, -RZ ;  /* 0x800000ff00007221 */ /* 0x000fc80000010100 */
[----:B------:R-:W-:-:S07]  /*1ee0*/  FFMA R7, R7, R0, R7 ;  /* 0x0000000007077223 */ /* 0x000fce0000000007 */
.L_x_166:
[----:B------:R-:W-:Y:S05]  /*1ef0*/  BSYNC.RECONVERGENT B0 ;  /* 0x0000000000007941 */ /* 0x000fea0003800200 */
.L_x_164:
[----:B------:R-:W0:Y:S02]  /*1f00*/  LDC.64 R4, c[0x0][0x388] ;  /* 0x0000e200ff047b82 */ /* 0x000e240000000a00 */
[----:B0-----:R-:W-:-:S05]  /*1f10*/  IMAD.WIDE R2, R3, 0x4, R4 ;  /* 0x0000000403027825 */ /* 0x001fca00078e0204 */
[----:B------:R-:W-:Y:S01]  /*1f20*/  STG.E desc[UR6][R2.64], R7 ;  /* 0x0000000702007986 */ /* 0x000fe2000c101906 */
[----:B------:R-:W-:Y:S05]  /*1f30*/  EXIT ;  /* 0x000000000000794d */ /* 0x000fea0003800000 */
        .weak           $__internal_8_$__cuda_sm20_rcp_rn_f32_slowpath
        .type           $__internal_8_$__cuda_sm20_rcp_rn_f32_slowpath,@function
        .size           $__internal_8_$__cuda_sm20_rcp_rn_f32_slowpath,(.L_x_385 - $__internal_8_$__cuda_sm20_rcp_rn_f32_slowpath)
$__internal_8_$__cuda_sm20_rcp_rn_f32_slowpath:
[----:B------:R-:W-:Y:S01]  /*1f40*/  IMAD.SHL.U32 R0, R2, 0x2, RZ ;  /* 0x0000000202007824 */ /* 0x000fe200078e00ff */
[----:B------:R-:W-:Y:S04]  /*1f50*/  BSSY.RECONVERGENT B1, `(.L_x_167) ;  /* 0x0000031000017945 */ /* 0x000fe80003800200 */
[----:B------:R-:W-:Y:S02]  /*1f60*/  SHF.R.U32.HI R9, RZ, 0x18, R0 ;  /* 0x00000018ff097819 */ /* 0x000fe40000011600 */
[----:B------:R-:W-:Y:S02]  /*1f70*/  MOV R0, R2 ;  /* 0x0000000200007202 */ /* 0x000fe40000000f00 */
        /* <DEDUP_REMOVED lines=12> */
.L_x_168:
        /* <DEDUP_REMOVED lines=16> */
[----:B------:R-:W-:Y:S02]  /*2140*/  LOP3.LUT R8, R8, R5, RZ, 0xc0, !PT ;  /* 0x0000000508087212 */ /* 0x000fe400078ec0ff */
[----:B------:R-:W-:-:S02]  /*2150*/  IADD3 R6, PT, PT, -R6, RZ, RZ ;  /* 0x000000ff06067210 */ /* 0x000fc40007ffe1ff */
[-C--:B------:R-:W-:Y:S02]  /*2160*/  SHF.R.U32.HI R8, RZ, R11.reuse, R8 ;  /* 0x0000000bff087219 */ /* 0x080fe40000011608 */
[----:B------:R-:W-:Y:S02]  /*2170*/  LOP3.LUT P1, RZ, R6, R11, R5, 0xf8, !PT ;  /* 0x0000000b06ff7212 */ /* 0x000fe4000782f805 */
[C---:B------:R-:W-:Y:S02]  /*2180*/  LOP3.LUT P0, RZ, R8.reuse, 0x1, RZ, 0xc0, !PT ;  /* 0x0000000108ff7812 */ /* 0x040fe4000780c0ff */
[----:B------:R-:W-:-:S04]  /*2190*/  LOP3.LUT P2, RZ, R8, 0x2, RZ, 0xc0, !PT ;  /* 0x0000000208ff7812 */ /* 0x000fc8000784c0ff */
[----:B------:R-:W-:Y:S02]  /*21a0*/  PLOP3.LUT P0, PT, P0, P1, P2, 0xe0, 0x0 ;  /* 0x000000000000781c */ /* 0x000fe40000703c20 */
[----:B------:R-:W-:Y:S02]  /*21b0*/  LOP3.LUT P1, RZ, R0, 0x7fffff, RZ, 0xc0, !PT ;  /* 0x007fffff00ff7812 */ /* 0x000fe4000782c0ff */
[----:B------:R-:W-:-:S05]  /*21c0*/  SEL R2, RZ, 0x1, !P0 ;  /* 0x00000001ff027807 */ /* 0x000fca0004000000 */
[----:B------:R-:W-:-:S05]  /*21d0*/  IMAD.MOV R2, RZ, RZ, -R2 ;  /* 0x000000ffff027224 */ /* 0x000fca00078e0a02 */
[----:B------:R-:W-:Y:S01]  /*21e0*/  ISETP.GE.AND P0, PT, R2, RZ, PT ;  /* 0x000000ff0200720c */ /* 0x000fe20003f06270 */
[----:B------:R-:W-:-:S05]  /*21f0*/  VIADD R2, R9, 0xffffff04 ;  /* 0xffffff0409027836 */ /* 0x000fca0000000000 */
[----:B------:R-:W-:-:S07]  /*2200*/  SHF.R.U32.HI R5, RZ, R2, R5 ;  /* 0x00000002ff057219 */ /* 0x000fce0000011605 */
[----:B------:R-:W-:-:S05]  /*2210*/  @!P0 VIADD R5, R5, 0x1 ;  /* 0x0000000105058836 */ /* 0x000fca0000000000 */
[----:B------:R-:W-:-:S04]  /*2220*/  @!P1 SHF.L.U32 R5, R5, 0x1, RZ ;  /* 0x0000000105059819 */ /* 0x000fc800000006ff */
[----:B------:R-:W-:Y:S01]  /*2230*/  LOP3.LUT R5, R5, 0x80000000, R0, 0xf8, !PT ;  /* 0x8000000005057812 */ /* 0x000fe200078ef800 */
[----:B------:R-:W-:Y:S06]  /*2240*/  BRA `(.L_x_169) ;  /* 0x0000000000047947 */ /* 0x000fec0003800000 */
.L_x_170:
[----:B------:R0:W1:Y:S02]  /*2250*/  MUFU.RCP R5, R0 ;  /* 0x0000000000057308 */ /* 0x0000640000001000 */
.L_x_169:
[----:B------:R-:W-:Y:S05]  /*2260*/  BSYNC.RECONVERGENT B1 ;  /* 0x0000000000017941 */ /* 0x000fea0003800200 */
.L_x_167:
[----:B-1----:R-:W-:Y:S02]  /*2270*/  IMAD.MOV.U32 R7, RZ, RZ, R5 ;  /* 0x000000ffff077224 */ /* 0x002fe400078e0005 */
[----:B------:R-:W-:-:S04]  /*2280*/  IMAD.MOV.U32 R5, RZ, RZ, 0x0 ;  /* 0x00000000ff057424 */ /* 0x000fc800078e00ff */
[----:B0-----:R-:W-:Y:S05]  /*2290*/  RET.REL.NODEC R4 `(quantum_evolution_2d_kernel) ;  /* 0xffffffdc04587950 */ /* 0x001fea0003c3ffff */
.L_x_171:
        /* <DEDUP_REMOVED lines=14> */
.L_x_385:


//--------------------- .text.holographic_reconstruction_kernel --------------------------
	.section	.text.holographic_reconstruction_kernel,"ax",@progbits
	.align	128
        .global         holographic_reconstruction_kernel
        .type           holographic_reconstruction_kernel,@function
        .size           holographic_reconstruction_kernel,(.L_x_386 - holographic_reconstruction_kernel)
        .other          holographic_reconstruction_kernel,@"STO_CUDA_ENTRY STV_DEFAULT"
holographic_reconstruction_kernel:
.text.holographic_reconstruction_kernel:
        /* <DEDUP_REMOVED lines=10> */
[----:B------:R-:W2:Y:S01]  /*00a0*/  LDC.64 R8, c[0x0][0x388] ;  /* 0x0000e200ff087b82 */ /* 0x000ea20000000a00 */
[----:B0-----:R-:W-:-:S06]  /*00b0*/  IMAD.WIDE R4, R2, 0x4, R4 ;  /* 0x0000000402047825 */ /* 0x001fcc00078e0204 */
[----:B-1----:R-:W3:Y:S01]  /*00c0*/  LDG.E.CONSTANT R4, desc[UR6][R4.64] ;  /* 0x0000000604047981 */ /* 0x002ee2000c1e9900 */
[----:B--2---:R-:W-:-:S06]  /*00d0*/  IMAD.WIDE R8, R2, 0x4, R8 ;  /* 0x0000000402087825 */ /* 0x004fcc00078e0208 */
[----:B------:R-:W3:Y:S01]  /*00e0*/  LDG.E.CONSTANT R9, desc[UR6][R8.64] ;  /* 0x0000000608097981 */ /* 0x000ee2000c1e9900 */
[----:B------:R-:W-:Y:S01]  /*00f0*/  BSSY.RECONVERGENT B0, `(.L_x_172) ;  /* 0x000006e000007945 */ /* 0x000fe20003800200 */
[----:B---3--:R-:W-:-:S04]  /*0100*/  FMUL R3, R4, R9 ;  /* 0x0000000904037220 */ /* 0x008fc80000400000 */
[----:B------:R-:W-:-:S04]  /*0110*/  FMUL R3, R3, 3.1415927410125732422 ;  /* 0x40490fdb03037820 */ /* 0x000fc80000400000 */
[----:B------:R-:W-:-:S06]  /*0120*/  FMUL R0, R3, 0.63661974668502807617 ;  /* 0x3f22f98303007820 */ /* 0x000fcc0000400000 */
[----:B------:R-:W0:Y:S01]  /*0130*/  F2I.NTZ R0, R0 ;  /* 0x0000000000007305 */ /* 0x000e220000203100 */
[----:B------:R-:W-:Y:S02]  /*0140*/  FSETP.GE.AND P0, PT, |R3|, 105615, PT ;  /* 0x47ce47800300780b */ /* 0x000fe40003f06200 */
[----:B0-----:R-:W-:-:S05]  /*0150*/  I2FP.F32.S32 R6, R0 ;  /* 0x0000000000067245 */ /* 0x001fca0000201400 */
[----:B------:R-:W-:-:S04]  /*0160*/  FFMA R7, R6, -1.5707962512969970703, R3 ;  /* 0xbfc90fda06077823 */ /* 0x000fc80000000003 */
[----:B------:R-:W-:-:S04]  /*0170*/  FFMA R7, R6, -7.5497894158615963534e-08, R7 ;  /* 0xb3a2216806077823 */ /* 0x000fc80000000007 */
[----:B------:R-:W-:Y:S01]  /*0180*/  FFMA R7, R6, -5.3903029534742383927e-15, R7 ;  /* 0xa7c234c506077823 */ /* 0x000fe20000000007 */
[----:B------:R-:W-:Y:S01]  /*0190*/  IMAD.MOV.U32 R6, RZ, RZ, R0 ;  /* 0x000000ffff067224 */ /* 0x000fe200078e0000 */
[----:B------:R-:W-:Y:S02]  /*01a0*/  P2R R5, PR, RZ, 0x1 ;  /* 0x00000001ff057803 */ /* 0x000fe40000000000 */
[----:B------:R-:W-:Y:S01]  /*01b0*/  IMAD.MOV.U32 R4, RZ, RZ, R7 ;  /* 0x000000ffff047224 */ /* 0x000fe200078e0007 */
[----:B------:R-:W-:Y:S06]  /*01c0*/  @!P0 BRA `(.L_x_173) ;  /* 0x0000000400808947 */ /* 0x000fec0003800000 */
[----:B------:R-:W-:-:S13]  /*01d0*/  FSETP.NEU.AND P0, PT, |R3|, +INF , PT ;  /* 0x7f8000000300780b */ /* 0x000fda0003f0d200 */
[----:B------:R-:W-:Y:S01]  /*01e0*/  @!P0 FMUL R4, RZ, R3 ;  /* 0x00000003ff048220 */ /* 0x000fe20000400000 */
[----:B------:R-:W-:Y:S01]  /*01f0*/  @!P0 IMAD.MOV.U32 R0, RZ, RZ, RZ ;  /* 0x000000ffff008224 */ /* 0x000fe200078e00ff */
        /* <DEDUP_REMOVED lines=8> */
.L_x_174:
        /* <DEDUP_REMOVED lines=14> */
[----:B------:R-:W-:Y:S01]  /*0360*/  IADD3.X R0, PT, PT, R9, UR5, RZ, P2, !PT ;  /* 0x0000000509007c10 */ /* 0x000fe200097fe4ff */
[--C-:B------:R-:W-:Y:S01]  /*0370*/  @P1 IMAD.MOV.U32 R12, RZ, RZ, R8.reuse ;  /* 0x000000ffff0c1224 */ /* 0x100fe200078e0008 */
[C---:B------:R-:W-:Y:S01]  /*0380*/  ISETP.EQ.AND P2, PT, R17.reuse, 0x8, PT ;  /* 0x000000081100780c */ /* 0x040fe20003f42270 */
[--C-:B------:R-:W-:Y:S01]  /*0390*/  @P3 IMAD.MOV.U32 R14, RZ, RZ, R8.reuse ;  /* 0x000000ffff0e3224 */ /* 0x100fe200078e0008 */
[----:B------:R-:W-:Y:S01]  /*03a0*/  @P0 MOV R5, R8 ;  /* 0x0000000800050202 */ /* 0x000fe20000000f00 */
[--C-:B------:R-:W-:Y:S02]  /*03b0*/  @P4 IMAD.MOV.U32 R15, RZ, RZ, R8.reuse ;  /* 0x000000ffff0f4224 */ /* 0x100fe400078e0008 */
[----:B------:R-:W-:Y:S02]  /*03c0*/  @P5 IMAD.MOV.U32 R16, RZ, RZ, R8 ;  /* 0x000000ffff105224 */ /* 0x000fe400078e0008 */
[----:B------:R-:W-:-:S06]  /*03d0*/  VIADD R17, R17, 0x4 ;  /* 0x0000000411117836 */ /* 0x000fcc0000000000 */
[----:B------:R-:W-:Y:S01]  /*03e0*/  @P2 IMAD.MOV.U32 R13, RZ, RZ, R8 ;  /* 0x000000ffff0d2224 */ /* 0x000fe200078e0008 */
[----:B------:R-:W-:Y:S06]  /*03f0*/  BRA.U UP0, `(.L_x_174) ;  /* 0xfffffffd00a07547 */ /* 0x000fec000b83ffff */
[----:B------:R-:W-:Y:S01]  /*0400*/  SHF.R.U32.HI R4, RZ, 0x17, R3 ;  /* 0x00000017ff047819 */ /* 0x000fe20000011603 */
[----:B------:R-:W-:Y:S03]  /*0410*/  BSSY.RECONVERGENT B1, `(.L_x_175) ;  /* 0x0000029000017945 */ /* 0x000fe60003800200 */
[C---:B------:R-:W-:Y:S02]  /*0420*/  LOP3.LUT R8, R4.reuse, 0xe0, RZ, 0xc0, !PT ;  /* 0x000000e004087812 */ /* 0x040fe400078ec0ff */
[----:B------:R-:W-:-:S03]  /*0430*/  LOP3.LUT P6, RZ, R4, 0x1f, RZ, 0xc0, !PT ;  /* 0x0000001f04ff7812 */ /* 0x000fc600078cc0ff */
[----:B------:R-:W-:-:S05]  /*0440*/  VIADD R8, R8, 0xffffff80 ;  /* 0xffffff8008087836 */ /* 0x000fca0000000000 */
[----:B------:R-:W-:-:S04]  /*0450*/  SHF.R.U32.HI R8, RZ, 0x5, R8 ;  /* 0x00000005ff087819 */ /* 0x000fc80000011608 */
[----:B------:R-:W-:-:S04]  /*0460*/  LEA R10, -R8, RZ, 0x2 ;  /* 0x000000ff080a7211 */ /* 0x000fc800078e11ff */
[C---:B------:R-:W-:Y:S02]  /*0470*/  ISETP.EQ.AND P3, PT, R10.reuse, -0x18, PT ;  /* 0xffffffe80a00780c */ /* 0x040fe40003f62270 */
[C---:B------:R-:W-:Y:S02]  /*0480*/  ISETP.EQ.AND P4, PT, R10.reuse, -0x14, PT ;  /* 0xffffffec0a00780c */ /* 0x040fe40003f82270 */
[C---:B------:R-:W-:Y:S02]  /*0490*/  ISETP.EQ.AND P0, PT, R10.reuse, -0x10, PT ;  /* 0xfffffff00a00780c */ /* 0x040fe40003f02270 */
[C---:B------:R-:W-:Y:S02]  /*04a0*/  ISETP.EQ.AND P1, PT, R10.reuse, -0xc, PT ;  /* 0xfffffff40a00780c */ /* 0x040fe40003f22270 */
[C---:B------:R-:W-:Y:S02]  /*04b0*/  ISETP.EQ.AND P2, PT, R10.reuse, -0x8, PT ;  /* 0xfffffff80a00780c */ /* 0x040fe40003f42270 */
[----:B------:R-:W-:-:S03]  /*04c0*/  ISETP.EQ.AND P5, PT, R10, 0x4, PT ;  /* 0x000000040a00780c */ /* 0x000fc60003fa2270 */
[--C-:B------:R-:W-:Y:S01]  /*04d0*/  @P3 IMAD.MOV.U32 R8, RZ, RZ, R5.reuse ;  /* 0x000000ffff083224 */ /* 0x100fe200078e0005 */
[C---:B------:R-:W-:Y:S01]  /*04e0*/  ISETP.EQ.AND P3, PT, R10.reuse, -0x4, PT ;  /* 0xfffffffc0a00780c */ /* 0x040fe20003f62270 */
[----:B------:R-:W-:Y:S02]  /*04f0*/  @P4 IMAD.MOV.U32 R9, RZ, RZ, R5 ;  /* 0x000000ffff094224 */ /* 0x000fe400078e0005 */
[----:B------:R-:W-:Y:S01]  /*0500*/  @P4 IMAD.MOV.U32 R8, RZ, RZ, R12 ;  /* 0x000000ffff084224 */ /* 0x000fe200078e000c */
[----:B------:R-:W-:Y:S01]  /*0510*/  ISETP.EQ.AND P4, PT, R10, RZ, PT ;  /* 0x000000ff0a00720c */ /* 0x000fe20003f82270 */
[----:B------:R-:W-:Y:S02]  /*0520*/  @P0 IMAD.MOV.U32 R8, RZ, RZ, R13 ;  /* 0x000000ffff080224 */ /* 0x000fe400078e000d */
[----:B------:R-:W-:Y:S02]  /*0530*/  @P1 IMAD.MOV.U32 R8, RZ, RZ, R14 ;  /* 0x000000ffff081224 */ /* 0x000fe400078e000e */
[----:B------:R-:W-:-:S02]  /*0540*/  @P2 IMAD.MOV.U32 R8, RZ, RZ, R15 ;  /* 0x000000ffff082224 */ /* 0x000fc400078e000f */
[----:B------:R-:W-:Y:S02]  /*0550*/  @P0 IMAD.MOV.U32 R9, RZ, RZ, R12 ;  /* 0x000000ffff090224 */ /* 0x000fe400078e000c */
[----:B------:R-:W-:Y:S02]  /*0560*/  @P3 IMAD.MOV.U32 R8, RZ, RZ, R16 ;  /* 0x000000ffff083224 */ /* 0x000fe400078e0010 */
[----:B------:R-:W-:Y:S01]  /*0570*/  @P1 IMAD.MOV.U32 R9, RZ, RZ, R13 ;  /* 0x000000ffff091224 */ /* 0x000fe200078e000d */
[----:B------:R-:W-:Y:S01]  /*0580*/  @P2 MOV R9, R14 ;  /* 0x0000000e00092202 */ /* 0x000fe20000000f00 */
[----:B------:R-:W-:Y:S02]  /*0590*/  @P4 IMAD.MOV.U32 R8, RZ, RZ, R0 ;  /* 0x000000ffff084224 */ /* 0x000fe400078e0000 */
[----:B------:R-:W-:Y:S02]  /*05a0*/  @P3 IMAD.MOV.U32 R9, RZ, RZ, R15 ;  /* 0x000000ffff093224 */ /* 0x000fe400078e000f */
[----:B------:R-:W-:-:S02]  /*05b0*/  @P4 IMAD.MOV.U32 R9, RZ, RZ, R16 ;  /* 0x000000ffff094224 */ /* 0x000fc400078e0010 */
[----:B------:R-:W-:Y:S02]  /*05c0*/  @P5 IMAD.MOV.U32 R9, RZ, RZ, R0 ;  /* 0x000000ffff095224 */ /* 0x000fe400078e0000 */
[----:B------:R-:W-:Y:S01]  /*05d0*/  IMAD.MOV.U32 R17, RZ, RZ, R8 ;  /* 0x000000ffff117224 */ /* 0x000fe200078e0008 */
[----:B------:R-:W-:Y:S06]  /*05e0*/  @!P6 BRA `(.L_x_176) ;  /* 0x00000000002ce947 */ /* 0x000fec0003800000 */
[----:B------:R-:W-:Y:S01]  /*05f0*/  @P0 MOV R8, R5 ;  /* 0x0000000500080202 */ /* 0x000fe20000000f00 */
[----:B------:R-:W-:Y:S01]  /*0600*/  @P1 IMAD.MOV.U32 R8, RZ, RZ, R12 ;  /* 0x000000ffff081224 */ /* 0x000fe200078e000c */
[----:B------:R-:W-:Y:S01]  /*0610*/  ISETP.EQ.AND P0, PT, R10, 0x8, PT ;  /* 0x000000080a00780c */ /* 0x000fe20003f02270 */
[----:B------:R-:W-:Y:S01]  /*0620*/  @P2 IMAD.MOV.U32 R8, RZ, RZ, R13 ;  /* 0x000000ffff082224 */ /* 0x000fe200078e000d */
[----:B------:R-:W-:Y:S01]  /*0630*/  LOP3.LUT R4, R4, 0x1f, RZ, 0xc0, !PT ;  /* 0x0000001f04047812 */ /* 0x000fe200078ec0ff */
[----:B------:R-:W-:Y:S02]  /*0640*/  @P3 IMAD.MOV.U32 R8, RZ, RZ, R14 ;  /* 0x000000ffff083224 */ /* 0x000fe400078e000e */
[----:B------:R-:W-:Y:S01]  /*0650*/  @P4 IMAD.MOV.U32 R8, RZ, RZ, R15 ;  /* 0x000000ffff084224 */ /* 0x000fe200078e000f */
[----:B------:R-:W-:Y:S01]  /*0660*/  SHF.L.W.U32.HI R17, R9, R4, R17 ;  /* 0x0000000409117219 */ /* 0x000fe20000010e11 */
[----:B------:R-:W-:-:S06]  /*0670*/  @P5 IMAD.MOV.U32 R8, RZ, RZ, R16 ;  /* 0x000000ffff085224 */ /* 0x000fcc00078e0010 */
[----:B------:R-:W-:-:S05]  /*0680*/  @P0 IMAD.MOV.U32 R8, RZ, RZ, R0 ;  /* 0x000000ffff080224 */ /* 0x000fca00078e0000 */
[----:B------:R-:W-:-:S07]  /*0690*/  SHF.L.W.U32.HI R9, R8, R4, R9 ;  /* 0x0000000408097219 */ /* 0x000fce0000010e09 */
.L_x_176:
[----:B------:R-:W-:Y:S05]  /*06a0*/  BSYNC.RECONVERGENT B1 ;  /* 0x0000000000017941 */ /* 0x000fea0003800200 */
.L_x_175:
        /* <DEDUP_REMOVED lines=18> */
.L_x_173:
[----:B------:R-:W-:Y:S05]  /*07d0*/  BSYNC.RECONVERGENT B0 ;  /* 0x0000000000007941 */ /* 0x000fea0003800200 */
.L_x_172:
[----:B------:R-:W-:Y:S02]  /*07e0*/  IMAD.MOV.U32 R8, RZ, RZ, 0x37cbac00 ;  /* 0x37cbac00ff087424 */ /* 0x000fe400078e00ff */
[----:B------:R-:W-:Y:S01]  /*07f0*/  FMUL R9, R4, R4 ;  /* 0x0000000404097220 */ /* 0x000fe20000400000 */
[C---:B------:R-:W-:Y:S01]  /*0800*/  LOP3.LUT R11, R0.reuse, 0x1, RZ, 0xc0, !PT ;  /* 0x00000001000b7812 */ /* 0x040fe200078ec0ff */
[----:B------:R-:W-:Y:S01]  /*0810*/  IMAD.MOV.U32 R18, RZ, RZ, 0x3d2aaabb ;  /* 0x3d2aaabbff127424 */ /* 0x000fe200078e00ff */
[----:B------:R-:W-:Y:S01]  /*0820*/  FSETP.GE.AND P2, PT, |R3|, 105615, PT ;  /* 0x47ce47800300780b */ /* 0x000fe20003f46200 */
[----:B------:R-:W-:Y:S01]  /*0830*/  FFMA R10, R9, R8, -0.0013887860113754868507 ;  /* 0xbab607ed090a7423 */ /* 0x000fe20000000008 */
[----:B------:R-:W-:Y:S01]  /*0840*/  ISETP.NE.U32.AND P0, PT, R11, 0x1, PT ;  /* 0x000000010b00780c */ /* 0x000fe20003f05070 */
[----:B------:R-:W-:Y:S01]  /*0850*/  IMAD.MOV.U32 R17, RZ, RZ, 0x3effffff ;  /* 0x3effffffff117424 */ /* 0x000fe200078e00ff */
[----:B------:R-:W-:Y:S01]  /*0860*/  LOP3.LUT P1, RZ, R0, 0x2, RZ, 0xc0, !PT ;  /* 0x0000000200ff7812 */ /* 0x000fe2000782c0ff */
[----:B------:R-:W-:Y:S01]  /*0870*/  BSSY.RECONVERGENT B0, `(.L_x_177) ;  /* 0x000006a000007945 */ /* 0x000fe20003800200 */
[----:B------:R-:W-:-:S02]  /*0880*/  FSEL R10, R10, -0.00019574658654164522886, !P0 ;  /* 0xb94d41530a0a7808 */ /* 0x000fc40004000000 */
[----:B------:R-:W-:Y:S02]  /*0890*/  FSEL R18, R18, 0.0083327032625675201416, !P0 ;  /* 0x3c0885e412127808 */ /* 0x000fe40004000000 */
[----:B------:R-:W-:Y:S02]  /*08a0*/  FSEL R0, R4, 1, P0 ;  /* 0x3f80000004007808 */ /* 0x000fe40000000000 */
[----:B------:R-:W-:Y:S01]  /*08b0*/  FSEL R17, -R17, -0.16666662693023681641, !P0 ;  /* 0xbe2aaaa811117808 */ /* 0x000fe20004000100 */
[C---:B------:R-:W-:Y:S02]  /*08c0*/  FFMA R10, R9.reuse, R10, R18 ;  /* 0x0000000a090a7223 */ /* 0x040fe40000000012 */
[C---:B------:R-:W-:Y:S02]  /*08d0*/  FFMA R11, R9.reuse, R0, RZ ;  /* 0x00000000090b7223 */ /* 0x040fe400000000ff */
[----:B------:R-:W-:-:S04]  /*08e0*/  FFMA R10, R9, R10, R17 ;  /* 0x0000000a090a7223 */ /* 0x000fc80000000011 */
[----:B------:R-:W-:-:S04]  /*08f0*/  FFMA R4, R11, R10, R0 ;  /* 0x0000000a0b047223 */ /* 0x000fc80000000000 */
[----:B------:R-:W-:Y:S01]  /*0900*/  @P1 FADD R4, RZ, -R4 ;  /* 0x80000004ff041221 */ /* 0x000fe20000000000 */
[----:B------:R-:W-:Y:S06]  /*0910*/  @!P2 BRA `(.L_x_178) ;  /* 0x00000004007ca947 */ /* 0x000fec0003800000 */
[----:B------:R-:W-:-:S13]  /*0920*/  FSETP.NEU.AND P0, PT, |R3|, +INF , PT ;  /* 0x7f8000000300780b */ /* 0x000fda0003f0d200 */
[----:B------:R-:W-:Y:S01]  /*0930*/  @!P0 FMUL R7, RZ, R3 ;  /* 0x00000003ff078220 */ /* 0x000fe20000400000 */
[----:B------:R-:W-:Y:S01]  /*0940*/  @!P0 IMAD.MOV.U32 R6, RZ, RZ, RZ ;  /* 0x000000ffff068224 */ /* 0x000fe200078e00ff */
[----:B------:R-:W-:Y:S06]  /*0950*/  @!P0 BRA `(.L_x_178) ;  /* 0x00000004006c8947 */ /* 0x000fec0003800000 */
[----:B------:R-:W-:Y:S01]  /*0960*/  IMAD.SHL.U32 R6, R3, 0x100, RZ ;  /* 0x0000010003067824 */ /* 0x000fe200078e00ff */
[----:B------:R-:W-:Y:S01]  /*0970*/  MOV R17, RZ ;  /* 0x000000ff00117202 */ /* 0x000fe20000000f00 */
[----:B------:R-:W-:Y:S01]  /*0980*/  IMAD.MOV.U32 R0, RZ, RZ, RZ ;  /* 0x000000ffff007224 */ /* 0x000fe200078e00ff */
[----:B------:R-:W0:Y:S02]  /*0990*/  LDCU.64 UR8, c[0x4][URZ] ;  /* 0x01000000ff0877ac */ /* 0x000e240008000a00 */
[----:B------:R-:W-:Y:S01]  /*09a0*/  LOP3.LUT R9, R6, 0x80000000, RZ, 0xfc, !PT ;  /* 0x8000000006097812 */ /* 0x000fe200078efcff */
[----:B------:R-:W-:Y:S01]  /*09b0*/  UMOV UR5, URZ ;  /* 0x000000ff00057c82 */ /* 0x000fe20008000000 */
[----:B------:R-:W-:-:S05]  /*09c0*/  UMOV UR4, URZ ;  /* 0x000000ff00047c82 */ /* 0x000fca0008000000 */
.L_x_179:
        /* <DEDUP_REMOVED lines=17> */
[--C-:B------:R-:W-:Y:S02]  /*0ae0*/  @P0 IMAD.MOV.U32 R5, RZ, RZ, R6.reuse ;  /* 0x000000ffff050224 */ /* 0x100fe400078e0006 */
        /* <DEDUP_REMOVED lines=28> */
[----:B------:R-:W-:Y:S02]  /*0cb0*/  @P1 IMAD.MOV.U32 R7, RZ, RZ, R13 ;  /* 0x000000ffff071224 */ /* 0x000fe400078e000d */
[----:B------:R-:W-:Y:S01]  /*0cc0*/  @P3 IMAD.MOV.U32 R6, RZ, RZ, R16 ;  /* 0x000000ffff063224 */ /* 0x000fe200078e0010 */
[----:B------:R-:W-:Y:S01]  /*0cd0*/  @P5 MOV R6, R0 ;  /* 0x0000000000065202 */ /* 0x000fe20000000f00 */
[----:B------:R-:W-:Y:S02]  /*0ce0*/  @P0 IMAD.MOV.U32 R7, RZ, RZ, R14 ;  /* 0x000000ffff070224 */ /* 0x000fe400078e000e */
[----:B------:R-:W-:Y:S02]  /*0cf0*/  @P3 IMAD.MOV.U32 R7, RZ, RZ, R15 ;  /* 0x000000ffff073224 */ /* 0x000fe400078e000f */
[----:B------:R-:W-:Y:S02]  /*0d00*/  @P5 IMAD.MOV.U32 R7, RZ, RZ, R16 ;  /* 0x000000ffff075224 */ /* 0x000fe400078e0010 */
[----:B------:R-:W-:-:S02]  /*0d10*/  @P4 IMAD.MOV.U32 R7, RZ, RZ, R0 ;  /* 0x000000ffff074224 */ /* 0x000fc400078e0000 */
[----:B------:R-:W-:Y:S01]  /*0d20*/  IMAD.MOV.U32 R9, RZ, RZ, R6 ;  /* 0x000000ffff097224 */ /* 0x000fe200078e0006 */
[----:B------:R-:W-:Y:S06]  /*0d30*/  @!P6 BRA `(.L_x_181) ;  /* 0x000000000028e947 */ /* 0x000fec0003800000 */
[----:B------:R-:W-:Y:S01]  /*0d40*/  @P1 IMAD.MOV.U32 R5, RZ, RZ, R12 ;  /* 0x000000ffff051224 */ /* 0x000fe200078e000c */
[----:B------:R-:W-:Y:S01]  /*0d50*/  LOP3.LUT R10, R10, 0x1f, RZ, 0xc0, !PT ;  /* 0x0000001f0a0a7812 */ /* 0x000fe200078ec0ff */
[----:B------:R-:W-:Y:S01]  /*0d60*/  @P0 IMAD.MOV.U32 R5, RZ, RZ, R13 ;  /* 0x000000ffff050224 */ /* 0x000fe200078e000d */
[----:B------:R-:W-:Y:S01]  /*0d70*/  ISETP.EQ.AND P0, PT, R11, 0x8, PT ;  /* 0x000000080b00780c */ /* 0x000fe20003f02270 */
[----:B------:R-:W-:Y:S01]  /*0d80*/  @P3 IMAD.MOV.U32 R5, RZ, RZ, R14 ;  /* 0x000000ffff053224 */ /* 0x000fe200078e000e */
[----:B------:R-:W-:Y:S01]  /*0d90*/  SHF.L.W.U32.HI R9, R7, R10, R9 ;  /* 0x0000000a07097219 */ /* 0x000fe20000010e09 */
[----:B------:R-:W-:Y:S02]  /*0da0*/  @P5 IMAD.MOV.U32 R5, RZ, RZ, R15 ;  /* 0x000000ffff055224 */ /* 0x000fe400078e000f */
[----:B------:R-:W-:-:S08]  /*0db0*/  @P4 IMAD.MOV.U32 R5, RZ, RZ, R16 ;  /* 0x000000ffff054224 */ /* 0x000fd000078e0010 */
[----:B------:R-:W-:-:S04]  /*0dc0*/  @P0 MOV R5, R0 ;  /* 0x0000000000050202 */ /* 0x000fc80000000f00 */
[----:B------:R-:W-:-:S07]  /*0dd0*/  SHF.L.W.U32.HI R7, R5, R10, R7 ;  /* 0x0000000a05077219 */ /* 0x000fce0000010e07 */
.L_x_181:
[----:B------:R-:W-:Y:S05]  /*0de0*/  BSYNC.RECONVERGENT B1 ;  /* 0x0000000000017941 */ /* 0x000fea0003800200 */
.L_x_180:
        /* <DEDUP_REMOVED lines=8> */
[----:B------:R-:W-:Y:S02]  /*0e70*/  LOP3.LUT R3, R0, R3, RZ, 0x3c, !PT ;  /* 0x0000000300037212 */ /* 0x000fe400078e3cff */
[----:B------:R-:W0:Y:S02]  /*0e80*/  I2F.F64.S64 R6, R12 ;  /* 0x0000000c00067312 */ /* 0x000e240000301c00 */
[----:B------:R-:W-:Y:S01]  /*0e90*/  ISETP.GE.AND P0, PT, R3, RZ, PT ;  /* 0x000000ff0300720c */ /* 0x000fe20003f06270 */
[----:B0-----:R-:W-:Y:S01]  /*0ea0*/  DMUL R10, R6, UR4 ;  /* 0x00000004060a7c28 */ /* 0x001fe20008000000 */
[----:B------:R-:W-:-:S04]  /*0eb0*/  SHF.R.U32.HI R6, RZ, 0x1e, R9 ;  /* 0x0000001eff067819 */ /* 0x000fc80000011609 */
[----:B------:R-:W-:-:S05]  /*0ec0*/  LEA.HI R6, R0, R6, RZ, 0x1 ;  /* 0x0000000600067211 */ /* 0x000fca00078f08ff */
[----:B------:R-:W0:Y:S01]  /*0ed0*/  F2F.F32.F64 R10, R10 ;  /* 0x0000000a000a7310 */ /* 0x000e220000301000 */
[----:B------:R-:W-:-:S04]  /*0ee0*/  IMAD.MOV R0, RZ, RZ, -R6 ;  /* 0x000000ffff007224 */ /* 0x000fc800078e0a06 */
[----:B------:R-:W-:Y:S01]  /*0ef0*/  @!P1 IMAD.MOV.U32 R6, RZ, RZ, R0 ;  /* 0x000000ffff069224 */ /* 0x000fe200078e0000 */
[----:B0-----:R-:W-:-:S07]  /*0f00*/  FSEL R7, -R10, R10, !P0 ;  /* 0x0000000a0a077208 */ /* 0x001fce0004000100 */
.L_x_178:
[----:B------:R-:W-:Y:S05]  /*0f10*/  BSYNC.RECONVERGENT B0 ;  /* 0x0000000000007941 */ /* 0x000fea0003800200 */
.L_x_177:
[----:B------:R-:W-:Y:S01]  /*0f20*/  FMUL R3, R7, R7 ;  /* 0x0000000707037220 */ /* 0x000fe20000400000 */
[----:B------:R-:W-:Y:S01]  /*0f30*/  LOP3.LUT R0, R6, 0x1, RZ, 0xc0, !PT ;  /* 0x0000000106007812 */ /* 0x000fe200078ec0ff */
[----:B------:R-:W-:Y:S01]  /*0f40*/  IMAD.MOV.U32 R10, RZ, RZ, 0x3c0885e4 ;  /* 0x3c0885e4ff0a7424 */ /* 0x000fe200078e00ff */
[----:B------:R-:W-:Y:S01]  /*0f50*/  BSSY.RECONVERGENT B0, `(.L_x_182) ;  /* 0x000001d000007945 */ /* 0x000fe20003800200 */
[----:B------:R-:W-:Y:S01]  /*0f60*/  FFMA R8, R3, R8, -0.0013887860113754868507 ;  /* 0xbab607ed03087423 */ /* 0x000fe20000000008 */
[----:B------:R-:W-:Y:S01]  /*0f70*/  ISETP.NE.U32.AND P0, PT, R0, 0x1, PT ;  /* 0x000000010000780c */ /* 0x000fe20003f05070 */
[----:B------:R-:W-:Y:S02]  /*0f80*/  VIADD R6, R6, 0x1 ;  /* 0x0000000106067836 */ /* 0x000fe40000000000 */
[----:B------:R-:W-:Y:S01]  /*0f90*/  IMAD.MOV.U32 R5, RZ, RZ, 0x3e2aaaa8 ;  /* 0x3e2aaaa8ff057424 */ /* 0x000fe200078e00ff */
[----:B------:R-:W-:Y:S02]  /*0fa0*/  FSEL R8, R8, -0.00019574658654164522886, P0 ;  /* 0xb94d415308087808 */ /* 0x000fe40000000000 */
[----:B------:R-:W-:-:S02]  /*0fb0*/  FSEL R10, R10, 0.041666727513074874878, !P0 ;  /* 0x3d2aaabb0a0a7808 */ /* 0x000fc40004000000 */
[----:B------:R-:W-:Y:S02]  /*0fc0*/  FSEL R0, R7, 1, !P0 ;  /* 0x3f80000007007808 */ /* 0x000fe40004000000 */
[----:B------:R-:W-:Y:S01]  /*0fd0*/  LOP3.LUT P1, RZ, R6, 0x2, RZ, 0xc0, !PT ;  /* 0x0000000206ff7812 */ /* 0x000fe2000782c0ff */
[----:B------:R-:W-:Y:S01]  /*0fe0*/  FFMA R8, R3, R8, R10 ;  /* 0x0000000803087223 */ /* 0x000fe2000000000a */
[----:B------:R-:W-:Y:S01]  /*0ff0*/  FSEL R7, -R5, -0.4999999701976776123, !P0 ;  /* 0xbeffffff05077808 */ /* 0x000fe20004000100 */
[----:B------:R-:W-:-:S04]  /*1000*/  FFMA R5, R3, R0, RZ ;  /* 0x0000000003057223 */ /* 0x000fc800000000ff */
[----:B------:R-:W-:-:S04]  /*1010*/  FFMA R7, R3, R8, R7 ;  /* 0x0000000803077223 */ /* 0x000fc80000000007 */
[----:B------:R-:W-:-:S04]  /*1020*/  FFMA R5, R5, R7, R0 ;  /* 0x0000000705057223 */ /* 0x000fc80000000000 */
[----:B------:R-:W-:-:S05]  /*1030*/  @P1 FADD R5, RZ, -R5 ;  /* 0x80000005ff051221 */ /* 0x000fca0000000000 */
[----:B------:R-:W-:-:S04]  /*1040*/  FSETP.GT.AND P2, PT, |R4|, |R5|, PT ;  /* 0x400000050400720b */ /* 0x000fc80003f44200 */
[----:B------:R-:W-:Y:S02]  /*1050*/  FSEL R3, |R4|, |R5|, P2 ;  /* 0x4000000504037208 */ /* 0x000fe40001000200 */
[----:B------:R-:W-:Y:S02]  /*1060*/  FSEL R0, |R5|, |R4|, P2 ;  /* 0x4000000405007208 */ /* 0x000fe40001000200 */
        /* <DEDUP_REMOVED lines=9> */
[----:B------:R-:W-:Y:S05]  /*1100*/  CALL.REL.NOINC `($__internal_9_$__cuda_sm3x_div_rn_noftz_f32_slowpath) ;  /* 0x0000000000cc7944 */ /* 0x000fea0003c00000 */
[----:B------:R-:W-:-:S07]  /*1110*/  IMAD.MOV.U32 R6, RZ, RZ, R0 ;  /* 0x000000ffff067224 */ /* 0x000fce00078e0000 */
.L_x_183:
[----:B------:R-:W-:Y:S05]  /*1120*/  BSYNC.RECONVERGENT B0 ;  /* 0x0000000000007941 */ /* 0x000fea0003800200 */
.L_x_182:
[----:B------:R-:W-:Y:S01]  /*1130*/  MOV R7, 0x3b33710b ;  /* 0x3b33710b00077802 */ /* 0x000fe20000000f00 */
[----:B------:R-:W-:Y:S01]  /*1140*/  FMUL R0, R6, R6 ;  /* 0x0000000606007220 */ /* 0x000fe20000400000 */
[----:B------:R-:W-:Y:S01]  /*1150*/  IMAD.MOV.U32 R8, RZ, RZ, 0x3f6ee581 ;  /* 0x3f6ee581ff087424 */ /* 0x000fe200078e00ff */
[C---:B------:R-:W-:Y:S01]  /*1160*/  ISETP.GE.AND P0, PT, R5.reuse, RZ, PT ;  /* 0x000000ff0500720c */ /* 0x040fe20003f06270 */
[----:B------:R-:W-:Y:S02]  /*1170*/  IMAD.MOV.U32 R10, RZ, RZ, 0x3f800000 ;  /* 0x3f800000ff0a7424 */ /* 0x000fe400078e00ff */
[----:B------:R-:W-:Y:S01]  /*1180*/  FFMA R7, R0, R7, -0.015681877732276916504 ;  /* 0xbc80774800077423 */ /* 0x000fe20000000007 */
[----:B------:R-:W-:Y:S01]  /*1190*/  FSETP.NEU.AND P3, PT, |R5|, |R4|, PT ;  /* 0x400000040500720b */ /* 0x000fe20003f6d200 */
[----:B------:R-:W-:Y:S01]  /*11a0*/  FADD R5, |R4|, |R5| ;  /* 0x4000000504057221 */ /* 0x000fe20000000200 */
[----:B------:R-:W-:Y:S01]  /*11b0*/  FSETP.NEU.AND P1, PT, R3, RZ, PT ;  /* 0x000000ff0300720b */ /* 0x000fe20003f2d000 */
[----:B------:R-:W-:-:S04]  /*11c0*/  FFMA R7, R0, R7, 0.042200751602649688721 ;  /* 0x3d2cdab200077423 */ /* 0x000fc80000000007 */
[----:B------:R-:W-:-:S04]  /*11d0*/  FFMA R7, R0, R7, -0.074792981147766113281 ;  /* 0xbd992d1000077423 */ /* 0x000fc80000000007 */
[----:B------:R-:W-:-:S04]  /*11e0*/  FFMA R7, R0, R7, 0.10640415549278259277 ;  /* 0x3dd9ea6c00077423 */ /* 0x000fc80000000007 */
[----:B------:R-:W-:-:S04]  /*11f0*/  FFMA R7, R0, R7, -0.14207722246646881104 ;  /* 0xbe117cb100077423 */ /* 0x000fc80000000007 */
[----:B------:R-:W-:-:S04]  /*1200*/  FFMA R7, R0, R7, 0.19993925094604492188 ;  /* 0x3e4cbce000077423 */ /* 0x000fc80000000007 */
[----:B------:R-:W-:-:S04]  /*1210*/  FFMA R7, R0, R7, -0.33333197236061096191 ;  /* 0xbeaaaa7d00077423 */ /* 0x000fc80000000007 */
[----:B------:R-:W-:-:S04]  /*1220*/  FMUL R7, R0, R7 ;  /* 0x0000000700077220 */ /* 0x000fc80000400000 */
[----:B------:R-:W-:Y:S01]  /*1230*/  FFMA R7, R7, R6, R6 ;  /* 0x0000000607077223 */ /* 0x000fe20000000006 */
[----:B------:R-:W-:-:S03]  /*1240*/  FSEL R6, R8, 1.8663789033889770508, P2 ;  /* 0x3feee58108067808 */ /* 0x000fc60001000000 */
[----:B------:R-:W-:Y:S01]  /*1250*/  FFMA R0, R8, 1.6832555532455444336, -R7 ;  /* 0x3fd774eb08007823 */ /* 0x000fe20000000807 */
[----:B------:R-:W-:-:S04]  /*1260*/  IMAD.MOV.U32 R8, RZ, RZ, 0x3c80f082 ;  /* 0x3c80f082ff087424 */ /* 0x000fc800078e00ff */
[-C--:B------:R-:W-:Y:S01]  /*1270*/  FSEL R9, R0, R7.reuse, P2 ;  /* 0x0000000700097208 */ /* 0x080fe20001000000 */
[----:B------:R-:W-:Y:S01]  /*1280*/  IMAD.MOV.U32 R0, RZ, RZ, 0x4016cbe4 ;  /* 0x4016cbe4ff007424 */ /* 0x000fe200078e00ff */
[----:B------:R-:W-:-:S05]  /*1290*/  FSEL R7, R7, -R7, P2 ;  /* 0x8000000707077208 */ /* 0x000fca0001000000 */
[----:B------:R-:W-:Y:S01]  /*12a0*/  @!P0 FFMA R9, R6, 1.6832555532455444336, R7 ;  /* 0x3fd774eb06098823 */ /* 0x000fe20000000007 */
[----:B------:R-:W-:Y:S02]  /*12b0*/  @!P3 FSEL R9, R0, 0.78539818525314331055, !P0 ;  /* 0x3f490fdb0009b808 */ /* 0x000fe40004000000 */
[----:B------:R-:W-:Y:S02]  /*12c0*/  @!P1 FSEL R9, RZ, 3.1415927410125732422, P0 ;  /* 0x40490fdbff099808 */ /* 0x000fe40000000000 */
[----:B------:R-:W-:Y:S02]  /*12d0*/  FSETP.NAN.AND P0, PT, R5, R5, PT ;  /* 0x000000050500720b */ /* 0x000fe40003f08000 */
[----:B------:R-:W-:-:S04]  /*12e0*/  LOP3.LUT R4, R9, 0x80000000, R4, 0xb8, !PT ;  /* 0x8000000009047812 */ /* 0x000fc800078eb804 */
[----:B------:R-:W-:-:S05]  /*12f0*/  FSEL R4, R5, R4, P0 ;  /* 0x0000000405047208 */ /* 0x000fca0000000000 */
[----:B------:R-:W-:Y:S02]  /*1300*/  FMUL R6, R4, 0.61803400516510009766 ;  /* 0x3f1e377a04067820 */ /* 0x000fe40000400000 */
[----:B------:R-:W0:Y:S02]  /*1310*/  LDC.64 R4, c[0x0][0x390] ;  /* 0x0000e400ff047b82 */ /* 0x000e240000000a00 */
        /* <DEDUP_REMOVED lines=18> */
        .weak           $__internal_9_$__cuda_sm3x_div_rn_noftz_f32_slowpath
        .type           $__internal_9_$__cuda_sm3x_div_rn_noftz_f32_slowpath,@function
        .size           $__internal_9_$__cuda_sm3x_div_rn_noftz_f32_slowpath,(.L_x_386 - $__internal_9_$__cuda_sm3x_div_rn_noftz_f32_slowpath)
$__internal_9_$__cuda_sm3x_div_rn_noftz_f32_slowpath:
[----:B------:R-:W-:Y:S01]  /*1440*/  SHF.R.U32.HI R8, RZ, 0x17, R3 ;  /* 0x00000017ff087819 */ /* 0x000fe20000011603 */
[----:B------:R-:W-:Y:S01]  /*1450*/  BSSY.RECONVERGENT B1, `(.L_x_184) ;  /* 0x0000064000017945 */ /* 0x000fe20003800200 */
[--C-:B------:R-:W-:Y:S02]  /*1460*/  SHF.R.U32.HI R7, RZ, 0x17, R0.reuse ;  /* 0x00000017ff077819 */ /* 0x100fe40000011600 */
[----:B------:R-:W-:Y:S01]  /*1470*/  LOP3.LUT R14, R8, 0xff, RZ, 0xc0, !PT ;  /* 0x000000ff080e7812 */ /* 0x000fe200078ec0ff */
[----:B------:R-:W-:Y:S01]  /*1480*/  IMAD.MOV.U32 R8, RZ, RZ, R0 ;  /* 0x000000ffff087224 */ /* 0x000fe200078e0000 */
[----:B------:R-:W-:Y:S02]  /*1490*/  LOP3.LUT R12, R7, 0xff, RZ, 0xc0, !PT ;  /* 0x000000ff070c7812 */ /* 0x000fe400078ec0ff */
[----:B------:R-:W-:Y:S01]  /*14a0*/  MOV R9, R3 ;  /* 0x0000000300097202 */ /* 0x000fe20000000f00 */
[----:B------:R-:W-:Y:S02]  /*14b0*/  VIADD R11, R14, 0xffffffff ;  /* 0xffffffff0e0b7836 */ /* 0x000fe40000000000 */
[----:B------:R-:W-:-:S03]  /*14c0*/  VIADD R10, R12, 0xffffffff ;  /* 0xffffffff0c0a7836 */ /* 0x000fc60000000000 */
[----:B------:R-:W-:-:S04]  /*14d0*/  ISETP.GT.U32.AND P0, PT, R11, 0xfd, PT ;  /* 0x000000fd0b00780c */ /* 0x000fc80003f04070 */
[----:B------:R-:W-:-:S13]  /*14e0*/  ISETP.GT.U32.OR P0, PT, R10, 0xfd, P0 ;  /* 0x000000fd0a00780c */ /* 0x000fda0000704470 */
[----:B------:R-:W-:Y:S01]  /*14f0*/  @!P0 IMAD.MOV.U32 R7, RZ, RZ, RZ ;  /* 0x000000ffff078224 */ /* 0x000fe200078e00ff */
        /* <DEDUP_REMOVED lines=24> */
.L_x_185:
[----:B------:R-:W-:Y:S01]  /*1680*/  LEA R0, R14, 0xc0800000, 0x17 ;  /* 0xc08000000e007811 */ /* 0x000fe200078eb8ff */
[----:B------:R-:W-:Y:S04]  /*1690*/  BSSY.RECONVERGENT B2, `(.L_x_190) ;  /* 0x0000036000027945 */ /* 0x000fe80003800200 */
[----:B------:R-:W-:Y:S02]  /*16a0*/  IMAD.IADD R10, R9, 0x1, -R0 ;  /* 0x00000001090a7824 */ /* 0x000fe400078e0a00 */
[----:B------:R-:W-:Y:S02]  /*16b0*/  VIADD R9, R12, 0xffffff81 ;  /* 0xffffff810c097836 */ /* 0x000fe40000000000 */
[----:B------:R0:W1:Y:S01]  /*16c0*/  MUFU.RCP R11, R10 ;  /* 0x0000000a000b7308 */ /* 0x0000620000001000 */
[----:B------:R-:W-:Y:S01]  /*16d0*/  FADD.FTZ R13, -R10, -RZ ;  /* 0x800000ff0a0d7221 */ /* 0x000fe20000010100 */
[C---:B------:R-:W-:Y:S01]  /*16e0*/  IMAD R0, R9.reuse, -0x800000, R8 ;  /* 0xff80000009007824 */ /* 0x040fe200078e0208 */
        /* <DEDUP_REMOVED lines=23> */
[----:B------:R-:W-:Y:S02]  /*1860*/  VIADD R10, R11, 0x20 ;  /* 0x000000200b0a7836 */ /* 0x000fe40000000000 */
[-CC-:B------:R-:W-:Y:S01]  /*1870*/  FFMA.RM R8, R15, R13.reuse, R12.reuse ;  /* 0x0000000d0f087223 */ /* 0x180fe2000000400c */
        /* <DEDUP_REMOVED lines=19> */
.L_x_192:
[----:B------:R-:W-:-:S04]  /*19b0*/  LOP3.LUT R0, R0, 0x80000000, RZ, 0xc0, !PT ;  /* 0x8000000000007812 */ /* 0x000fc800078ec0ff */
[----:B------:R-:W-:Y:S01]  /*19c0*/  LOP3.LUT R0, R0, 0x7f800000, RZ, 0xfc, !PT ;  /* 0x7f80000000007812 */ /* 0x000fe200078efcff */
[----:B------:R-:W-:Y:S06]  /*19d0*/  BRA `(.L_x_193) ;  /* 0x0000000000047947 */ /* 0x000fec0003800000 */
.L_x_191:
[----:B------:R-:W-:-:S07]  /*19e0*/  IMAD R0, R7, 0x800000, R0 ;  /* 0x0080000007007824 */ /* 0x000fce00078e0200 */
.L_x_193:
[----:B------:R-:W-:Y:S05]  /*19f0*/  BSYNC.RECONVERGENT B2 ;  /* 0x0000000000027941 */ /* 0x000fea0003800200 */
.L_x_190:
[----:B------:R-:W-:Y:S05]  /*1a00*/  BRA `(.L_x_194) ;  /* 0x0000000000207947 */ /* 0x000fea0003800000 */
.L_x_189:
[----:B------:R-:W-:-:S04]  /*1a10*/  LOP3.LUT R0, R9, 0x80000000, R8, 0x48, !PT ;  /* 0x8000000009007812 */ /* 0x000fc800078e4808 */
[----:B------:R-:W-:Y:S01]  /*1a20*/  LOP3.LUT R0, R0, 0x7f800000, RZ, 0xfc, !PT ;  /* 0x7f80000000007812 */ /* 0x000fe200078efcff */
[----:B------:R-:W-:Y:S06]  /*1a30*/  BRA `(.L_x_194) ;  /* 0x0000000000147947 */ /* 0x000fec0003800000 */
.L_x_188:
[----:B------:R-:W-:Y:S01]  /*1a40*/  LOP3.LUT R0, R9, 0x80000000, R8, 0x48, !PT ;  /* 0x8000000009007812 */ /* 0x000fe200078e4808 */
[----:B------:R-:W-:Y:S06]  /*1a50*/  BRA `(.L_x_194) ;  /* 0x00000000000c7947 */ /* 0x000fec0003800000 */
.L_x_187:
[----:B------:R-:W0:Y:S01]  /*1a60*/  MUFU.RSQ R0, -QNAN ;  /* 0xffc0000000007908 */ /* 0x000e220000001400 */
[----:B------:R-:W-:Y:S05]  /*1a70*/  BRA `(.L_x_194) ;  /* 0x0000000000047947 */ /* 0x000fea0003800000 */
.L_x_186:
[----:B------:R-:W-:-:S07]  /*1a80*/  FADD.FTZ R0, R0, R3 ;  /* 0x0000000300007221 */ /* 0x000fce0000010000 */
.L_x_194:
[----:B------:R-:W-:Y:S05]  /*1a90*/  BSYNC.RECONVERGENT B1 ;  /* 0x0000000000017941 */ /* 0x000fea0003800200 */
.L_x_184:
[----:B------:R-:W-:-:S04]  /*1aa0*/  IMAD.MOV.U32 R7, RZ, RZ, 0x0 ;  /* 0x00000000ff077424 */ /* 0x000fc800078e00ff */
[----:B0-----:R-:W-:Y:S05]  /*1ab0*/  RET.REL.NODEC R6 `(holographic_reconstruction_kernel) ;  /* 0xffffffe406507950 */ /* 0x001fea0003c3ffff */
.L_x_195:
        /* <DEDUP_REMOVED lines=12> */
.L_x_386:


//--------------------- .text.holographic_interference_kernel --------------------------
	.section	.text.holographic_interference_kernel,"ax",@progbits
	.align	128
        .global         holographic_interference_kernel
        .type           holographic_interference_kernel,@function
        .size           holographic_interference_kernel,(.L_x_387 - holographic_interference_kernel)
        .other          holographic_interference_kernel,@"STO_CUDA_ENTRY STV_DEFAULT"
holographic_interference_kernel:
.text.holographic_interference_kernel:
        /* <DEDUP_REMOVED lines=9> */
[----:B------:R-:W0:Y:S01]  /*0090*/  LDC.64 R2, c[0x0][0x380] ;  /* 0x0000e000ff027b82 */ /* 0x000e220000000a00 */
[----:B------:R-:W1:Y:S07]  /*00a0*/  LDCU.64 UR6, c[0x0][0x358] ;  /* 0x00006b00ff0677ac */ /* 0x000e6e0008000a00 */
[----:B------:R-:W2:Y:S01]  /*00b0*/  LDC.64 R4, c[0x0][0x388] ;  /* 0x0000e200ff047b82 */ /* 0x000ea20000000a00 */
[----:B0-----:R-:W-:-:S06]  /*00c0*/  IMAD.WIDE R2, R6, 0x4, R2 ;  /* 0x0000000406027825 */ /* 0x001fcc00078e0202 */
[----:B-1----:R-:W3:Y:S01]  /*00d0*/  LDG.E.CONSTANT R2, desc[UR6][R2.64] ;  /* 0x0000000602027981 */ /* 0x002ee2000c1e9900 */
[----:B--2---:R-:W-:-:S05]  /*00e0*/  IMAD.WIDE R4, R6, 0x4, R4 ;  /* 0x0000000406047825 */ /* 0x004fca00078e0204 */
[----:B------:R0:W5:Y:S01]  /*00f0*/  LDG.E.CONSTANT R7, desc[UR6][R4.64] ;  /* 0x0000000604077981 */ /* 0x000162000c1e9900 */
[----:B------:R-:W-:Y:S01]  /*0100*/  BSSY.RECONVERGENT B0, `(.L_x_196) ;  /* 0x0000043000007945 */ /* 0x000fe20003800200 */
[----:B---3--:R-:W-:-:S04]  /*0110*/  FMUL R13, R2, 3.1415927410125732422 ;  /* 0x40490fdb020d7820 */ /* 0x008fc80000400000 */
[C---:B------:R-:W-:Y:S01]  /*0120*/  FMUL R0, R13.reuse, 0.63661974668502807617 ;  /* 0x3f22f9830d007820 */ /* 0x040fe20000400000 */
[----:B------:R-:W-:-:S05]  /*0130*/  FSETP.GE.AND P0, PT, |R13|, 105615, PT ;  /* 0x47ce47800d00780b */ /* 0x000fca0003f06200 */
[----:B------:R-:W1:Y:S02]  /*0140*/  F2I.NTZ R0, R0 ;  /* 0x0000000000007305 */ /* 0x000e640000203100 */
[----:B-1----:R-:W-:Y:S01]  /*0150*/  I2FP.F32.S32 R10, R0 ;  /* 0x00000000000a7245 */ /* 0x002fe20000201400 */
[----:B------:R-:W-:-:S04]  /*0160*/  IMAD.MOV.U32 R12, RZ, RZ, R0 ;  /* 0x000000ffff0c7224 */ /* 0x000fc800078e0000 */
[----:B------:R-:W-:-:S04]  /*0170*/  FFMA R9, R10, -1.5707962512969970703, R13 ;  /* 0xbfc90fda0a097823 */ /* 0x000fc8000000000d */
[----:B------:R-:W-:-:S04]  /*0180*/  FFMA R9, R10, -7.5497894158615963534e-08, R9 ;  /* 0xb3a221680a097823 */ /* 0x000fc80000000009 */
[----:B------:R-:W-:-:S04]  /*0190*/  FFMA R10, R10, -5.3903029534742383927e-15, R9 ;  /* 0xa7c234c50a0a7823 */ /* 0x000fc80000000009 */
[----:B------:R-:W-:Y:S01]  /*01a0*/  IMAD.MOV.U32 R2, RZ, RZ, R10 ;  /* 0x000000ffff027224 */ /* 0x000fe200078e000a */
[----:B0-----:R-:W-:Y:S06]  /*01b0*/  @!P0 BRA `(.L_x_197) ;  /* 0x0000000000dc8947 */ /* 0x001fec0003800000 */
        /* <DEDUP_REMOVED lines=11> */
.L_x_198:
[----:B0-----:R-:W-:Y:S02]  /*0270*/  IMAD.U32 R8, RZ, RZ, UR8 ;  /* 0x00000008ff087e24 */ /* 0x001fe4000f8e00ff */
        /* <DEDUP_REMOVED lines=28> */
[C-C-:B------:R-:W-:Y:S01]  /*0440*/  SHF.L.W.U32.HI R0, R2.reuse, 0x2, R3.reuse ;  /* 0x0000000202007819 */ /* 0x140fe20000010e03 */
[----:B------:R-:W-:Y:S01]  /*0450*/  IMAD.SHL.U32 R2, R2, 0x4, RZ ;  /* 0x0000000402027824 */ /* 0x000fe200078e00ff */
[----:B------:R-:W-:Y:S02]  /*0460*/  SHF.R.U32.HI R3, RZ, 0x1e, R3 ;  /* 0x0000001eff037819 */ /* 0x000fe40000011603 */
[----:B------:R-:W-:-:S04]  /*0470*/  SHF.R.S32.HI R5, RZ, 0x1f, R0 ;  /* 0x0000001fff057819 */ /* 0x000fc80000011400 */
[C---:B------:R-:W-:Y:S02]  /*0480*/  LOP3.LUT R8, R5.reuse, R2, RZ, 0x3c, !PT ;  /* 0x0000000205087212 */ /* 0x040fe400078e3cff */
[----:B------:R-:W-:Y:S02]  /*0490*/  LOP3.LUT R9, R5, R0, RZ, 0x3c, !PT ;  /* 0x0000000005097212 */ /* 0x000fe400078e3cff */
[C---:B------:R-:W-:Y:S02]  /*04a0*/  LOP3.LUT R2, R0.reuse, R13, RZ, 0x3c, !PT ;  /* 0x0000000d00027212 */ /* 0x040fe400078e3cff */
[----:B------:R-:W-:Y:S02]  /*04b0*/  LEA.HI R0, R0, R3, RZ, 0x1 ;  /* 0x0000000300007211 */ /* 0x000fe400078f08ff */
[----:B------:R-:W0:Y:S01]  /*04c0*/  I2F.F64.S64 R8, R8 ;  /* 0x0000000800087312 */ /* 0x000e220000301c00 */
[----:B------:R-:W-:Y:S02]  /*04d0*/  ISETP.GE.AND P2, PT, R2, RZ, PT ;  /* 0x000000ff0200720c */ /* 0x000fe40003f46270 */
[----:B------:R-:W-:-:S04]  /*04e0*/  IMAD.MOV R2, RZ, RZ, -R0 ;  /* 0x000000ffff027224 */ /* 0x000fc800078e0a00 */
[----:B------:R-:W-:Y:S01]  /*04f0*/  @!P1 IMAD.MOV.U32 R0, RZ, RZ, R2 ;  /* 0x000000ffff009224 */ /* 0x000fe200078e0002 */
[----:B0-----:R-:W-:-:S10]  /*0500*/  DMUL R4, R8, UR4 ;  /* 0x0000000408047c28 */ /* 0x001fd40008000000 */
[----:B------:R-:W0:Y:S02]  /*0510*/  F2F.F32.F64 R4, R4 ;  /* 0x0000000400047310 */ /* 0x000e240000301000 */
[----:B0-----:R-:W-:-:S07]  /*0520*/  FSEL R2, -R4, R4, !P2 ;  /* 0x0000000404027208 */ /* 0x001fce0005000100 */
.L_x_197:
[----:B------:R-:W-:Y:S05]  /*0530*/  BSYNC.RECONVERGENT B0 ;  /* 0x0000000000007941 */ /* 0x000fea0003800200 */
.L_x_196:
        /* <DEDUP_REMOVED lines=8> */
[----:B------:R-:W-:Y:S02]  /*05c0*/  BSSY.RECONVERGENT B0, `(.L_x_199) ;  /* 0x0000042000007945 */ /* 0x000fe40003800200 */
        /* <DEDUP_REMOVED lines=21> */
.L_x_201:
        /* <DEDUP_REMOVED lines=25> */
[----:B------:R-:W-:Y:S01]  /*08b0*/  UMOV UR5, 0x3bf921fb ;  /* 0x3bf921fb00057882 */ /* 0x000fe20000000000 */
[----:B------:R-:W-:-:S02]  /*08c0*/  ISETP.GE.AND P1, PT, R13, RZ, PT ;  /* 0x000000ff0d00720c */ /* 0x000fc40003f26270 */
[-C--:B--2---:R-:W-:Y:S02]  /*08d0*/  @P0 SHF.L.W.U32.HI R0, R3, R4.reuse, R0 ;  /* 0x0000000403000219 */ /* 0x084fe40000010e00 */
[----:B---3--:R-:W-:-:S04]  /*08e0*/  @P0 SHF.L.W.U32.HI R3, R2, R4, R3 ;  /* 0x0000000402030219 */ /* 0x008fc80000010e03 */
        /* <DEDUP_REMOVED lines=15> */
.L_x_200:
[----:B------:R-:W-:Y:S05]  /*09e0*/  BSYNC.RECONVERGENT B0 ;  /* 0x0000000000007941 */ /* 0x000fea0003800200 */
.L_x_199:
        /* <DEDUP_REMOVED lines=30> */
[----:B-----5:R-:W-:Y:S05]  /*0bd0*/  CALL.REL.NOINC `($__internal_10_$__cuda_sm3x_div_rn_noftz_f32_slowpath) ;  /* 0x0000001400507944 */ /* 0x020fea0003c00000 */
[----:B------:R-:W-:-:S07]  /*0be0*/  IMAD.MOV.U32 R4, RZ, RZ, R0 ;  /* 0x000000ffff047224 */ /* 0x000fce00078e0000 */
.L_x_203:
[----:B------:R-:W-:Y:S05]  /*0bf0*/  BSYNC.RECONVERGENT B0 ;  /* 0x0000000000007941 */ /* 0x000fea0003800200 */
.L_x_202:
[----:B------:R-:W-:Y:S02]  /*0c00*/  IMAD.MOV.U32 R9, RZ, RZ, 0x3b33710b ;  /* 0x3b33710bff097424 */ /* 0x000fe400078e00ff */
[----:B------:R-:W-:Y:S01]  /*0c10*/  FMUL R0, R4, R4 ;  /* 0x0000000404007220 */ /* 0x000fe20000400000 */
[----:B-----5:R-:W-:Y:S01]  /*0c20*/  FMUL R13, R7, 3.1415927410125732422 ;  /* 0x40490fdb070d7820 */ /* 0x020fe20000400000 */
[----:B------:R-:W-:Y:S01]  /*0c30*/  IMAD.MOV.U32 R8, RZ, RZ, 0x3f6ee581 ;  /* 0x3f6ee581ff087424 */ /* 0x000fe200078e00ff */
[----:B------:R-:W-:Y:S01]  /*0c40*/  ISETP.GE.AND P0, PT, R2, RZ, PT ;  /* 0x000000ff0200720c */ /* 0x000fe20003f06270 */
[----:B------:R-:W-:Y:S01]  /*0c50*/  FFMA R9, R0, R9, -0.015681877732276916504 ;  /* 0xbc80774800097423 */ /* 0x000fe20000000009 */
[----:B------:R-:W-:Y:S01]  /*0c60*/  FSETP.NEU.AND P3, PT, |R2|, |R5|, PT ;  /* 0x400000050200720b */ /* 0x000fe20003f6d200 */
[----:B------:R-:W-:Y:S01]  /*0c70*/  FADD R2, |R5|, |R2| ;  /* 0x4000000205027221 */ /* 0x000fe20000000200 */
[----:B------:R-:W-:Y:S01]  /*0c80*/  FSETP.NEU.AND P1, PT, R3, RZ, PT ;  /* 0x000000ff0300720b */ /* 0x000fe20003f2d000 */
[----:B------:R-:W-:Y:S01]  /*0c90*/  FFMA R9, R0, R9, 0.042200751602649688721 ;  /* 0x3d2cdab200097423 */ /* 0x000fe20000000009 */
[----:B------:R-:W-:Y:S01]  /*0ca0*/  FSEL R7, R8, 1.8663789033889770508, P2 ;  /* 0x3feee58108077808 */ /* 0x000fe20001000000 */
[----:B------:R-:W-:Y:S01]  /*0cb0*/  IMAD.MOV.U32 R3, RZ, RZ, 0x4016cbe4 ;  /* 0x4016cbe4ff037424 */ /* 0x000fe200078e00ff */
[----:B------:R-:W-:Y:S01]  /*0cc0*/  BSSY.RECONVERGENT B0, `(.L_x_204) ;  /* 0x0000052000007945 */ /* 0x000fe20003800200 */
[----:B------:R-:W-:-:S04]  /*0cd0*/  FFMA R9, R0, R9, -0.074792981147766113281 ;  /* 0xbd992d1000097423 */ /* 0x000fc80000000009 */
[----:B------:R-:W-:-:S04]  /*0ce0*/  FFMA R9, R0, R9, 0.10640415549278259277 ;  /* 0x3dd9ea6c00097423 */ /* 0x000fc80000000009 */
[----:B------:R-:W-:-:S04]  /*0cf0*/  FFMA R9, R0, R9, -0.14207722246646881104 ;  /* 0xbe117cb100097423 */ /* 0x000fc80000000009 */
[----:B------:R-:W-:-:S04]  /*0d00*/  FFMA R9, R0, R9, 0.19993925094604492188 ;  /* 0x3e4cbce000097423 */ /* 0x000fc80000000009 */
[----:B------:R-:W-:-:S04]  /*0d10*/  FFMA R9, R0, R9, -0.33333197236061096191 ;  /* 0xbeaaaa7d00097423 */ /* 0x000fc80000000009 */
[----:B------:R-:W-:Y:S01]  /*0d20*/  FMUL R9, R0, R9 ;  /* 0x0000000900097220 */ /* 0x000fe20000400000 */
[----:B------:R-:W-:-:S03]  /*0d30*/  FMUL R0, R13, 0.63661974668502807617 ;  /* 0x3f22f9830d007820 */ /* 0x000fc60000400000 */
[----:B------:R-:W-:-:S03]  /*0d40*/  FFMA R9, R9, R4, R4 ;  /* 0x0000000409097223 */ /* 0x000fc60000000004 */
[----:B------:R-:W0:Y:S01]  /*0d50*/  F2I.NTZ R0, R0 ;  /* 0x0000000000007305 */ /* 0x000e220000203100 */
[----:B------:R-:W-:-:S05]  /*0d60*/  FFMA R4, R8, 1.6832555532455444336, -R9 ;  /* 0x3fd774eb08047823 */ /* 0x000fca0000000809 */
[-C--:B------:R-:W-:Y:S02]  /*0d70*/  FSEL R8, R4, R9.reuse, P2 ;  /* 0x0000000904087208 */ /* 0x080fe40001000000 */
[----:B------:R-:W-:-:S05]  /*0d80*/  FSEL R4, R9, -R9, P2 ;  /* 0x8000000909047208 */ /* 0x000fca0001000000 */
[----:B------:R-:W-:Y:S01]  /*0d90*/  @!P0 FFMA R8, R7, 1.6832555532455444336, R4 ;  /* 0x3fd774eb07088823 */ /* 0x000fe20000000004 */
[----:B------:R-:W-:Y:S01]  /*0da0*/  @!P3 FSEL R8, R3, 0.78539818525314331055, !P0 ;  /* 0x3f490fdb0308b808 */ /* 0x000fe20004000000 */
[----:B0-----:R-:W-:Y:S01]  /*0db0*/  IMAD.MOV.U32 R12, RZ, RZ, R0 ;  /* 0x000000ffff0c7224 */ /* 0x001fe200078e0000 */
[----:B------:R-:W-:Y:S02]  /*0dc0*/  I2FP.F32.S32 R10, R0 ;  /* 0x00000000000a7245 */ /* 0x000fe40000201400 */
[----:B------:R-:W-:Y:S02]  /*0dd0*/  @!P1 FSEL R8, RZ, 3.1415927410125732422, P0 ;  /* 0x40490fdbff089808 */ /* 0x000fe40000000000 */
[----:B------:R-:W-:Y:S01]  /*0de0*/  FSETP.GE.AND P0, PT, |R13|, 105615, PT ;  /* 0x47ce47800d00780b */ /* 0x000fe20003f06200 */
[----:B------:R-:W-:Y:S01]  /*0df0*/  FFMA R3, R10, -1.5707962512969970703, R13 ;  /* 0xbfc90fda0a037823 */ /* 0x000fe2000000000d */
[----:B------:R-:W-:Y:S02]  /*0e00*/  FSETP.NAN.AND P1, PT, R2, R2, PT ;  /* 0x000000020200720b */ /* 0x000fe40003f28000 */
[----:B------:R-:W-:Y:S01]  /*0e10*/  LOP3.LUT R7, R8, 0x80000000, R5, 0xb8, !PT ;  /* 0x8000000008077812 */ /* 0x000fe200078eb805 */
[----:B------:R-:W-:-:S03]  /*0e20*/  FFMA R3, R10, -7.5497894158615963534e-08, R3 ;  /* 0xb3a221680a037823 */ /* 0x000fc60000000003 */
[----:B------:R-:W-:Y:S01]  /*0e30*/  FSEL R7, R2, R7, P1 ;  /* 0x0000000702077208 */ /* 0x000fe20000800000 */
[----:B------:R-:W-:-:S04]  /*0e40*/  FFMA R10, R10, -5.3903029534742383927e-15, R3 ;  /* 0xa7c234c50a0a7823 */ /* 0x000fc80000000003 */
[----:B------:R-:W-:Y:S01]  /*0e50*/  IMAD.MOV.U32 R2, RZ, RZ, R10 ;  /* 0x000000ffff027224 */ /* 0x000fe200078e000a */
[----:B------:R-:W-:Y:S06]  /*0e60*/  @!P0 BRA `(.L_x_205) ;  /* 0x0000000000dc8947 */ /* 0x000fec0003800000 */
[----:B------:R-:W-:-:S13]  /*0e70*/  FSETP.NEU.AND P1, PT, |R13|, +INF , PT ;  /* 0x7f8000000d00780b */ /* 0x000fda0003f2d200 */
[----:B------:R-:W-:Y:S01]  /*0e80*/  @!P1 FMUL R2, RZ, R13 ;  /* 0x0000000dff029220 */ /* 0x000fe20000400000 */
[----:B------:R-:W-:Y:S01]  /*0e90*/  @!P1 IMAD.MOV.U32 R0, RZ, RZ, RZ ;  /* 0x000000ffff009224 */ /* 0x000fe200078e00ff */
[----:B------:R-:W-:Y:S06]  /*0ea0*/  @!P1 BRA `(.L_x_205) ;  /* 0x0000000000cc9947 */ /* 0x000fec0003800000 */
[----:B------:R-:W-:Y:S01]  /*0eb0*/  SHF.L.U32 R2, R13, 0x8, RZ ;  /* 0x000000080d027819 */ /* 0x000fe200000006ff */
[----:B------:R-:W-:Y:S01]  /*0ec0*/  IMAD.MOV.U32 R4, RZ, RZ, RZ ;  /* 0x000000ffff047224 */ /* 0x000fe200078e00ff */
[----:B------:R-:W0:Y:S01]  /*0ed0*/  LDCU.64 UR8, c[0x4][URZ] ;  /* 0x01000000ff0877ac */ /* 0x000e220008000a00 */
[----:B------:R-:W-:Y:S01]  /*0ee0*/  IMAD.MOV.U32 R0, RZ, RZ, R1 ;  /* 0x000000ffff007224 */ /* 0x000fe200078e0001 */
[----:B------:R-:W-:Y:S01]  /*0ef0*/  LOP3.LUT R5, R2, 0x80000000, RZ, 0xfc, !PT ;  /* 0x8000000002057812 */ /* 0x000fe200078efcff */
[----:B------:R-:W-:Y:S01]  /*0f00*/  UMOV UR5, URZ ;  /* 0x000000ff00057c82 */ /* 0x000fe20008000000 */
[----:B------:R-:W-:-:S05]  /*0f10*/  UMOV UR4, URZ ;  /* 0x000000ff00047c82 */ /* 0x000fca0008000000 */
.L_x_206:
        /* <DEDUP_REMOVED lines=44> */
.L_x_205:
[----:B------:R-:W-:Y:S05]  /*11e0*/  BSYNC.RECONVERGENT B0 ;  /* 0x0000000000007941 */ /* 0x000fea0003800200 */
.L_x_204:
        /* <DEDUP_REMOVED lines=30> */
.L_x_209:
        /* <DEDUP_REMOVED lines=44> */
.L_x_208:
[----:B------:R-:W-:Y:S05]  /*1690*/  BSYNC.RECONVERGENT B0 ;  /* 0x0000000000007941 */ /* 0x000fea0003800200 */
.L_x_207:
        /* <DEDUP_REMOVED lines=30> */
[----:B------:R-:W-:Y:S05]  /*1880*/  CALL.REL.NOINC `($__internal_10_$__cuda_sm3x_div_rn_noftz_f32_slowpath) ;  /* 0x0000000800247944 */ /* 0x000fea0003c00000 */
[----:B------:R-:W-:-:S07]  /*1890*/  IMAD.MOV.U32 R4, RZ, RZ, R0 ;  /* 0x000000ffff047224 */ /* 0x000fce00078e0000 */
.L_x_211:
[----:B------:R-:W-:Y:S05]  /*18a0*/  BSYNC.RECONVERGENT B0 ;  /* 0x0000000000007941 */ /* 0x000fea0003800200 */
.L_x_210:
[----:B------:R-:W-:Y:S02]  /*18b0*/  IMAD.MOV.U32 R9, RZ, RZ, 0x3b33710b ;  /* 0x3b33710bff097424 */ /* 0x000fe400078e00ff */
[----:B------:R-:W-:Y:S01]  /*18c0*/  FMUL R0, R4, R4 ;  /* 0x0000000404007220 */ /* 0x000fe20000400000 */
[----:B------:R-:W-:Y:S01]  /*18d0*/  IMAD.MOV.U32 R8, RZ, RZ, 0x3f6ee581 ;  /* 0x3f6ee581ff087424 */ /* 0x000fe200078e00ff */
[----:B------:R-:W-:Y:S01]  /*18e0*/  ISETP.GE.AND P0, PT, R2, RZ, PT ;  /* 0x000000ff0200720c */ /* 0x000fe20003f06270 */
[----:B------:R-:W-:Y:S01]  /*18f0*/  BSSY.RECONVERGENT B0, `(.L_x_212) ;  /* 0x0000058000007945 */ /* 0x000fe20003800200 */
[----:B------:R-:W-:Y:S01]  /*1900*/  FFMA R9, R0, R9, -0.015681877732276916504 ;  /* 0xbc80774800097423 */ /* 0x000fe20000000009 */
[----:B------:R-:W-:Y:S01]  /*1910*/  FSETP.NEU.AND P3, PT, |R2|, |R5|, PT ;  /* 0x400000050200720b */ /* 0x000fe20003f6d200 */
[----:B------:R-:W-:Y:S01]  /*1920*/  FADD R2, |R5|, |R2| ;  /* 0x4000000205027221 */ /* 0x000fe20000000200 */
[----:B------:R-:W-:Y:S01]  /*1930*/  FSETP.NEU.AND P1, PT, R3, RZ, PT ;  /* 0x000000ff0300720b */ /* 0x000fe20003f2d000 */
[----:B------:R-:W-:Y:S01]  /*1940*/  FFMA R9, R0, R9, 0.042200751602649688721 ;  /* 0x3d2cdab200097423 */ /* 0x000fe20000000009 */
[----:B------:R-:W-:-:S03]  /*1950*/  IMAD.MOV.U32 R3, RZ, RZ, 0x4016cbe4 ;  /* 0x4016cbe4ff037424 */ /* 0x000fc600078e00ff */
        /* <DEDUP_REMOVED lines=8> */
[----:B------:R-:W-:-:S05]  /*19e0*/  FFMA R0, R8, 1.6832555532455444336, -R9 ;  /* 0x3fd774eb08007823 */ /* 0x000fca0000000809 */
[-C--:B------:R-:W-:Y:S02]  /*19f0*/  FSEL R0, R0, R9.reuse, P2 ;  /* 0x0000000900007208 */ /* 0x080fe40001000000 */
[----:B------:R-:W-:-:S05]  /*1a00*/  FSEL R9, R9, -R9, P2 ;  /* 0x8000000909097208 */ /* 0x000fca0001000000 */
[----:B------:R-:W-:Y:S01]  /*1a10*/  @!P0 FFMA R0, R4, 1.6832555532455444336, R9 ;  /* 0x3fd774eb04008823 */ /* 0x000fe20000000009 */
[----:B------:R-:W-:Y:S02]  /*1a20*/  @!P3 FSEL R0, R3, 0.78539818525314331055, !P0 ;  /* 0x3f490fdb0300b808 */ /* 0x000fe40004000000 */
[----:B------:R-:W-:Y:S02]  /*1a30*/  @!P1 FSEL R0, RZ, 3.1415927410125732422, P0 ;  /* 0x40490fdbff009808 */ /* 0x000fe40000000000 */
[----:B------:R-:W-:Y:S02]  /*1a40*/  FSETP.NAN.AND P0, PT, R2, R2, PT ;  /* 0x000000020200720b */ /* 0x000fe40003f08000 */
[----:B------:R-:W-:-:S04]  /*1a50*/  LOP3.LUT R5, R0, 0x80000000, R5, 0xb8, !PT ;  /* 0x8000000000057812 */ /* 0x000fc800078eb805 */
[----:B------:R-:W-:-:S05]  /*1a60*/  FSEL R2, R2, R5, P0 ;  /* 0x0000000502027208 */ /* 0x000fca0000000000 */
[----:B------:R-:W-:-:S04]  /*1a70*/  FADD R7, R7, -R2 ;  /* 0x8000000207077221 */ /* 0x000fc80000000000 */
[C---:B------:R-:W-:Y:S01]  /*1a80*/  FMUL R0, R7.reuse, 0.63661974668502807617 ;  /* 0x3f22f98307007820 */ /* 0x040fe20000400000 */
[----:B------:R-:W-:-:S05]  /*1a90*/  FSETP.GE.AND P0, PT, |R7|, 105615, PT ;  /* 0x47ce47800700780b */ /* 0x000fca0003f06200 */
        /* <DEDUP_REMOVED lines=8> */
[----:B------:R-:W-:Y:S01]  /*1b20*/  @!P0 IMAD.MOV.U32 R0, RZ, RZ, RZ ;  /* 0x000000ffff008224 */ /* 0x000fe200078e00ff */
[----:B------:R-:W-:Y:S06]  /*1b30*/  @!P0 BRA `(.L_x_213) ;  /* 0x0000000000cc8947 */ /* 0x000fec0003800000 */
[----:B------:R-:W-:Y:S01]  /*1b40*/  IMAD.SHL.U32 R2, R7, 0x100, RZ ;  /* 0x0000010007027824 */ /* 0x000fe200078e00ff */
[----:B------:R-:W-:Y:S01]  /*1b50*/  MOV R0, R1 ;  /* 0x0000000100007202 */ /* 0x000fe20000000f00 */
[----:B------:R-:W-:Y:S01]  /*1b60*/  IMAD.MOV.U32 R8, RZ, RZ, RZ ;  /* 0x000000ffff087224 */ /* 0x000fe200078e00ff */
[----:B------:R-:W0:Y:S02]  /*1b70*/  LDCU.64 UR8, c[0x4][URZ] ;  /* 0x01000000ff0877ac */ /* 0x000e240008000a00 */
[----:B------:R-:W-:Y:S01]  /*1b80*/  LOP3.LUT R11, R2, 0x80000000, RZ, 0xfc, !PT ;  /* 0x80000000020b7812 */ /* 0x000fe200078efcff */
[----:B------:R-:W-:Y:S01]  /*1b90*/  UMOV UR5, URZ ;  /* 0x000000ff00057c82 */ /* 0x000fe20008000000 */
[----:B------:R-:W-:-:S05]  /*1ba0*/  UMOV UR4, URZ ;  /* 0x000000ff00047c82 */ /* 0x000fca0008000000 */
.L_x_214:
        /* <DEDUP_REMOVED lines=44> */
.L_x_213:
[----:B------:R-:W-:Y:S05]  /*1e70*/  BSYNC.RECONVERGENT B0 ;  /* 0x0000000000007941 */ /* 0x000fea0003800200 */
.L_x_212:
[----:B------:R-:W-:Y:S02]  /*1e80*/  IMAD.MOV.U32 R4, RZ, RZ, 0x37cbac00 ;  /* 0x37cbac00ff047424 */ /* 0x000fe400078e00ff */
[----:B------:R-:W-:Y:S01]  /*1e90*/  FMUL R3, R2, R2 ;  /* 0x0000000202037220 */ /* 0x000fe20000400000 */
[C---:B------:R-:W-:Y:S01]  /*1ea0*/  LOP3.LUT R5, R0.reuse, 0x1, RZ, 0xc0, !PT ;  /* 0x0000000100057812 */ /* 0x040fe200078ec0ff */
[----:B------:R-:W-:Y:S02]  /*1eb0*/  IMAD.MOV.U32 R8, RZ, RZ, 0x3c0885e4 ;  /* 0x3c0885e4ff087424 */ /* 0x000fe400078e00ff */
[----:B------:R-:W-:Y:S01]  /*1ec0*/  FFMA R4, R3, R4, -0.0013887860113754868507 ;  /* 0xbab607ed03047423 */ /* 0x000fe20000000004 */
[----:B------:R-:W-:Y:S01]  /*1ed0*/  ISETP.NE.U32.AND P0, PT, R5, 0x1, PT ;  /* 0x000000010500780c */ /* 0x000fe20003f05070 */
[----:B------:R-:W-:Y:S02]  /*1ee0*/  VIADD R0, R0, 0x1 ;  /* 0x0000000100007836 */ /* 0x000fe40000000000 */
[----:B------:R-:W-:Y:S01]  /*1ef0*/  IMAD.MOV.U32 R7, RZ, RZ, 0x3e2aaaa8 ;  /* 0x3e2aaaa8ff077424 */ /* 0x000fe200078e00ff */
[----:B------:R-:W-:Y:S01]  /*1f00*/  FSEL R4, R4, -0.00019574658654164522886, P0 ;  /* 0xb94d415304047808 */ /* 0x000fe20000000000 */
[----:B------:R-:W-:Y:S01]  /*1f10*/  IMAD.MOV.U32 R10, RZ, RZ, 0x3f800000 ;  /* 0x3f800000ff0a7424 */ /* 0x000fe200078e00ff */
[----:B------:R-:W-:-:S02]  /*1f20*/  FSEL R8, R8, 0.041666727513074874878, !P0 ;  /* 0x3d2aaabb08087808 */ /* 0x000fc40004000000 */
[----:B------:R-:W-:Y:S02]  /*1f30*/  LOP3.LUT P1, RZ, R0, 0x2, RZ, 0xc0, !PT ;  /* 0x0000000200ff7812 */ /* 0x000fe4000782c0ff */
[----:B------:R-:W-:Y:S01]  /*1f40*/  FSEL R0, R2, 1, !P0 ;  /* 0x3f80000002007808 */ /* 0x000fe20004000000 */
[----:B------:R-:W-:Y:S01]  /*1f50*/  FFMA R4, R3, R4, R8 ;  /* 0x0000000403047223 */ /* 0x000fe20000000008 */
[----:B------:R-:W-:Y:S01]  /*1f60*/  FSEL R7, -R7, -0.4999999701976776123, !P0 ;  /* 0xbeffffff07077808 */ /* 0x000fe20004000100 */
[----:B------:R-:W-:Y:S02]  /*1f70*/  IMAD.MOV.U32 R8, RZ, RZ, 0x3c80f082 ;  /* 0x3c80f082ff087424 */ /* 0x000fe400078e00ff */
[C---:B------:R-:W-:Y:S02]  /*1f80*/  FFMA R5, R3.reuse, R0, RZ ;  /* 0x0000000003057223 */ /* 0x040fe400000000ff */
[----:B------:R-:W-:Y:S02]  /*1f90*/  FFMA R4, R3, R4, R7 ;  /* 0x0000000403047223 */ /* 0x000fe40000000007 */
[----:B------:R-:W0:Y:S02]  /*1fa0*/  LDC.64 R2, c[0x0][0x390] ;  /* 0x0000e400ff027b82 */ /* 0x000e240000000a00 */
[----:B------:R-:W-:-:S04]  /*1fb0*/  FFMA R0, R5, R4, R0 ;  /* 0x0000000405007223 */ /* 0x000fc80000000000 */
[----:B------:R-:W-:-:S04]  /*1fc0*/  @P1 FADD R0, RZ, -R0 ;  /* 0x80000000ff001221 */ /* 0x000fc80000000000 */
        /* <DEDUP_REMOVED lines=13> */
[----:B------:R-:W-:Y:S02]  /*20a0*/  IMAD.MOV.U32 R0, RZ, RZ, 0x3f000000 ;  /* 0x3f000000ff007424 */ /* 0x000fe400078e00ff */
[----:B0-----:R-:W-:-:S05]  /*20b0*/  FFMA R7, R5, -2, R10 ;  /* 0xc000000005077823 */ /* 0x001fca000000000a */
[----:B------:R-:W-:-:S04]  /*20c0*/  FSEL R7, R7, 1, !P0 ;  /* 0x3f80000007077808 */ /* 0x000fc80004000000 */
[--C-:B------:R-:W-:Y:S01]  /*20d0*/  LOP3.LUT R7, R7, 0x80000000, R4.reuse, 0xb8, !PT ;  /* 0x8000000007077812 */ /* 0x100fe200078eb804 */
[----:B------:R-:W-:-:S04]  /*20e0*/  @!P1 FFMA R7, R4, R9, R4 ;  /* 0x0000000904079223 */ /* 0x000fc80000000004 */
[----:B------:R-:W-:-:S05]  /*20f0*/  FFMA R7, R7, R0, 0.5 ;  /* 0x3f00000007077423 */ /* 0x000fca0000000000 */
[----:B------:R-:W-:Y:S01]  /*2100*/  STG.E desc[UR6][R2.64], R7 ;  /* 0x0000000702007986 */ /* 0x000fe2000c101906 */
[----:B------:R-:W-:Y:S05]  /*2110*/  EXIT ;  /* 0x000000000000794d */ /* 0x000fea0003800000 */
        .weak           $__internal_10_$__cuda_sm3x_div_rn_noftz_f32_slowpath
        .type           $__internal_10_$__cuda_sm3x_div_rn_noftz_f32_slowpath,@function
        .size           $__internal_10_$__cuda_sm3x_div_rn_noftz_f32_slowpath,(.L_x_387 - $__internal_10_$__cuda_sm3x_div_rn_noftz_f32_slowpath)
$__internal_10_$__cuda_sm3x_div_rn_noftz_f32_slowpath:
[----:B------:R-:W-:Y:S01]  /*2120*/  SHF.R.U32.HI R9, RZ, 0x17, R3 ;  /* 0x00000017ff097819 */ /* 0x000fe20000011603 */
[----:B------:R-:W-:Y:S01]  /*2130*/  BSSY.RECONVERGENT B1, `(.L_x_215) ;  /* 0x0000063000017945 */ /* 0x000fe20003800200 */
[----:B------:R-:W-:Y:S02]  /*2140*/  SHF.R.U32.HI R8, RZ, 0x17, R0 ;  /* 0x00000017ff087819 */ /* 0x000fe40000011600 */
[----:B------:R-:W-:Y:S02]  /*2150*/  LOP3.LUT R9, R9, 0xff, RZ, 0xc0, !PT ;  /* 0x000000ff09097812 */ /* 0x000fe400078ec0ff */
        /* <DEDUP_REMOVED lines=31> */
.L_x_216:
[----:B------:R-:W-:Y:S01]  /*2350*/  LEA R10, R9, 0xc0800000, 0x17 ;  /* 0xc0800000090a7811 */ /* 0x000fe200078eb8ff */
[----:B------:R-:W-:Y:S04]  /*2360*/  BSSY.RECONVERGENT B2, `(.L_x_221) ;  /* 0x0000036000027945 */ /* 0x000fe80003800200 */
[----:B------:R-:W-:Y:S02]  /*2370*/  IMAD.IADD R12, R11, 0x1, -R10 ;  /* 0x000000010b0c7824 */ /* 0x000fe400078e0a0a */
[----:B------:R-:W-:Y:S02]  /*2380*/  VIADD R10, R14, 0xffffff81 ;  /* 0xffffff810e0a7836 */ /* 0x000fe40000000000 */
[----:B------:R-:W0:Y:S01]  /*2390*/  MUFU.RCP R11, R12 ;  /* 0x0000000c000b7308 */ /* 0x000e220000001000 */
[----:B------:R-:W-:Y:S01]  /*23a0*/  FADD.FTZ R13, -R12, -RZ ;  /* 0x800000ff0c0d7221 */ /* 0x000fe20000010100 */
[----:B------:R-:W-:-:S03]  /*23b0*/  IMAD R0, R10, -0x800000, R0 ;  /* 0xff8000000a007824 */ /* 0x000fc600078e0200 */
[----:B0-----:R-:W-:-:S04]  /*23c0*/  FFMA R14, R11, R13, 1 ;  /* 0x3f8000000b0e7423 */ /* 0x001fc8000000000d */
[----:B------:R-:W-:-:S04]  /*23d0*/  FFMA R11, R11, R14, R11 ;  /* 0x0000000e0b0b7223 */ /* 0x000fc8000000000b */
[----:B------:R-:W-:-:S04]  /*23e0*/  FFMA R14, R0, R11, RZ ;  /* 0x0000000b000e7223 */ /* 0x000fc800000000ff */
[----:B------:R-:W-:-:S04]  /*23f0*/  FFMA R15, R13, R14, R0 ;  /* 0x0000000e0d0f7223 */ /* 0x000fc80000000000 */
[----:B------:R-:W-:-:S04]  /*2400*/  FFMA R14, R11, R15, R14 ;  /* 0x0000000f0b0e7223 */ /* 0x000fc8000000000e */
[----:B------:R-:W-:Y:S01]  /*2410*/  FFMA R15, R13, R14, R0 ;  /* 0x0000000e0d0f7223 */ /* 0x000fe20000000000 */
[----:B------:R-:W-:-:S03]  /*2420*/  IADD3 R13, PT, PT, R10, 0x7f, -R9 ;  /* 0x0000007f0a0d7810 */ /* 0x000fc60007ffe809 */
[----:B------:R-:W-:Y:S02]  /*2430*/  FFMA R0, R11, R15, R14 ;  /* 0x0000000f0b007223 */ /* 0x000fe4000000000e */
[----:B------:R-:W-:-:S03]  /*2440*/  IMAD.IADD R13, R13, 0x1, R8 ;  /* 0x000000010d0d7824 */ /* 0x000fc600078e0208 */
        /* <DEDUP_REMOVED lines=13> */
[CC--:B------:R-:W-:Y:S01]  /*2520*/  FFMA.RZ R8, R11.reuse, R15.reuse, R14 ;  /* 0x0000000f0b087223 */ /* 0x0c0fe2000000c00e */
        /* <DEDUP_REMOVED lines=21> */
.L_x_223:
[----:B------:R-:W-:-:S04]  /*2680*/  LOP3.LUT R0, R0, 0x80000000, RZ, 0xc0, !PT ;  /* 0x8000000000007812 */ /* 0x000fc800078ec0ff */
[----:B------:R-:W-:Y:S01]  /*2690*/  LOP3.LUT R0, R0, 0x7f800000, RZ, 0xfc, !PT ;  /* 0x7f80000000007812 */ /* 0x000fe200078efcff */
[----:B------:R-:W-:Y:S06]  /*26a0*/  BRA `(.L_x_224) ;  /* 0x0000000000047947 */ /* 0x000fec0003800000 */
.L_x_222:
[----:B------:R-:W-:-:S07]  /*26b0*/  IMAD R0, R13, 0x800000, R0 ;  /* 0x008000000d007824 */ /* 0x000fce00078e0200 */
.L_x_224:
[----:B------:R-:W-:Y:S05]  /*26c0*/  BSYNC.RECONVERGENT B2 ;  /* 0x0000000000027941 */ /* 0x000fea0003800200 */
.L_x_221:
[----:B------:R-:W-:Y:S05]  /*26d0*/  BRA `(.L_x_225) ;  /* 0x0000000000207947 */ /* 0x000fea0003800000 */
.L_x_220:
[----:B------:R-:W-:-:S04]  /*26e0*/  LOP3.LUT R0, R11, 0x80000000, R0, 0x48, !PT ;  /* 0x800000000b007812 */ /* 0x000fc800078e4800 */
[----:B------:R-:W-:Y:S01]  /*26f0*/  LOP3.LUT R0, R0, 0x7f800000, RZ, 0xfc, !PT ;  /* 0x7f80000000007812 */ /* 0x000fe200078efcff */
[----:B------:R-:W-:Y:S06]  /*2700*/  BRA `(.L_x_225) ;  /* 0x0000000000147947 */ /* 0x000fec0003800000 */
.L_x_219:
[----:B------:R-:W-:Y:S01]  /*2710*/  LOP3.LUT R0, R11, 0x80000000, R0, 0x48, !PT ;  /* 0x800000000b007812 */ /* 0x000fe200078e4800 */
[----:B------:R-:W-:Y:S06]  /*2720*/  BRA `(.L_x_225) ;  /* 0x00000000000c7947 */ /* 0x000fec0003800000 */
.L_x_218:
[----:B------:R-:W0:Y:S01]  /*2730*/  MUFU.RSQ R0, -QNAN ;  /* 0xffc0000000007908 */ /* 0x000e220000001400 */
[----:B------:R-:W-:Y:S05]  /*2740*/  BRA `(.L_x_225) ;  /* 0x0000000000047947 */ /* 0x000fea0003800000 */
.L_x_217:
[----:B------:R-:W-:-:S07]  /*2750*/  FADD.FTZ R0, R0, R3 ;  /* 0x0000000300007221 */ /* 0x000fce0000010000 */
.L_x_225:
[----:B------:R-:W-:Y:S05]  /*2760*/  BSYNC.RECONVERGENT B1 ;  /* 0x0000000000017941 */ /* 0x000fea0003800200 */
.L_x_215:
[----:B------:R-:W-:Y:S02]  /*2770*/  IMAD.MOV.U32 R8, RZ, RZ, R4 ;  /* 0x000000ffff087224 */ /* 0x000fe400078e0004 */
[----:B------:R-:W-:-:S04]  /*2780*/  IMAD.MOV.U32 R9, RZ, RZ, 0x0 ;  /* 0x00000000ff097424 */ /* 0x000fc800078e00ff */
[----:B0-----:R-:W-:Y:S05]  /*2790*/  RET.REL.NODEC R8 `(holographic_interference_kernel) ;  /* 0xffffffd808187950 */ /* 0x001fea0003c3ffff */
.L_x_226:
        /* <DEDUP_REMOVED lines=14> */
.L_x_387:


//--------------------- .text.cbm_flux_fold_kernel --------------------------
	.section	.text.cbm_flux_fold_kernel,"ax",@progbits
	.align	128
        .global         cbm_flux_fold_kernel
        .type           cbm_flux_fold_kernel,@function
        .size           cbm_flux_fold_kernel,(.L_x_388 - cbm_flux_fold_kernel)
        .other          cbm_flux_fold_kernel,@"STO_CUDA_ENTRY STV_DEFAULT"
cbm_flux_fold_kernel:
.text.cbm_flux_fold_kernel:
[----:B------:R-:W-:Y:S01]  /*0000*/  LDC R1, c[0x0][0x37c] ;  /* 0x0000df00ff017b82 */ /* 0x000fe20000000800 */
[----:B------:R-:W0:Y:S07]  /*0010*/  S2R R2, SR_TID.X ;  /* 0x0000000000027919 */ /* 0x000e2e0000002100 */
[----:B------:R-:W0:Y:S08]  /*0020*/  S2UR UR4, SR_CTAID.X ;  /* 0x00000000000479c3 */ /* 0x000e300000002500 */
[----:B------:R-:W0:Y:S08]  /*0030*/  LDC R3, c[0x0][0x360] ;  /* 0x0000d800ff037b82 */ /* 0x000e300000000800 */
[----:B------:R-:W1:Y:S01]  /*0040*/  LDC R0, c[0x0][0x390] ;  /* 0x0000e400ff007b82 */ /* 0x000e620000000800 */
[----:B0-----:R-:W-:-:S05]  /*0050*/  IMAD R3, R3, UR4, R2 ;  /* 0x0000000403037c24 */ /* 0x001fca000f8e0202 */
[----:B-1----:R-:W-:-:S13]  /*0060*/  ISETP.GE.AND P0, PT, R3, R0, PT ;  /* 0x000000000300720c */ /* 0x002fda0003f06270 */
[----:B------:R-:W-:Y:S05]  /*0070*/  @P0 EXIT ;  /* 0x000000000000094d */ /* 0x000fea0003800000 */
[----:B------:R-:W0:Y:S01]  /*0080*/  LDCU UR6, c[0x0][0x394] ;  /* 0x00007280ff0677ac */ /* 0x000e220008000800 */
[----:B------:R-:W-:Y:S01]  /*0090*/  BSSY.RECONVERGENT B2, `(.L_x_227) ;  /* 0x00000b0000027945 */ /* 0x000fe20003800200 */
[----:B------:R-:W-:Y:S02]  /*00a0*/  HFMA2 R2, -RZ, RZ, 0, 0 ;  /* 0x00000000ff027431 */ /* 0x000fe400000001ff */
[----:B------:R-:W-:Y:S01]  /*00b0*/  IMAD.MOV.U32 R5, RZ, RZ, RZ ;  /* 0x000000ffff057224 */ /* 0x000fe200078e00ff */
[----:B------:R-:W1:Y:S01]  /*00c0*/  LDCU.64 UR4, c[0x0][0x358] ;  /* 0x00006b00ff0477ac */ /* 0x000e620008000a00 */
[----:B0-----:R-:W-:-:S13]  /*00d0*/  ISETP.GE.AND P0, PT, R3, UR6, PT ;  /* 0x0000000603007c0c */ /* 0x001fda000bf06270 */
[----:B-1----:R-:W-:Y:S05]  /*00e0*/  @P0 BRA `(.L_x_228) ;  /* 0x0000000800a80947 */ /* 0x002fea0003800000 */
[----:B------:R-:W0:Y:S01]  /*00f0*/  I2F.U32.RP R8, R0 ;  /* 0x0000000000087306 */ /* 0x000e220000209000 */
[----:B------:R-:W-:Y:S01]  /*0100*/  IADD3 R2, PT, PT, R3, R0, RZ ;  /* 0x0000000003027210 */ /* 0x000fe20007ffe0ff */
[----:B------:R-:W-:Y:S01]  /*0110*/  BSSY.RECONVERGENT B1, `(.L_x_229) ;  /* 0x000009b000017945 */ /* 0x000fe20003800200 */
[----:B------:R-:W-:Y:S02]  /*0120*/  ISETP.NE.U32.AND P2, PT, R0, RZ, PT ;  /* 0x000000ff0000720c */ /* 0x000fe40003f45070 */
[C---:B------:R-:W-:Y:S02]  /*0130*/  ISETP.GE.AND P0, PT, R2.reuse, UR6, PT ;  /* 0x0000000602007c0c */ /* 0x040fe4000bf06270 */
[----:B------:R-:W-:Y:S02]  /*0140*/  VIMNMX R7, PT, PT, R2, UR6, !PT ;  /* 0x0000000602077c48 */ /* 0x000fe4000ffe0100 */
[----:B------:R-:W-:-:S04]  /*0150*/  SEL R6, RZ, 0x1, P0 ;  /* 0x00000001ff067807 */ /* 0x000fc80000000000 */
[----:B------:R-:W-:Y:S01]  /*0160*/  IADD3 R7, PT, PT, R7, -R2, -R6 ;  /* 0x8000000207077210 */ /* 0x000fe20007ffe806 */
[----:B0-----:R-:W0:Y:S02]  /*0170*/  MUFU.RCP R8, R8 ;  /* 0x0000000800087308 */ /* 0x001e240000001000 */
[----:B0-----:R-:W-:-:S06]  /*0180*/  IADD3 R4, PT, PT, R8, 0xffffffe, RZ ;  /* 0x0ffffffe08047810 */ /* 0x001fcc0007ffe0ff */
[----:B------:R0:W1:Y:S02]  /*0190*/  F2I.FTZ.U32.TRUNC.NTZ R5, R4 ;  /* 0x0000000400057305 */ /* 0x000064000021f000 */
[----:B0-----:R-:W-:Y:S02]  /*01a0*/  IMAD.MOV.U32 R4, RZ, RZ, RZ ;  /* 0x000000ffff047224 */ /* 0x001fe400078e00ff */
[----:B-1----:R-:W-:-:S04]  /*01b0*/  IMAD.MOV R9, RZ, RZ, -R5 ;  /* 0x000000ffff097224 */ /* 0x002fc800078e0a05 */
[----:B------:R-:W-:-:S04]  /*01c0*/  IMAD R9, R9, R0, RZ ;  /* 0x0000000009097224 */ /* 0x000fc800078e02ff */
[----:B------:R-:W-:-:S06]  /*01d0*/  IMAD.HI.U32 R8, R5, R9, R4 ;  /* 0x0000000905087227 */ /* 0x000fcc00078e0004 */
[----:B------:R-:W-:-:S05]  /*01e0*/  IMAD.HI.U32 R5, R8, R7, RZ ;  /* 0x0000000708057227 */ /* 0x000fca00078e00ff */
[----:B------:R-:W-:-:S05]  /*01f0*/  IADD3 R2, PT, PT, -R5, RZ, RZ ;  /* 0x000000ff05027210 */ /* 0x000fca0007ffe1ff */
[----:B------:R-:W-:Y:S02]  /*0200*/  IMAD R7, R0, R2, R7 ;  /* 0x0000000200077224 */ /* 0x000fe400078e0207 */
[----:B------:R-:W-:-:S03]  /*0210*/  IMAD.MOV.U32 R2, RZ, RZ, RZ ;  /* 0x000000ffff027224 */ /* 0x000fc600078e00ff */
[----:B------:R-:W-:-:S13]  /*0220*/  ISETP.GE.U32.AND P0, PT, R7, R0, PT ;  /* 0x000000000700720c */ /* 0x000fda0003f06070 */
[----:B------:R-:W-:Y:S01]  /*0230*/  @P0 IMAD.IADD R7, R7, 0x1, -R0 ;  /* 0x0000000107070824 */ /* 0x000fe200078e0a00 */
[----:B------:R-:W-:-:S04]  /*0240*/  @P0 IADD3 R5, PT, PT, R5, 0x1, RZ ;  /* 0x0000000105050810 */ /* 0x000fc80007ffe0ff */
[----:B------:R-:W-:Y:S02]  /*0250*/  ISETP.GE.U32.AND P1, PT, R7, R0, PT ;  /* 0x000000000700720c */ /* 0x000fe40003f26070 */
[----:B------:R-:W-:-:S11]  /*0260*/  MOV R7, R3 ;  /* 0x0000000300077202 */ /* 0x000fd60000000f00 */
[----:B------:R-:W-:Y:S01]  /*0270*/  @P1 VIADD R5, R5, 0x1 ;  /* 0x0000000105051836 */ /* 0x000fe20000000000 */
[----:B------:R-:W-:-:S04]  /*0280*/  @!P2 LOP3.LUT R5, RZ, R0, RZ, 0x33, !PT ;  /* 0x00000000ff05a212 */ /* 0x000fc800078e33ff */
[----:B------:R-:W-:-:S04]  /*0290*/  IADD3 R5, PT, PT, R6, R5, RZ ;  /* 0x0000000506057210 */ /* 0x000fc80007ffe0ff */
[C---:B------:R-:W-:Y:S01]  /*02a0*/  ISETP.GE.U32.AND P0, PT, R5.reuse, 0x3, PT ;  /* 0x000000030500780c */ /* 0x040fe20003f06070 */
[----:B------:R-:W-:Y:S01]  /*02b0*/  VIADD R4, R5, 0x1 ;  /* 0x0000000105047836 */ /* 0x000fe20000000000 */
[----:B------:R-:W-:-:S04]  /*02c0*/  MOV R5, RZ ;  /* 0x000000ff00057202 */ /* 0x000fc80000000f00 */
[----:B------:R-:W-:-:S07]  /*02d0*/  LOP3.LUT R6, R4, 0x3, RZ, 0xc0, !PT ;  /* 0x0000000304067812 */ /* 0x000fce00078ec0ff */
[----:B------:R-:W-:Y:S05]  /*02e0*/  @!P0 BRA `(.L_x_230) ;  /* 0x0000000400f48947 */ /* 0x000fea0003800000 */
[----:B------:R-:W-:Y:S01]  /*02f0*/  LOP3.LUT R2, R4, 0xfffffffc, RZ, 0xc0, !PT ;  /* 0xfffffffc04027812 */ /* 0x000fe200078ec0ff */
[----:B------:R-:W0:Y:S01]  /*0300*/  LDC.64 R12, c[0x0][0x380] ;  /* 0x0000e000ff0c7b82 */ /* 0x000e220000000a00 */
[----:B------:R-:W-:Y:S01]  /*0310*/  BSSY.RELIABLE B0, `(.L_x_231) ;  /* 0x000006a000007945 */ /* 0x000fe20003800100 */
[----:B------:R-:W-:Y:S01]  /*0320*/  IMAD.MOV.U32 R5, RZ, RZ, RZ ;  /* 0x000000ffff057224 */ /* 0x000fe200078e00ff */
[----:B------:R-:W-:Y:S02]  /*0330*/  IADD3 R8, PT, PT, -R2, RZ, RZ ;  /* 0x000000ff02087210 */ /* 0x000fe40007ffe1ff */
[----:B------:R-:W-:Y:S02]  /*0340*/  MOV R7, R3 ;  /* 0x0000000300077202 */ /* 0x000fe40000000f00 */
[----:B------:R-:W-:-:S13]  /*0350*/  ISETP.GE.AND P0, PT, R8, RZ, PT ;  /* 0x000000ff0800720c */ /* 0x000fda0003f06270 */
[----:B------:R-:W-:Y:S05]  /*0360*/  @P0 BRA `(.L_x_232) ;  /* 0x0000000400900947 */ /* 0x000fea0003800000 */
[----:B------:R-:W-:Y:S01]  /*0370*/  IADD3 R4, PT, PT, -R8, RZ, RZ ;  /* 0x000000ff08047210 */ /* 0x000fe20007ffe1ff */
[----:B------:R-:W-:Y:S01]  /*0380*/  BSSY.RECONVERGENT B3, `(.L_x_233) ;  /* 0x000003d000037945 */ /* 0x000fe20003800200 */
[----:B------:R-:W-:Y:S02]  /*0390*/  PLOP3.LUT P0, PT, PT, PT, PT, 0x80, 0x8 ;  /* 0x000000000008781c */ /* 0x000fe40003f0f070 */
[----:B------:R-:W-:-:S13]  /*03a0*/  ISETP.GT.AND P1, PT, R4, 0xc, PT ;  /* 0x0000000c0400780c */ /* 0x000fda0003f24270 */
[----:B------:R-:W-:Y:S05]  /*03b0*/  @!P1 BRA `(.L_x_234) ;  /* 0x0000000000e49947 */ /* 0x000fea0003800000 */
[----:B------:R-:W-:-:S13]  /*03c0*/  PLOP3.LUT P0, PT, PT, PT, PT, 0x8, 0x80 ;  /* 0x000000000080781c */ /* 0x000fda0003f0e170 */
.L_x_235:
[----:B------:R-:W1:Y:S02]  /*03d0*/  LDC.64 R16, c[0x0][0x380] ;  /* 0x0000e000ff107b82 */ /* 0x000e640000000a00 */
[----:B-1----:R-:W-:-:S04]  /*03e0*/  IMAD.WIDE R22, R7, 0x4, R16 ;  /* 0x0000000407167825 */ /* 0x002fc800078e0210 */
[C---:B------:R-:W-:Y:S01]  /*03f0*/  IMAD R7, R0.reuse, 0x4, R7 ;  /* 0x0000000400077824 */ /* 0x040fe200078e0207 */
[----:B------:R-:W2:Y:S01]  /*0400*/  LDG.E.CONSTANT R4, desc[UR4][R22.64] ;  /* 0x0000000416047981 */ /* 0x000ea2000c1e9900 */
[----:B------:R-:W-:-:S04]  /*0410*/  IMAD.WIDE R28, R0, 0x4, R22 ;  /* 0x00000004001c7825 */ /* 0x000fc800078e0216 */
[----:B------:R-:W-:Y:S01]  /*0420*/  IMAD.WIDE R18, R7, 0x4, R16 ;  /* 0x0000000407127825 */ /* 0x000fe200078e0210 */
[----:B------:R-:W3:Y:S03]  /*0430*/  LDG.E.CONSTANT R27, desc[UR4][R28.64] ;  /* 0x000000041c1b7981 */ /* 0x000ee6000c1e9900 */
[C---:B------:R-:W-:Y:S01]  /*0440*/  IMAD.WIDE R10, R0.reuse, 0x4, R28 ;  /* 0x00000004000a7825 */ /* 0x040fe200078e021c */
[C---:B------:R-:W-:Y:S01]  /*0450*/  LEA R7, R0.reuse, R7, 0x2 ;  /* 0x0000000700077211 */ /* 0x040fe200078e10ff */
[----:B------:R-:W4:Y:S02]  /*0460*/  LDG.E.CONSTANT R24, desc[UR4][R18.64] ;  /* 0x0000000412187981 */ /* 0x000f24000c1e9900 */
[C---:B------:R-:W-:Y:S02]  /*0470*/  IMAD.WIDE R20, R0.reuse, 0x4, R10 ;  /* 0x0000000400147825 */ /* 0x040fe400078e020a */
[----:B------:R1:W5:Y:S02]  /*0480*/  LDG.E.CONSTANT R26, desc[UR4][R10.64] ;  /* 0x000000040a1a7981 */ /* 0x000364000c1e9900 */
[----:B------:R-:W-:-:S02]  /*0490*/  IMAD.WIDE R14, R0, 0x4, R18 ;  /* 0x00000004000e7825 */ /* 0x000fc400078e0212 */
[----:B------:R0:W4:Y:S04]  /*04a0*/  LDG.E.CONSTANT R25, desc[UR4][R20.64] ;  /* 0x0000000414197981 */ /* 0x000128000c1e9900 */
[----:B------:R0:W4:Y:S01]  /*04b0*/  LDG.E.CONSTANT R23, desc[UR4][R14.64] ;  /* 0x000000040e177981 */ /* 0x000122000c1e9900 */
[----:B-1----:R-:W-:-:S04]  /*04c0*/  IMAD.WIDE R10, R0, 0x4, R14 ;  /* 0x00000004000a7825 */ /* 0x002fc800078e020e */
[----:B0-----:R-:W-:Y:S01]  /*04d0*/  IMAD.WIDE R20, R7, 0x4, R16 ;  /* 0x0000000407147825 */ /* 0x001fe200078e0210 */
[----:B------:R-:W4:Y:S03]  /*04e0*/  LDG.E.CONSTANT R22, desc[UR4][R10.64] ;  /* 0x000000040a167981 */ /* 0x000f26000c1e9900 */
[----:B------:R-:W-:-:S04]  /*04f0*/  IMAD.WIDE R28, R0, 0x4, R10 ;  /* 0x00000004001c7825 */ /* 0x000fc800078e020a */
[C---:B------:R-:W-:Y:S01]  /*0500*/  IMAD.WIDE R18, R0.reuse, 0x4, R20 ;  /* 0x0000000400127825 */ /* 0x040fe200078e0214 */
[----:B------:R-:W4:Y:S01]  /*0510*/  LDG.E.CONSTANT R11, desc[UR4][R28.64] ;  /* 0x000000041c0b7981 */ /* 0x000f22000c1e9900 */
[C---:B------:R-:W-:Y:S02]  /*0520*/  LEA R7, R0.reuse, R7, 0x2 ;  /* 0x0000000700077211 */ /* 0x040fe400078e10ff */
[C---:B------:R-:W-:Y:S01]  /*0530*/  IMAD.WIDE R14, R0.reuse, 0x4, R18 ;  /* 0x00000004000e7825 */ /* 0x040fe200078e0212 */
[----:B------:R0:W4:Y:S03]  /*0540*/  LDG.E.CONSTANT R10, desc[UR4][R20.64] ;  /* 0x00000004140a7981 */ /* 0x000126000c1e9900 */
[----:B------:R-:W-:Y:S01]  /*0550*/  IMAD.WIDE R16, R7, 0x4, R16 ;  /* 0x0000000407107825 */ /* 0x000fe200078e0210 */
[----:B------:R1:W4:Y:S03]  /*0560*/  LDG.E.CONSTANT R9, desc[UR4][R18.64] ;  /* 0x0000000412097981 */ /* 0x000326000c1e9900 */
[----:B0-----:R-:W-:-:S02]  /*0570*/  IMAD.WIDE R20, R0, 0x4, R16 ;  /* 0x0000000400147825 */ /* 0x001fc400078e0210 */
[----:B------:R-:W4:Y:S02]  /*0580*/  LDG.E.CONSTANT R16, desc[UR4][R16.64] ;  /* 0x0000000410107981 */ /* 0x000f24000c1e9900 */
[C---:B-1----:R-:W-:Y:S02]  /*0590*/  IMAD.WIDE R18, R0.reuse, 0x4, R14 ;  /* 0x0000000400127825 */ /* 0x042fe400078e020e */
[----:B------:R-:W4:Y:S04]  /*05a0*/  LDG.E.CONSTANT R14, desc[UR4][R14.64] ;  /* 0x000000040e0e7981 */ /* 0x000f28000c1e9900 */
[----:B------:R-:W4:Y:S01]  /*05b0*/  LDG.E.CONSTANT R18, desc[UR4][R18.64] ;  /* 0x0000000412127981 */ /* 0x000f22000c1e9900 */
[----:B------:R-:W-:-:S03]  /*05c0*/  IMAD.WIDE R28, R0, 0x4, R20 ;  /* 0x00000004001c7825 */ /* 0x000fc600078e0214 */
[----:B------:R-:W4:Y:S04]  /*05d0*/  LDG.E.CONSTANT R20, desc[UR4][R20.64] ;  /* 0x0000000414147981 */ /* 0x000f28000c1e9900 */
[----:B------:R0:W4:Y:S02]  /*05e0*/  LDG.E.CONSTANT R15, desc[UR4][R28.64] ;  /* 0x000000041c0f7981 */ /* 0x000124000c1e9900 */
[----:B0-----:R-:W-:-:S06]  /*05f0*/  IMAD.WIDE R28, R0, 0x4, R28 ;  /* 0x00000004001c7825 */ /* 0x001fcc00078e021c */
[----:B------:R-:W4:Y:S01]  /*0600*/  LDG.E.CONSTANT R28, desc[UR4][R28.64] ;  /* 0x000000041c1c7981 */ /* 0x000f22000c1e9900 */
[----:B------:R-:W-:-:S05]  /*0610*/  VIADD R8, R8, 0x10 ;  /* 0x0000001008087836 */ /* 0x000fca0000000000 */
[----:B------:R-:W-:Y:S02]  /*0620*/  ISETP.GE.AND P1, PT, R8, -0xc, PT ;  /* 0xfffffff40800780c */ /* 0x000fe40003f26270 */
[----:B------:R-:W-:Y:S01]  /*0630*/  LEA R7, R0, R7, 0x2 ;  /* 0x0000000700077211 */ /* 0x000fe200078e10ff */
[----:B--2---:R-:W-:-:S04]  /*0640*/  FADD R4, R4, R5 ;  /* 0x0000000504047221 */ /* 0x004fc80000000000 */
[----:B---3--:R-:W-:-:S04]  /*0650*/  FADD R27, R4, R27 ;  /* 0x0000001b041b7221 */ /* 0x008fc80000000000 */
[----:B-----5:R-:W-:-:S04]  /*0660*/  FADD R26, R27, R26 ;  /* 0x0000001a1b1a7221 */ /* 0x020fc80000000000 */
[----:B----4-:R-:W-:-:S04]  /*0670*/  FADD R25, R26, R25 ;  /* 0x000000191a197221 */ /* 0x010fc80000000000 */
[----:B------:R-:W-:-:S04]  /*0680*/  FADD R24, R25, R24 ;  /* 0x0000001819187221 */ /* 0x000fc80000000000 */
        /* <DEDUP_REMOVED lines=10> */
[----:B------:R-:W-:Y:S01]  /*0730*/  FADD R5, R15, R28 ;  /* 0x0000001c0f057221 */ /* 0x000fe20000000000 */
[----:B------:R-:W-:Y:S06]  /*0740*/  @!P1 BRA `(.L_x_235) ;  /* 0xfffffffc00209947 */ /* 0x000fec000383ffff */
.L_x_234:
[----:B------:R-:W-:Y:S05]  /*0750*/  BSYNC.RECONVERGENT B3 ;  /* 0x0000000000037941 */ /* 0x000fea0003800200 */
.L_x_233:
[----:B------:R-:W-:Y:S01]  /*0760*/  IADD3 R4, PT, PT, -R8, RZ, RZ ;  /* 0x000000ff08047210 */ /* 0x000fe20007ffe1ff */
[----:B------:R-:W-:Y:S03]  /*0770*/  BSSY.RECONVERGENT B3, `(.L_x_236) ;  /* 0x0000020000037945 */ /* 0x000fe60003800200 */
[----:B------:R-:W-:-:S13]  /*0780*/  ISETP.GT.AND P1, PT, R4, 0x4, PT ;  /* 0x000000040400780c */ /* 0x000fda0003f24270 */
[----:B------:R-:W-:Y:S05]  /*0790*/  @!P1 BRA `(.L_x_237) ;  /* 0x0000000000749947 */ /* 0x000fea0003800000 */
[----:B------:R-:W1:Y:S02]  /*07a0*/  LDC.64 R10, c[0x0][0x380] ;  /* 0x0000e000ff0a7b82 */ /* 0x000e640000000a00 */
[----:B-1----:R-:W-:-:S04]  /*07b0*/  IMAD.WIDE R22, R7, 0x4, R10 ;  /* 0x0000000407167825 */ /* 0x002fc800078e020a */
[C---:B------:R-:W-:Y:S01]  /*07c0*/  IMAD R7, R0.reuse, 0x4, R7 ;  /* 0x0000000400077824 */ /* 0x040fe200078e0207 */
[----:B------:R1:W2:Y:S01]  /*07d0*/  LDG.E.CONSTANT R4, desc[UR4][R22.64] ;  /* 0x0000000416047981 */ /* 0x0002a2000c1e9900 */
[----:B------:R-:W-:-:S04]  /*07e0*/  IMAD.WIDE R24, R0, 0x4, R22 ;  /* 0x0000000400187825 */ /* 0x000fc800078e0216 */
[----:B------:R-:W-:Y:S01]  /*07f0*/  IMAD.WIDE R16, R7, 0x4, R10 ;  /* 0x0000000407107825 */ /* 0x000fe200078e020a */
[----:B------:R-:W3:Y:S03]  /*0800*/  LDG.E.CONSTANT R9, desc[UR4][R24.64] ;  /* 0x0000000418097981 */ /* 0x000ee6000c1e9900 */
[----:B------:R-:W-:-:S04]  /*0810*/  IMAD.WIDE R14, R0, 0x4, R24 ;  /* 0x00000004000e7825 */ /* 0x000fc800078e0218 */
[C---:B------:R-:W-:Y:S02]  /*0820*/  IMAD.WIDE R10, R0.reuse, 0x4, R14 ;  /* 0x00000004000a7825 */ /* 0x040fe400078e020e */
[----:B------:R-:W4:Y:S02]  /*0830*/  LDG.E.CONSTANT R15, desc[UR4][R14.64] ;  /* 0x000000040e0f7981 */ /* 0x000f24000c1e9900 */
[C---:B------:R-:W-:Y:S02]  /*0840*/  IMAD.WIDE R18, R0.reuse, 0x4, R16 ;  /* 0x0000000400127825 */ /* 0x040fe400078e0210 */
[----:B------:R-:W5:Y:S04]  /*0850*/  LDG.E.CONSTANT R11, desc[UR4][R10.64] ;  /* 0x000000040a0b7981 */ /* 0x000f68000c1e9900 */
[----:B------:R-:W5:Y:S01]  /*0860*/  LDG.E.CONSTANT R17, desc[UR4][R16.64] ;  /* 0x0000000410117981 */ /* 0x000f62000c1e9900 */
[----:B------:R-:W-:-:S03]  /*0870*/  IMAD.WIDE R20, R0, 0x4, R18 ;  /* 0x0000000400147825 */ /* 0x000fc600078e0212 */
[----:B------:R-:W5:Y:S01]  /*0880*/  LDG.E.CONSTANT R19, desc[UR4][R18.64] ;  /* 0x0000000412137981 */ /* 0x000f62000c1e9900 */
[----:B-1----:R-:W-:-:S03]  /*0890*/  IMAD.WIDE R22, R0, 0x4, R20 ;  /* 0x0000000400167825 */ /* 0x002fc600078e0214 */
[----:B------:R-:W5:Y:S04]  /*08a0*/  LDG.E.CONSTANT R21, desc[UR4][R20.64] ;  /* 0x0000000414157981 */ /* 0x000f68000c1e9900 */
[----:B------:R-:W5:Y:S01]  /*08b0*/  LDG.E.CONSTANT R23, desc[UR4][R22.64] ;  /* 0x0000000416177981 */ /* 0x000f62000c1e9900 */
[----:B------:R-:W-:Y:S02]  /*08c0*/  PLOP3.LUT P0, PT, PT, PT, PT, 0x8, 0x80 ;  /* 0x000000000080781c */ /* 0x000fe40003f0e170 */
[----:B------:R-:W-:Y:S02]  /*08d0*/  IADD3 R8, PT, PT, R8, 0x8, RZ ;  /* 0x0000000808087810 */ /* 0x000fe40007ffe0ff */
[----:B------:R-:W-:Y:S01]  /*08e0*/  LEA R7, R0, R7, 0x2 ;  /* 0x0000000700077211 */ /* 0x000fe200078e10ff */
[----:B--2---:R-:W-:-:S04]  /*08f0*/  FADD R4, R5, R4 ;  /* 0x0000000405047221 */ /* 0x004fc80000000000 */
[----:B---3--:R-:W-:-:S04]  /*0900*/  FADD R4, R4, R9 ;  /* 0x0000000904047221 */ /* 0x008fc80000000000 */
[----:B----4-:R-:W-:-:S04]  /*0910*/  FADD R4, R4, R15 ;  /* 0x0000000f04047221 */ /* 0x010fc80000000000 */
[----:B-----5:R-:W-:-:S04]  /*0920*/  FADD R4, R4, R11 ;  /* 0x0000000b04047221 */ /* 0x020fc80000000000 */
[----:B------:R-:W-:-:S04]  /*0930*/  FADD R4, R4, R17 ;  /* 0x0000001104047221 */ /* 0x000fc80000000000 */
[----:B------:R-:W-:-:S04]  /*0940*/  FADD R4, R4, R19 ;  /* 0x0000001304047221 */ /* 0x000fc80000000000 */
[----:B------:R-:W-:-:S04]  /*0950*/  FADD R4, R4, R21 ;  /* 0x0000001504047221 */ /* 0x000fc80000000000 */
[----:B------:R-:W-:-:S07]  /*0960*/  FADD R5, R4, R23 ;  /* 0x0000001704057221 */ /* 0x000fce0000000000 */
.L_x_237:
[----:B------:R-:W-:Y:S05]  /*0970*/  BSYNC.RECONVERGENT B3 ;  /* 0x0000000000037941 */ /* 0x000fea0003800200 */
.L_x_236:
[----:B------:R-:W-:-:S13]  /*0980*/  ISETP.NE.OR P0, PT, R8, RZ, P0 ;  /* 0x000000ff0800720c */ /* 0x000fda0000705670 */
[----:B------:R-:W-:Y:S05]  /*0990*/  @!P0 BREAK.RELIABLE B0 ;  /* 0x0000000000008942 */ /* 0x000fea0003800100 */
[----:B------:R-:W-:Y:S05]  /*09a0*/  @!P0 BRA `(.L_x_230) ;  /* 0x0000000000448947 */ /* 0x000fea0003800000 */
.L_x_232:
[----:B------:R-:W-:Y:S05]  /*09b0*/  BSYNC.RELIABLE B0 ;  /* 0x0000000000007941 */ /* 0x000fea0003800100 */
.L_x_231:
[----:B0-----:R-:W-:-:S04]  /*09c0*/  IMAD.WIDE R10, R7, 0x4, R12 ;  /* 0x00000004070a7825 */ /* 0x001fc800078e020c */
[C---:B------:R-:W-:Y:S02]  /*09d0*/  IMAD.WIDE R14, R0.reuse, 0x4, R10 ;  /* 0x00000004000e7825 */ /* 0x040fe400078e020a */
[----:B------:R-:W2:Y:S02]  /*09e0*/  LDG.E.CONSTANT R10, desc[UR4][R10.64] ;  /* 0x000000040a0a7981 */ /* 0x000ea4000c1e9900 */
[C---:B------:R-:W-:Y:S02]  /*09f0*/  IMAD.WIDE R16, R0.reuse, 0x4, R14 ;  /* 0x0000000400107825 */ /* 0x040fe400078e020e */
[----:B------:R-:W3:Y:S02]  /*0a00*/  LDG.E.CONSTANT R14, desc[UR4][R14.64] ;  /* 0x000000040e0e7981 */ /* 0x000ee4000c1e9900 */
[----:B------:R-:W-:Y:S02]  /*0a10*/  IMAD.WIDE R18, R0, 0x4, R16 ;  /* 0x0000000400127825 */ /* 0x000fe400078e0210 */
[----:B------:R-:W4:Y:S04]  /*0a20*/  LDG.E.CONSTANT R16, desc[UR4][R16.64] ;  /* 0x0000000410107981 */ /* 0x000f28000c1e9900 */
[----:B------:R-:W5:Y:S01]  /*0a30*/  LDG.E.CONSTANT R18, desc[UR4][R18.64] ;  /* 0x0000000412127981 */ /* 0x000f62000c1e9900 */
[----:B------:R-:W-:Y:S01]  /*0a40*/  VIADD R8, R8, 0x4 ;  /* 0x0000000408087836 */ /* 0x000fe20000000000 */
[----:B------:R-:W-:-:S04]  /*0a50*/  LEA R7, R0, R7, 0x2 ;  /* 0x0000000700077211 */ /* 0x000fc800078e10ff */
[----:B------:R-:W-:Y:S01]  /*0a60*/  ISETP.NE.AND P0, PT, R8, RZ, PT ;  /* 0x000000ff0800720c */ /* 0x000fe20003f05270 */
[----:B--2---:R-:W-:-:S04]  /*0a70*/  FADD R5, R10, R5 ;  /* 0x000000050a057221 */ /* 0x004fc80000000000 */
[----:B---3--:R-:W-:-:S04]  /*0a80*/  FADD R5, R5, R14 ;  /* 0x0000000e05057221 */ /* 0x008fc80000000000 */
[----:B----4-:R-:W-:-:S04]  /*0a90*/  FADD R5, R5, R16 ;  /* 0x0000001005057221 */ /* 0x010fc80000000000 */
[----:B-----5:R-:W-:Y:S01]  /*0aa0*/  FADD R5, R5, R18 ;  /* 0x0000001205057221 */ /* 0x020fe20000000000 */
[----:B------:R-:W-:Y:S06]  /*0ab0*/  @P0 BRA `(.L_x_231) ;  /* 0xfffffffc00c00947 */ /* 0x000fec000383ffff */
.L_x_230:
[----:B------:R-:W-:Y:S05]  /*0ac0*/  BSYNC.RECONVERGENT B1 ;  /* 0x0000000000017941 */ /* 0x000fea0003800200 */
.L_x_229:
[----:B------:R-:W-:-:S13]  /*0ad0*/  ISETP.NE.AND P0, PT, R6, RZ, PT ;  /* 0x000000ff0600720c */ /* 0x000fda0003f05270 */
[----:B------:R-:W-:Y:S05]  /*0ae0*/  @!P0 BRA `(.L_x_228) ;  /* 0x0000000000288947 */ /* 0x000fea0003800000 */
[----:B------:R-:W1:Y:S01]  /*0af0*/  LDC.64 R8, c[0x0][0x380] ;  /* 0x0000e000ff087b82 */ /* 0x000e620000000a00 */
[----:B------:R-:W-:-:S07]  /*0b00*/  IADD3 R6, PT, PT, -R6, RZ, RZ ;  /* 0x000000ff06067210 */ /* 0x000fce0007ffe1ff */
.L_x_238:
[----:B-1----:R-:W-:-:S06]  /*0b10*/  IMAD.WIDE R10, R7, 0x4, R8 ;  /* 0x00000004070a7825 */ /* 0x002fcc00078e0208 */
[----:B------:R-:W2:Y:S01]  /*0b20*/  LDG.E.CONSTANT R10, desc[UR4][R10.64] ;  /* 0x000000040a0a7981 */ /* 0x000ea2000c1e9900 */
[----:B------:R-:W-:Y:S01]  /*0b30*/  VIADD R6, R6, 0x1 ;  /* 0x0000000106067836 */ /* 0x000fe20000000000 */
[----:B------:R-:W-:Y:S02]  /*0b40*/  IADD3 R2, PT, PT, R2, 0x1, RZ ;  /* 0x0000000102027810 */ /* 0x000fe40007ffe0ff */
[----:B------:R-:W-:Y:S02]  /*0b50*/  IADD3 R7, PT, PT, R7, R0, RZ ;  /* 0x0000000007077210 */ /* 0x000fe40007ffe0ff */
[----:B------:R-:W-:Y:S01]  /*0b60*/  ISETP.NE.AND P0, PT, R6, RZ, PT ;  /* 0x000000ff0600720c */ /* 0x000fe20003f05270 */
[----:B--2---:R-:W-:-:S12]  /*0b70*/  FADD R5, R10, R5 ;  /* 0x000000050a057221 */ /* 0x004fd80000000000 */
[----:B------:R-:W-:Y:S05]  /*0b80*/  @P0 BRA `(.L_x_238) ;  /* 0xfffffffc00e00947 */ /* 0x000fea000383ffff */
.L_x_228:
[----:B------:R-:W-:Y:S05]  /*0b90*/  BSYNC.RECONVERGENT B2 ;  /* 0x0000000000027941 */ /* 0x000fea0003800200 */
.L_x_227:
[----:B------:R-:W-:Y:S05]  /*0ba0*/  WARPSYNC.ALL ;  /* 0x0000000000007948 */ /* 0x000fea0003800000 */
[----:B------:R-:W-:-:S13]  /*0bb0*/  ISETP.NE.AND P0, PT, R2, RZ, PT ;  /* 0x000000ff0200720c */ /* 0x000fda0003f05270 */
[----:B------:R-:W-:Y:S05]  /*0bc0*/  @!P0 EXIT ;  /* 0x000000000000894d */ /* 0x000fea0003800000 */
[----:B------:R-:W-:Y:S01]  /*0bd0*/  I2FP.F32.U32 R8, R2 ;  /* 0x0000000200087245 */ /* 0x000fe20000201000 */
[----:B------:R-:W-:Y:S03]  /*0be0*/  BSSY.RECONVERGENT B0, `(.L_x_239) ;  /* 0x000000b000007945 */ /* 0x000fe60003800200 */
[----:B------:R-:W1:Y:S08]  /*0bf0*/  MUFU.RCP R0, R8 ;  /* 0x0000000800007308 */ /* 0x000e700000001000 */
[----:B------:R-:W2:Y:S01]  /*0c00*/  FCHK P0, R5, R8 ;  /* 0x0000000805007302 */ /* 0x000ea20000000000 */
[----:B-1----:R-:W-:-:S04]  /*0c10*/  FFMA R7, -R8, R0, 1 ;  /* 0x3f80000008077423 */ /* 0x002fc80000000100 */
[----:B------:R-:W-:-:S04]  /*0c20*/  FFMA R0, R0, R7, R0 ;  /* 0x0000000700007223 */ /* 0x000fc80000000000 */
[----:B------:R-:W-:-:S04]  /*0c30*/  FFMA R2, R0, R5, RZ ;  /* 0x0000000500027223 */ /* 0x000fc800000000ff */
[----:B------:R-:W-:-:S04]  /*0c40*/  FFMA R7, -R8, R2, R5 ;  /* 0x0000000208077223 */ /* 0x000fc80000000105 */
[----:B------:R-:W-:Y:S01]  /*0c50*/  FFMA R0, R0, R7, R2 ;  /* 0x0000000700007223 */ /* 0x000fe20000000002 */
[----:B--2---:R-:W-:Y:S06]  /*0c60*/  @!P0 BRA `(.L_x_240) ;  /* 0x0000000000088947 */ /* 0x004fec0003800000 */
[----:B------:R-:W-:-:S07]  /*0c70*/  MOV R2, 0xc90 ;  /* 0x00000c9000027802 */ /* 0x000fce0000000f00 */
[----:B0-----:R-:W-:Y:S05]  /*0c80*/  CALL.REL.NOINC `($__internal_11_$__cuda_sm3x_div_rn_noftz_f32_slowpath) ;  /* 0x00000000005c7944 */ /* 0x001fea0003c00000 */
.L_x_240:
[----:B------:R-:W-:Y:S05]  /*0c90*/  BSYNC.RECONVERGENT B0 ;  /* 0x0000000000007941 */ /* 0x000fea0003800200 */
.L_x_239:
[----:B------:R-:W-:Y:S01]  /*0ca0*/  FMUL R6, R0, 0.61803400516510009766 ;  /* 0x3f1e377a00067820 */ /* 0x000fe20000400000 */
[----:B------:R-:W-:Y:S01]  /*0cb0*/  HFMA2 R8, -RZ, RZ, 1.125, -9232 ;  /* 0x3c80f082ff087431 */ /* 0x000fe200000001ff */
[----:B------:R-:W1:Y:S01]  /*0cc0*/  LDC.64 R4, c[0x0][0x388] ;  /* 0x0000e200ff047b82 */ /* 0x000e620000000a00 */
[----:B------:R-:W-:Y:S02]  /*0cd0*/  IMAD.MOV.U32 R7, RZ, RZ, 0x3f800000 ;  /* 0x3f800000ff077424 */ /* 0x000fe400078e00ff */
[C---:B------:R-:W-:Y:S01]  /*0ce0*/  FMUL R0, |R6|.reuse, 2.8853900432586669922 ;  /* 0x4038aa3b06007820 */ /* 0x040fe20000400200 */
[C---:B------:R-:W-:Y:S01]  /*0cf0*/  FMUL R9, R6.reuse, R6 ;  /* 0x0000000606097220 */ /* 0x040fe20000400000 */
[C---:B------:R-:W-:Y:S02]  /*0d00*/  FSETP.GE.AND P1, PT, |R6|.reuse, 0.60000002384185791016, PT ;  /* 0x3f19999a0600780b */ /* 0x040fe40003f26200 */
[----:B------:R-:W-:Y:S02]  /*0d10*/  FSETP.GE.AND P0, PT, |R6|, 9.010913848876953125, PT ;  /* 0x41102cb40600780b */ /* 0x000fe40003f06200 */
[----:B------:R-:W2:Y:S01]  /*0d20*/  MUFU.EX2 R0, R0 ;  /* 0x0000000000007308 */ /* 0x000ea20000000800 */
[----:B------:R-:W-:Y:S01]  /*0d30*/  FFMA R8, R9, R8, -0.052303962409496307373 ;  /* 0xbd563cae09087423 */ /* 0x000fe20000000008 */
[----:B--2---:R-:W-:-:S03]  /*0d40*/  FADD R2, R0, 1 ;  /* 0x3f80000000027421 */ /* 0x004fc60000000000 */
[----:B------:R-:W-:-:S04]  /*0d50*/  FFMA R0, R9, R8, 0.1331529766321182251 ;  /* 0x3e08594109007423 */ /* 0x000fc80000000008 */
[C---:B------:R-:W-:Y:S01]  /*0d60*/  FFMA R0, R9.reuse, R0, -0.33332768082618713379 ;  /* 0xbeaaa9ed09007423 */ /* 0x040fe20000000000 */
[----:B------:R-:W2:Y:S03]  /*0d70*/  MUFU.RCP R2, R2 ;  /* 0x0000000200027308 */ /* 0x000ea60000001000 */
[----:B------:R-:W-:Y:S01]  /*0d80*/  FFMA R9, R9, R0, RZ ;  /* 0x0000000009097223 */ /* 0x000fe200000000ff */
[----:B--2---:R-:W-:Y:S01]  /*0d90*/  FFMA R7, R2, -2, R7 ;  /* 0xc000000002077823 */ /* 0x004fe20000000007 */
[----:B-1----:R-:W-:-:S04]  /*0da0*/  IMAD.WIDE R2, R3, 0x4, R4 ;  /* 0x0000000403027825 */ /* 0x002fc800078e0204 */
[----:B------:R-:W-:-:S04]  /*0db0*/  FSEL R7, R7, 1, !P0 ;  /* 0x3f80000007077808 */ /* 0x000fc80004000000 */
[--C-:B------:R-:W-:Y:S01]  /*0dc0*/  LOP3.LUT R7, R7, 0x80000000, R6.reuse, 0xb8, !PT ;  /* 0x8000000007077812 */ /* 0x100fe200078eb806 */
[----:B------:R-:W-:-:S05]  /*0dd0*/  @!P1 FFMA R7, R6, R9, R6 ;  /* 0x0000000906079223 */ /* 0x000fca0000000006 */
[----:B------:R-:W-:Y:S01]  /*0de0*/  STG.E desc[UR4][R2.64], R7 ;  /* 0x0000000702007986 */ /* 0x000fe2000c101904 */
[----:B------:R-:W-:Y:S05]  /*0df0*/  EXIT ;  /* 0x000000000000794d */ /* 0x000fea0003800000 */
        .weak           $__internal_11_$__cuda_sm3x_div_rn_noftz_f32_slowpath
        .type           $__internal_11_$__cuda_sm3x_div_rn_noftz_f32_slowpath,@function
        .size           $__internal_11_$__cuda_sm3x_div_rn_noftz_f32_slowpath,(.L_x_388 - $__internal_11_$__cuda_sm3x_div_rn_noftz_f32_slowpath)
$__internal_11_$__cuda_sm3x_div_rn_noftz_f32_slowpath:
[----:B------:R-:W-:Y:S01]  /*0e00*/  SHF.R.U32.HI R4, RZ, 0x17, R8 ;  /* 0x00000017ff047819 */ /* 0x000fe20000011608 */
[----:B------:R-:W-:Y:S01]  /*0e10*/  BSSY.RECONVERGENT B1, `(.L_x_241) ;  /* 0x0000064000017945 */ /* 0x000fe20003800200 */
[----:B------:R-:W-:Y:S02]  /*0e20*/  SHF.R.U32.HI R0, RZ, 0x17, R5 ;  /* 0x00000017ff007819 */ /* 0x000fe40000011605 */
[----:B------:R-:W-:Y:S02]  /*0e30*/  LOP3.LUT R13, R4, 0xff, RZ, 0xc0, !PT ;  /* 0x000000ff040d7812 */ /* 0x000fe400078ec0ff */
[----:B------:R-:W-:Y:S02]  /*0e40*/  LOP3.LUT R10, R0, 0xff, RZ, 0xc0, !PT ;  /* 0x000000ff000a7812 */ /* 0x000fe400078ec0ff */
[----:B------:R-:W-:Y:S02]  /*0e50*/  IADD3 R9, PT, PT, R13, -0x1, RZ ;  /* 0xffffffff0d097810 */ /* 0x000fe40007ffe0ff */
[----:B------:R-:W-:Y:S01]  /*0e60*/  MOV R4, R8 ;  /* 0x0000000800047202 */ /* 0x000fe20000000f00 */
[----:B------:R-:W-:Y:S01]  /*0e70*/  VIADD R7, R10, 0xffffffff ;  /* 0xffffffff0a077836 */ /* 0x000fe20000000000 */
        /* <DEDUP_REMOVED lines=26> */
[----:B------:R-:W-:-:S04]  /*1020*/  @!P1 FFMA R4, R0, 1.84467440737095516160e+19, RZ ;  /* 0x5f80000000049823 */ /* 0x000fc800000000ff */
[----:B------:R-:W-:-:S07]  /*1030*/  @!P1 VIADD R6, R6, 0x40 ;  /* 0x0000004006069836 */ /* 0x000fce0000000000 */
.L_x_242:
[----:B------:R-:W-:Y:S01]  /*1040*/  LEA R7, R13, 0xc0800000, 0x17 ;  /* 0xc08000000d077811 */ /* 0x000fe200078eb8ff */
[----:B------:R-:W-:Y:S03]  /*1050*/  BSSY.RECONVERGENT B2, `(.L_x_247) ;  /* 0x0000036000027945 */ /* 0x000fe60003800200 */
[----:B------:R-:W-:Y:S02]  /*1060*/  IADD3 R7, PT, PT, -R7, R4, RZ ;  /* 0x0000000407077210 */ /* 0x000fe40007ffe1ff */
[----:B------:R-:W-:Y:S02]  /*1070*/  IADD3 R4, PT, PT, R10, -0x7f, RZ ;  /* 0xffffff810a047810 */ /* 0x000fe40007ffe0ff */
[----:B------:R-:W0:Y:S01]  /*1080*/  MUFU.RCP R8, R7 ;  /* 0x0000000700087308 */ /* 0x000e220000001000 */
[----:B------:R-:W-:Y:S02]  /*1090*/  FADD.FTZ R9, -R7, -RZ ;  /* 0x800000ff07097221 */ /* 0x000fe40000010100 */
[----:B------:R-:W-:-:S02]  /*10a0*/  IMAD R0, R4, -0x800000, R5 ;  /* 0xff80000004007824 */ /* 0x000fc400078e0205 */
[----:B0-----:R-:W-:-:S04]  /*10b0*/  FFMA R11, R8, R9, 1 ;  /* 0x3f800000080b7423 */ /* 0x001fc80000000009 */
[----:B------:R-:W-:-:S04]  /*10c0*/  FFMA R10, R8, R11, R8 ;  /* 0x0000000b080a7223 */ /* 0x000fc80000000008 */
[----:B------:R-:W-:-:S04]  /*10d0*/  FFMA R5, R0, R10, RZ ;  /* 0x0000000a00057223 */ /* 0x000fc800000000ff */
[----:B------:R-:W-:-:S04]  /*10e0*/  FFMA R8, R9, R5, R0 ;  /* 0x0000000509087223 */ /* 0x000fc80000000000 */
[----:B------:R-:W-:Y:S01]  /*10f0*/  FFMA R11, R10, R8, R5 ;  /* 0x000000080a0b7223 */ /* 0x000fe20000000005 */
[----:B------:R-:W-:-:S03]  /*1100*/  IADD3 R5, PT, PT, R4, 0x7f, -R13 ;  /* 0x0000007f04057810 */ /* 0x000fc60007ffe80d */
[----:B------:R-:W-:Y:S02]  /*1110*/  FFMA R8, R9, R11, R0 ;  /* 0x0000000b09087223 */ /* 0x000fe40000000000 */
[----:B------:R-:W-:Y:S02]  /*1120*/  IMAD.IADD R5, R5, 0x1, R6 ;  /* 0x0000000105057824 */ /* 0x000fe400078e0206 */
        /* <DEDUP_REMOVED lines=16> */
[-CC-:B------:R-:W-:Y:S01]  /*1230*/  FFMA.RM R5, R10, R8.reuse, R11.reuse ;  /* 0x000000080a057223 */ /* 0x180fe2000000400b */
[C---:B------:R-:W-:Y:S02]  /*1240*/  ISETP.NE.AND P2, PT, R9.reuse, RZ, PT ;  /* 0x000000ff0900720c */ /* 0x040fe40003f45270 */
[----:B------:R-:W-:Y:S01]  /*1250*/  LOP3.LUT R6, R4, 0x7fffff, RZ, 0xc0, !PT ;  /* 0x007fffff04067812 */ /* 0x000fe200078ec0ff */
[----:B------:R-:W-:Y:S01]  /*1260*/  FFMA.RP R4, R10, R8, R11 ;  /* 0x000000080a047223 */ /* 0x000fe2000000800b */
[----:B------:R-:W-:Y:S02]  /*1270*/  ISETP.NE.AND P1, PT, R9, RZ, PT ;  /* 0x000000ff0900720c */ /* 0x000fe40003f25270 */
        /* <DEDUP_REMOVED lines=15> */
.L_x_249:
[----:B------:R-:W-:-:S04]  /*1370*/  LOP3.LUT R0, R0, 0x80000000, RZ, 0xc0, !PT ;  /* 0x8000000000007812 */ /* 0x000fc800078ec0ff */
[----:B------:R-:W-:Y:S01]  /*1380*/  LOP3.LUT R0, R0, 0x7f800000, RZ, 0xfc, !PT ;  /* 0x7f80000000007812 */ /* 0x000fe200078efcff */
[----:B------:R-:W-:Y:S06]  /*1390*/  BRA `(.L_x_250) ;  /* 0x0000000000047947 */ /* 0x000fec0003800000 */
.L_x_248:
[----:B------:R-:W-:-:S07]  /*13a0*/  IMAD R0, R5, 0x800000, R0 ;  /* 0x0080000005007824 */ /* 0x000fce00078e0200 */
.L_x_250:
[----:B------:R-:W-:Y:S05]  /*13b0*/  BSYNC.RECONVERGENT B2 ;  /* 0x0000000000027941 */ /* 0x000fea0003800200 */
.L_x_247:
[----:B------:R-:W-:Y:S05]  /*13c0*/  BRA `(.L_x_251) ;  /* 0x0000000000207947 */ /* 0x000fea0003800000 */
.L_x_246:
[----:B------:R-:W-:-:S04]  /*13d0*/  LOP3.LUT R0, R4, 0x80000000, R5, 0x48, !PT ;  /* 0x8000000004007812 */ /* 0x000fc800078e4805 */
[----:B------:R-:W-:Y:S01]  /*13e0*/  LOP3.LUT R0, R0, 0x7f800000, RZ, 0xfc, !PT ;  /* 0x7f80000000007812 */ /* 0x000fe200078efcff */
[----:B------:R-:W-:Y:S06]  /*13f0*/  BRA `(.L_x_251) ;  /* 0x0000000000147947 */ /* 0x000fec0003800000 */
.L_x_245:
[----:B------:R-:W-:Y:S01]  /*1400*/  LOP3.LUT R0, R4, 0x80000000, R5, 0x48, !PT ;  /* 0x8000000004007812 */ /* 0x000fe200078e4805 */
[----:B------:R-:W-:Y:S06]  /*1410*/  BRA `(.L_x_251) ;  /* 0x00000000000c7947 */ /* 0x000fec0003800000 */
.L_x_244:
[----:B------:R-:W0:Y:S01]  /*1420*/  MUFU.RSQ R0, -QNAN ;  /* 0xffc0000000007908 */ /* 0x000e220000001400 */
[----:B------:R-:W-:Y:S05]  /*1430*/  BRA `(.L_x_251) ;  /* 0x0000000000047947 */ /* 0x000fea0003800000 */
.L_x_243:
[----:B------:R-:W-:-:S07]  /*1440*/  FADD.FTZ R0, R5, R0 ;  /* 0x0000000005007221 */ /* 0x000fce0000010000 */
.L_x_251:
[----:B------:R-:W-:Y:S05]  /*1450*/  BSYNC.RECONVERGENT B1 ;  /* 0x0000000000017941 */ /* 0x000fea0003800200 */
.L_x_241:
[----:B------:R-:W-:Y:S01]  /*1460*/  HFMA2 R5, -RZ, RZ, 0, 0 ;  /* 0x00000000ff057431 */ /* 0x000fe200000001ff */
[----:B------:R-:W-:-:S04]  /*1470*/  MOV R4, R2 ;  /* 0x0000000200047202 */ /* 0x000fc80000000f00 */
[----:B0-----:R-:W-:Y:S05]  /*1480*/  RET.REL.NODEC R4 `(cbm_flux_fold_kernel) ;  /* 0xffffffe804dc7950 */ /* 0x001fea0003c3ffff */
.L_x_252:
        /* <DEDUP_REMOVED lines=15> */
.L_x_388:


//--------------------- .text.cbm_flux_unfold_v2_kernel --------------------------
	.section	.text.cbm_flux_unfold_v2_kernel,"ax",@progbits
	.align	128
        .global         cbm_flux_unfold_v2_kernel
        .type           cbm_flux_unfold_v2_kernel,@function
        .size           cbm_flux_unfold_v2_kernel,(.L_x_389 - cbm_flux_unfold_v2_kernel)
        .other          cbm_flux_unfold_v2_kernel,@"STO_CUDA_ENTRY STV_DEFAULT"
cbm_flux_unfold_v2_kernel:
.text.cbm_flux_unfold_v2_kernel:
        /* <DEDUP_REMOVED lines=10> */
[----:B------:R-:W-:Y:S01]  /*00a0*/  IABS R8, R5 ;  /* 0x0000000500087213 */ /* 0x000fe20000000000 */
[----:B------:R-:W1:Y:S01]  /*00b0*/  LDCU.64 UR6, c[0x0][0x358] ;  /* 0x00006b00ff0677ac */ /* 0x000e620008000a00 */
[----:B------:R-:W2:Y:S01]  /*00c0*/  LDCU UR4, c[0x0][0x398] ;  /* 0x00007300ff0477ac */ /* 0x000ea20008000800 */
[----:B0-----:R-:W-:-:S04]  /*00d0*/  IABS R7, R6 ;  /* 0x0000000600077213 */ /* 0x001fc80000000000 */
[----:B------:R-:W0:Y:S08]  /*00e0*/  I2F.RP R0, R7 ;  /* 0x0000000700007306 */ /* 0x000e300000209400 */
[----:B0-----:R-:W0:Y:S02]  /*00f0*/  MUFU.RCP R0, R0 ;  /* 0x0000000000007308 */ /* 0x001e240000001000 */
[----:B0-----:R-:W-:-:S06]  /*0100*/  VIADD R2, R0, 0xffffffe ;  /* 0x0ffffffe00027836 */ /* 0x001fcc0000000000 */
[----:B------:R0:W3:Y:S02]  /*0110*/  F2I.FTZ.U32.TRUNC.NTZ R3, R2 ;  /* 0x0000000200037305 */ /* 0x0000e4000021f000 */
[----:B0-----:R-:W-:Y:S02]  /*0120*/  IMAD.MOV.U32 R2, RZ, RZ, RZ ;  /* 0x000000ffff027224 */ /* 0x001fe400078e00ff */
[----:B---3--:R-:W-:-:S04]  /*0130*/  IMAD.MOV R4, RZ, RZ, -R3 ;  /* 0x000000ffff047224 */ /* 0x008fc800078e0a03 */
[----:B------:R-:W-:-:S04]  /*0140*/  IMAD R9, R4, R7, RZ ;  /* 0x0000000704097224 */ /* 0x000fc800078e02ff */
[----:B------:R-:W-:-:S06]  /*0150*/  IMAD.HI.U32 R3, R3, R9, R2 ;  /* 0x0000000903037227 */ /* 0x000fcc00078e0002 */
[----:B------:R-:W-:Y:S02]  /*0160*/  IMAD.HI.U32 R4, R3, R8, RZ ;  /* 0x0000000803047227 */ /* 0x000fe400078e00ff */
[----:B------:R-:W0:Y:S02]  /*0170*/  LDC.64 R2, c[0x0][0x380] ;  /* 0x0000e000ff027b82 */ /* 0x000e240000000a00 */
[----:B------:R-:W-:-:S04]  /*0180*/  IMAD.MOV R0, RZ, RZ, -R4 ;  /* 0x000000ffff007224 */ /* 0x000fc800078e0a04 */
        /* <DEDUP_REMOVED lines=12> */
[----:B------:R-:W-:-:S04]  /*0250*/  IMAD R7, R6, R7, R5 ;  /* 0x0000000706077224 */ /* 0x000fc800078e0205 */
[----:B0-----:R-:W-:-:S05]  /*0260*/  IMAD.WIDE R2, R7, 0x4, R2 ;  /* 0x0000000407027825 */ /* 0x001fca00078e0202 */
[----:B-1----:R-:W3:Y:S01]  /*0270*/  LDG.E.CONSTANT R6, desc[UR6][R2.64] ;  /* 0x0000000602067981 */ /* 0x002ee2000c1e9900 */
[----:B------:R-:W-:Y:S01]  /*0280*/  I2FP.F32.S32 R9, R4 ;  /* 0x0000000400097245 */ /* 0x000fe20000201400 */
[----:B------:R-:W-:Y:S04]  /*0290*/  BSSY.RECONVERGENT B0, `(.L_x_253) ;  /* 0x0000042000007945 */ /* 0x000fe80003800200 */
[----:B--2---:R-:W-:-:S04]  /*02a0*/  FMUL R9, R9, UR4 ;  /* 0x0000000409097c20 */ /* 0x004fc80008400000 */
[----:B---3--:R-:W-:-:S04]  /*02b0*/  FFMA R7, R6, 1.6180340051651000977, R9 ;  /* 0x3fcf1bbd06077823 */ /* 0x008fc80000000009 */
        /* <DEDUP_REMOVED lines=19> */
.L_x_255:
        /* <DEDUP_REMOVED lines=29> */
[C---:B------:R-:W-:Y:S02]  /*05c0*/  SHF.L.W.U32.HI R2, R3.reuse, 0x2, R0 ;  /* 0x0000000203027819 */ /* 0x040fe40000010e00 */
[----:B------:R-:W-:Y:S02]  /*05d0*/  SHF.L.U32 R3, R3, 0x2, RZ ;  /* 0x0000000203037819 */ /* 0x000fe400000006ff */
[----:B------:R-:W-:-:S02]  /*05e0*/  SHF.R.S32.HI R4, RZ, 0x1f, R2 ;  /* 0x0000001fff047819 */ /* 0x000fc40000011402 */
[----:B------:R-:W-:Y:S02]  /*05f0*/  LOP3.LUT R7, R2, R7, RZ, 0x3c, !PT ;  /* 0x0000000702077212 */ /* 0x000fe400078e3cff */
[C---:B------:R-:W-:Y:S02]  /*0600*/  LOP3.LUT R10, R4.reuse, R3, RZ, 0x3c, !PT ;  /* 0x00000003040a7212 */ /* 0x040fe400078e3cff */
[----:B------:R-:W-:Y:S02]  /*0610*/  LOP3.LUT R11, R4, R2, RZ, 0x3c, !PT ;  /* 0x00000002040b7212 */ /* 0x000fe400078e3cff */
[----:B------:R-:W-:Y:S02]  /*0620*/  SHF.R.U32.HI R3, RZ, 0x1e, R0 ;  /* 0x0000001eff037819 */ /* 0x000fe40000011600 */
[----:B------:R-:W-:Y:S02]  /*0630*/  ISETP.GE.AND P1, PT, R7, RZ, PT ;  /* 0x000000ff0700720c */ /* 0x000fe40003f26270 */
[----:B------:R-:W1:Y:S01]  /*0640*/  I2F.F64.S64 R10, R10 ;  /* 0x0000000a000a7312 */ /* 0x000e620000301c00 */
[----:B------:R-:W-:-:S05]  /*0650*/  LEA.HI R0, R2, R3, RZ, 0x1 ;  /* 0x0000000302007211 */ /* 0x000fca00078f08ff */
[----:B------:R-:W-:-:S04]  /*0660*/  IMAD.MOV R2, RZ, RZ, -R0 ;  /* 0x000000ffff027224 */ /* 0x000fc800078e0a00 */
[----:B------:R-:W-:Y:S01]  /*0670*/  @!P0 IMAD.MOV.U32 R0, RZ, RZ, R2 ;  /* 0x000000ffff008224 */ /* 0x000fe200078e0002 */
[----:B-1----:R-:W-:-:S10]  /*0680*/  DMUL R12, R10, UR4 ;  /* 0x000000040a0c7c28 */ /* 0x002fd40008000000 */
[----:B------:R-:W1:Y:S02]  /*0690*/  F2F.F32.F64 R12, R12 ;  /* 0x0000000c000c7310 */ /* 0x000e640000301000 */
[----:B01----:R-:W-:-:S07]  /*06a0*/  FSEL R4, -R12, R12, !P1 ;  /* 0x0000000c0c047208 */ /* 0x003fce0004800100 */
.L_x_254:
[----:B------:R-:W-:Y:S05]  /*06b0*/  BSYNC.RECONVERGENT B0 ;  /* 0x0000000000007941 */ /* 0x000fea0003800200 */
.L_x_253:
[----:B------:R-:W-:Y:S01]  /*06c0*/  FMUL R9, R9, 0.61803400516510009766 ;  /* 0x3f1e377a09097820 */ /* 0x000fe20000400000 */
[----:B------:R-:W-:Y:S02]  /*06d0*/  IMAD.MOV.U32 R12, RZ, RZ, 0x37cbac00 ;  /* 0x37cbac00ff0c7424 */ /* 0x000fe400078e00ff */
[----:B------:R-:W-:Y:S01]  /*06e0*/  FMUL R3, R4, R4 ;  /* 0x0000000404037220 */ /* 0x000fe20000400000 */
[----:B------:R-:W-:Y:S01]  /*06f0*/  LOP3.LUT R8, R0, 0x1, RZ, 0xc0, !PT ;  /* 0x0000000100087812 */ /* 0x000fe200078ec0ff */
[----:B------:R-:W-:Y:S01]  /*0700*/  FFMA R9, R6, 2.6180338859558105469, R9 ;  /* 0x40278dde06097823 */ /* 0x000fe20000000009 */
[----:B------:R-:W-:Y:S02]  /*0710*/  IMAD.MOV.U32 R10, RZ, RZ, 0x3d2aaabb ;  /* 0x3d2aaabbff0a7424 */ /* 0x000fe400078e00ff */
[----:B------:R-:W-:Y:S01]  /*0720*/  FFMA R7, R3, R12, -0.0013887860113754868507 ;  /* 0xbab607ed03077423 */ /* 0x000fe2000000000c */
[----:B------:R-:W-:Y:S01]  /*0730*/  ISETP.NE.U32.AND P0, PT, R8, 0x1, PT ;  /* 0x000000010800780c */ /* 0x000fe20003f05070 */
[----:B------:R-:W-:Y:S01]  /*0740*/  FMUL R2, R9, 0.63661974668502807617 ;  /* 0x3f22f98309027820 */ /* 0x000fe20000400000 */
[----:B------:R-:W-:Y:S01]  /*0750*/  LOP3.LUT P1, RZ, R0, 0x2, RZ, 0xc0, !PT ;  /* 0x0000000200ff7812 */ /* 0x000fe2000782c0ff */
[----:B------:R-:W-:Y:S01]  /*0760*/  BSSY.RECONVERGENT B0, `(.L_x_256) ;  /* 0x0000049000007945 */ /* 0x000fe20003800200 */
[----:B------:R-:W-:Y:S01]  /*0770*/  FSEL R8, R7, -0.00019574658654164522886, !P0 ;  /* 0xb94d415307087808 */ /* 0x000fe20004000000 */
[----:B------:R-:W-:Y:S01]  /*0780*/  IMAD.MOV.U32 R7, RZ, RZ, 0x3effffff ;  /* 0x3effffffff077424 */ /* 0x000fe200078e00ff */
[----:B------:R-:W-:Y:S01]  /*0790*/  FSEL R10, R10, 0.0083327032625675201416, !P0 ;  /* 0x3c0885e40a0a7808 */ /* 0x000fe20004000000 */
[----:B------:R-:W0:Y:S01]  /*07a0*/  F2I.NTZ R2, R2 ;  /* 0x0000000200027305 */ /* 0x000e220000203100 */
[----:B------:R-:W-:-:S03]  /*07b0*/  FSEL R0, R4, 1, P0 ;  /* 0x3f80000004007808 */ /* 0x000fc60000000000 */
[----:B------:R-:W-:Y:S01]  /*07c0*/  FFMA R8, R3, R8, R10 ;  /* 0x0000000803087223 */ /* 0x000fe2000000000a */
[----:B------:R-:W-:Y:S02]  /*07d0*/  FSEL R10, -R7, -0.16666662693023681641, !P0 ;  /* 0xbe2aaaa8070a7808 */ /* 0x000fe40004000100 */
[----:B------:R-:W-:-:S03]  /*07e0*/  FSETP.GE.AND P0, PT, |R9|, 105615, PT ;  /* 0x47ce47800900780b */ /* 0x000fc60003f06200 */
[C---:B------:R-:W-:Y:S01]  /*07f0*/  FFMA R8, R3.reuse, R8, R10 ;  /* 0x0000000803087223 */ /* 0x040fe2000000000a */
        /* <DEDUP_REMOVED lines=19> */
.L_x_258:
        /* <DEDUP_REMOVED lines=44> */
.L_x_257:
[----:B------:R-:W-:Y:S05]  /*0bf0*/  BSYNC.RECONVERGENT B0 ;  /* 0x0000000000007941 */ /* 0x000fea0003800200 */
.L_x_256:
[----:B------:R-:W-:Y:S01]  /*0c00*/  FMUL R3, R0, R0 ;  /* 0x0000000000037220 */ /* 0x000fe20000400000 */
[C---:B------:R-:W-:Y:S01]  /*0c10*/  LOP3.LUT R4, R2.reuse, 0x1, RZ, 0xc0, !PT ;  /* 0x0000000102047812 */ /* 0x040fe200078ec0ff */
[----:B------:R-:W-:Y:S01]  /*0c20*/  VIADD R2, R2, 0x1 ;  /* 0x0000000102027836 */ /* 0x000fe20000000000 */
[----:B------:R-:W-:Y:S01]  /*0c30*/  BSSY.RECONVERGENT B0, `(.L_x_259) ;  /* 0x000001e000007945 */ /* 0x000fe20003800200 */
[----:B------:R-:W-:Y:S01]  /*0c40*/  FFMA R12, R3, R12, -0.0013887860113754868507 ;  /* 0xbab607ed030c7423 */ /* 0x000fe2000000000c */
[----:B------:R-:W-:Y:S01]  /*0c50*/  ISETP.NE.U32.AND P0, PT, R4, 0x1, PT ;  /* 0x000000010400780c */ /* 0x000fe20003f05070 */
[----:B------:R-:W-:Y:S01]  /*0c60*/  IMAD.MOV.U32 R8, RZ, RZ, 0x3e2aaaa8 ;  /* 0x3e2aaaa8ff087424 */ /* 0x000fe200078e00ff */
[----:B------:R-:W-:Y:S01]  /*0c70*/  MOV R4, 0x3c0885e4 ;  /* 0x3c0885e400047802 */ /* 0x000fe20000000f00 */
[----:B------:R-:W-:Y:S01]  /*0c80*/  IMAD.MOV.U32 R10, RZ, RZ, 0x3a83126f ;  /* 0x3a83126fff0a7424 */ /* 0x000fe200078e00ff */
[----:B------:R-:W-:Y:S01]  /*0c90*/  FSEL R12, R12, -0.00019574658654164522886, P0 ;  /* 0xb94d41530c0c7808 */ /* 0x000fe20000000000 */
[----:B------:R-:W-:Y:S01]  /*0ca0*/  IMAD.MOV.U32 R9, RZ, RZ, 0x447a0000 ;  /* 0x447a0000ff097424 */ /* 0x000fe200078e00ff */
[----:B------:R-:W-:-:S02]  /*0cb0*/  FSEL R4, R4, 0.041666727513074874878, !P0 ;  /* 0x3d2aaabb04047808 */ /* 0x000fc40004000000 */
[----:B------:R-:W-:Y:S01]  /*0cc0*/  LOP3.LUT P1, RZ, R2, 0x2, RZ, 0xc0, !PT ;  /* 0x0000000202ff7812 */ /* 0x000fe2000782c0ff */
[----:B------:R-:W-:Y:S01]  /*0cd0*/  FFMA R9, R10, -R9, 1 ;  /* 0x3f8000000a097423 */ /* 0x000fe20000000809 */
[----:B------:R-:W-:Y:S01]  /*0ce0*/  FSEL R8, -R8, -0.4999999701976776123, !P0 ;  /* 0xbeffffff08087808 */ /* 0x000fe20004000100 */
[----:B------:R-:W-:Y:S01]  /*0cf0*/  FFMA R4, R3, R12, R4 ;  /* 0x0000000c03047223 */ /* 0x000fe20000000004 */
[----:B------:R-:W-:Y:S01]  /*0d00*/  I2FP.F32.S32 R12, R5 ;  /* 0x00000005000c7245 */ /* 0x000fe20000201400 */
[----:B------:R-:W-:Y:S01]  /*0d10*/  FFMA R9, R9, R10, 0.0010000000474974513054 ;  /* 0x3a83126f09097423 */ /* 0x000fe2000000000a */
[----:B------:R-:W-:Y:S01]  /*0d20*/  FSEL R0, R0, 1, !P0 ;  /* 0x3f80000000007808 */ /* 0x000fe20004000000 */
[C---:B------:R-:W-:Y:S02]  /*0d30*/  FFMA R4, R3.reuse, R4, R8 ;  /* 0x0000000403047223 */ /* 0x040fe40000000008 */
[----:B------:R-:W-:Y:S02]  /*0d40*/  FMUL R2, R12, 0.61803400516510009766 ;  /* 0x3f1e377a0c027820 */ /* 0x000fe40000400000 */
[----:B------:R-:W-:-:S02]  /*0d50*/  FFMA R3, R3, R0, RZ ;  /* 0x0000000003037223 */ /* 0x000fc400000000ff */
[----:B------:R-:W0:Y:S01]  /*0d60*/  FCHK P0, R2, 1000 ;  /* 0x447a000002007902 */ /* 0x000e220000000000 */
[----:B------:R-:W-:Y:S01]  /*0d70*/  FFMA R8, R2, R9, RZ ;  /* 0x0000000902087223 */ /* 0x000fe200000000ff */
[----:B------:R-:W-:-:S03]  /*0d80*/  FFMA R0, R3, R4, R0 ;  /* 0x0000000403007223 */ /* 0x000fc60000000000 */
[----:B------:R-:W-:Y:S01]  /*0d90*/  FFMA R3, R8, -1000, R2 ;  /* 0xc47a000008037823 */ /* 0x000fe20000000002 */
[----:B------:R-:W-:-:S03]  /*0da0*/  @P1 FADD R0, RZ, -R0 ;  /* 0x80000000ff001221 */ /* 0x000fc60000000000 */
[----:B------:R-:W-:Y:S01]  /*0db0*/  FFMA R13, R9, R3, R8 ;  /* 0x00000003090d7223 */ /* 0x000fe20000000008 */
[----:B------:R-:W-:Y:S01]  /*0dc0*/  FMUL R9, R0, 0.61803400516510009766 ;  /* 0x3f1e377a00097820 */ /* 0x000fe20000400000 */
[----:B0-----:R-:W-:Y:S06]  /*0dd0*/  @!P0 BRA `(.L_x_260) ;  /* 0x00000000000c8947 */ /* 0x001fec0003800000 */
[----:B------:R-:W-:Y:S01]  /*0de0*/  IMAD.MOV.U32 R3, RZ, RZ, 0x447a0000 ;  /* 0x447a0000ff037424 */ /* 0x000fe200078e00ff */
[----:B------:R-:W-:-:S07]  /*0df0*/  MOV R4, 0xe10 ;  /* 0x00000e1000047802 */ /* 0x000fce0000000f00 */
[----:B------:R-:W-:Y:S05]  /*0e00*/  CALL.REL.NOINC `($__internal_12_$__cuda_sm3x_div_rn_noftz_f32_slowpath) ;  /* 0x0000000c004c7944 */ /* 0x000fea0003c00000 */
.L_x_260:
[----:B------:R-:W-:Y:S05]  /*0e10*/  BSYNC.RECONVERGENT B0 ;  /* 0x0000000000007941 */ /* 0x000fea0003800200 */
.L_x_259:
[----:B------:R-:W0:Y:S01]  /*0e20*/  LDCU UR4, c[0x0][0x39c] ;  /* 0x00007380ff0477ac */ /* 0x000e220008000800 */
[----:B------:R-:W-:Y:S01]  /*0e30*/  BSSY.RECONVERGENT B0, `(.L_x_261) ;  /* 0x0000041000007945 */ /* 0x000fe20003800200 */
        /* <DEDUP_REMOVED lines=15> */
[----:B------:R-:W-:Y:S01]  /*0f30*/  IMAD.MOV.U32 R0, RZ, RZ, R1 ;  /* 0x000000ffff007224 */ /* 0x000fe200078e0001 */
[----:B------:R-:W0:Y:S01]  /*0f40*/  LDCU.64 UR8, c[0x4][URZ] ;  /* 0x01000000ff0877ac */ /* 0x000e220008000a00 */
[----:B------:R-:W-:Y:S01]  /*0f50*/  LOP3.LUT R17, R2, 0x80000000, RZ, 0xfc, !PT ;  /* 0x8000000002117812 */ /* 0x000fe200078efcff */
[----:B------:R-:W-:Y:S01]  /*0f60*/  UMOV UR5, URZ ;  /* 0x000000ff00057c82 */ /* 0x000fe20008000000 */
[----:B------:R-:W-:-:S05]  /*0f70*/  UMOV UR4, URZ ;  /* 0x000000ff00047c82 */ /* 0x000fca0008000000 */
.L_x_263:
        /* <DEDUP_REMOVED lines=39> */
[----:B------:R-:W-:-:S05]  /*11f0*/  IMAD.MOV R2, RZ, RZ, -R0 ;  /* 0x000000ffff027224 */ /* 0x000fca00078e0a00 */
[----:B------:R-:W-:Y:S01]  /*1200*/  @!P0 MOV R0, R2 ;  /* 0x0000000200008202 */ /* 0x000fe20000000f00 */
[----:B-1----:R-:W-:-:S10]  /*1210*/  DMUL R14, R10, UR4 ;  /* 0x000000040a0e7c28 */ /* 0x002fd40008000000 */
[----:B------:R-:W1:Y:S02]  /*1220*/  F2F.F32.F64 R14, R14 ;  /* 0x0000000e000e7310 */ /* 0x000e640000301000 */
[----:B01----:R-:W-:-:S07]  /*1230*/  FSEL R4, -R14, R14, !P1 ;  /* 0x0000000e0e047208 */ /* 0x003fce0004800100 */
.L_x_262:
[----:B------:R-:W-:Y:S05]  /*1240*/  BSYNC.RECONVERGENT B0 ;  /* 0x0000000000007941 */ /* 0x000fea0003800200 */
.L_x_261:
[----:B------:R-:W0:Y:S01]  /*1250*/  LDCU UR4, c[0x0][0x394] ;  /* 0x00007280ff0477ac */ /* 0x000e220008000800 */
[----:B------:R-:W-:Y:S01]  /*1260*/  LOP3.LUT R2, R0, 0x1, RZ, 0xc0, !PT ;  /* 0x0000000100027812 */ /* 0x000fe200078ec0ff */
[----:B------:R-:W-:Y:S01]  /*1270*/  FMUL R11, R4, R4 ;  /* 0x00000004040b7220 */ /* 0x000fe20000400000 */
[----:B------:R-:W-:Y:S01]  /*1280*/  IMAD.MOV.U32 R8, RZ, RZ, 0x37cbac00 ;  /* 0x37cbac00ff087424 */ /* 0x000fe200078e00ff */
[----:B------:R-:W-:Y:S01]  /*1290*/  BSSY.RECONVERGENT B0, `(.L_x_264) ;  /* 0x000001c000007945 */ /* 0x000fe20003800200 */
[----:B------:R-:W-:Y:S01]  /*12a0*/  ISETP.NE.U32.AND P0, PT, R2, 0x1, PT ;  /* 0x000000010200780c */ /* 0x000fe20003f05070 */
[----:B------:R-:W-:Y:S02]  /*12b0*/  IMAD.MOV.U32 R2, RZ, RZ, 0x3c0885e4 ;  /* 0x3c0885e4ff027424 */ /* 0x000fe400078e00ff */
[----:B------:R-:W-:Y:S01]  /*12c0*/  FFMA R8, R11, R8, -0.0013887860113754868507 ;  /* 0xbab607ed0b087423 */ /* 0x000fe20000000008 */
[----:B------:R-:W-:Y:S02]  /*12d0*/  VIADD R0, R0, 0x1 ;  /* 0x0000000100007836 */ /* 0x000fe40000000000 */
[----:B------:R-:W-:Y:S01]  /*12e0*/  IMAD.MOV.U32 R10, RZ, RZ, 0x3e2aaaa8 ;  /* 0x3e2aaaa8ff0a7424 */ /* 0x000fe200078e00ff */
[----:B------:R-:W-:-:S02]  /*12f0*/  FSEL R2, R2, 0.041666727513074874878, !P0 ;  /* 0x3d2aaabb02027808 */ /* 0x000fc40004000000 */
[----:B------:R-:W-:Y:S02]  /*1300*/  FSEL R8, R8, -0.00019574658654164522886, P0 ;  /* 0xb94d415308087808 */ /* 0x000fe40000000000 */
[----:B------:R-:W-:Y:S02]  /*1310*/  LOP3.LUT P1, RZ, R0, 0x2, RZ, 0xc0, !PT ;  /* 0x0000000200ff7812 */ /* 0x000fe4000782c0ff */
[----:B------:R-:W-:Y:S01]  /*1320*/  FSEL R10, -R10, -0.4999999701976776123, !P0 ;  /* 0xbeffffff0a0a7808 */ /* 0x000fe20004000100 */
[C---:B------:R-:W-:Y:S01]  /*1330*/  FFMA R8, R11.reuse, R8, R2 ;  /* 0x000000080b087223 */ /* 0x040fe20000000002 */
[----:B0-----:R-:W-:Y:S01]  /*1340*/  I2FP.F32.S32 R3, UR4 ;  /* 0x0000000400037c45 */ /* 0x001fe20008201400 */
[----:B------:R-:W-:Y:S01]  /*1350*/  FMUL R2, R12, 3.1415927410125732422 ;  /* 0x40490fdb0c027820 */ /* 0x000fe20000400000 */
[----:B------:R-:W-:Y:S01]  /*1360*/  FSEL R0, R4, 1, !P0 ;  /* 0x3f80000004007808 */ /* 0x000fe20004000000 */
[C---:B------:R-:W-:Y:S01]  /*1370*/  FFMA R8, R11.reuse, R8, R10 ;  /* 0x000000080b087223 */ /* 0x040fe2000000000a */
[----:B------:R-:W0:Y:S03]  /*1380*/  MUFU.RCP R14, R3 ;  /* 0x00000003000e7308 */ /* 0x000e260000001000 */
[----:B------:R-:W-:-:S04]  /*1390*/  FFMA R11, R11, R0, RZ ;  /* 0x000000000b0b7223 */ /* 0x000fc800000000ff */
[----:B------:R-:W-:Y:S01]  /*13a0*/  FFMA R12, R11, R8, R0 ;  /* 0x000000080b0c7223 */ /* 0x000fe20000000000 */
[----:B------:R-:W1:Y:S03]  /*13b0*/  FCHK P0, R2, R3 ;  /* 0x0000000302007302 */ /* 0x000e660000000000 */
[----:B------:R-:W-:Y:S01]  /*13c0*/  @P1 FADD R12, RZ, -R12 ;  /* 0x8000000cff0c1221 */ /* 0x000fe20000000000 */
[----:B0-----:R-:W-:-:S04]  /*13d0*/  FFMA R13, -R3, R14, 1 ;  /* 0x3f800000030d7423 */ /* 0x001fc8000000010e */
[----:B------:R-:W-:-:S04]  /*13e0*/  FFMA R13, R14, R13, R14 ;  /* 0x0000000d0e0d7223 */ /* 0x000fc8000000000e */
[----:B------:R-:W-:-:S04]  /*13f0*/  FFMA R4, R2, R13, RZ ;  /* 0x0000000d02047223 */ /* 0x000fc800000000ff */
[----:B------:R-:W-:-:S04]  /*1400*/  FFMA R0, -R3, R4, R2 ;  /* 0x0000000403007223 */ /* 0x000fc80000000102 */
[----:B------:R-:W-:Y:S01]  /*1410*/  FFMA R13, R13, R0, R4 ;  /* 0x000000000d0d7223 */ /* 0x000fe20000000004 */
[----:B-1----:R-:W-:Y:S06]  /*1420*/  @!P0 BRA `(.L_x_265) ;  /* 0x0000000000088947 */ /* 0x002fec0003800000 */
[----:B------:R-:W-:-:S07]  /*1430*/  MOV R4, 0x1450 ;  /* 0x0000145000047802 */ /* 0x000fce0000000f00 */
[----:B------:R-:W-:Y:S05]  /*1440*/  CALL.REL.NOINC `($__internal_12_$__cuda_sm3x_div_rn_noftz_f32_slowpath) ;  /* 0x0000000400bc7944 */ /* 0x000fea0003c00000 */
.L_x_265:
[----:B------:R-:W-:Y:S05]  /*1450*/  BSYNC.RECONVERGENT B0 ;  /* 0x0000000000007941 */ /* 0x000fea0003800200 */
.L_x_264:
[----:B------:R-:W-:Y:S01]  /*1460*/  FMUL R13, R13, 1.6180340051651000977 ;  /* 0x3fcf1bbd0d0d7820 */ /* 0x000fe20000400000 */
[----:B------:R-:W-:Y:S03]  /*1470*/  BSSY.RECONVERGENT B0, `(.L_x_266) ;  /* 0x0000040000007945 */ /* 0x000fe60003800200 */
        /* <DEDUP_REMOVED lines=19> */
.L_x_268:
        /* <DEDUP_REMOVED lines=44> */
.L_x_267:
[----:B------:R-:W-:Y:S05]  /*1870*/  BSYNC.RECONVERGENT B0 ;  /* 0x0000000000007941 */ /* 0x000fea0003800200 */
.L_x_266:
[----:B------:R-:W-:Y:S01]  /*1880*/  MOV R4, 0x37cbac00 ;  /* 0x37cbac0000047802 */ /* 0x000fe20000000f00 */
[----:B------:R-:W-:Y:S01]  /*1890*/  FMUL R3, R2, R2 ;  /* 0x0000000202037220 */ /* 0x000fe20000400000 */
[----:B------:R-:W-:Y:S01]  /*18a0*/  LOP3.LUT R8, R0, 0x1, RZ, 0xc0, !PT ;  /* 0x0000000100087812 */ /* 0x000fe200078ec0ff */
[----:B------:R-:W-:Y:S02]  /*18b0*/  IMAD.MOV.U32 R10, RZ, RZ, 0x3effffff ;  /* 0x3effffffff0a7424 */ /* 0x000fe400078e00ff */
[----:B------:R-:W-:Y:S01]  /*18c0*/  FMUL R11, R7, 0.61803400516510009766 ;  /* 0x3f1e377a070b7820 */ /* 0x000fe20000400000 */
[----:B------:R-:W-:Y:S01]  /*18d0*/  FFMA R4, R3, R4, -0.0013887860113754868507 ;  /* 0xbab607ed03047423 */ /* 0x000fe20000000004 */
[----:B------:R-:W-:Y:S01]  /*18e0*/  ISETP.NE.U32.AND P0, PT, R8, 0x1, PT ;  /* 0x000000010800780c */ /* 0x000fe20003f05070 */
[----:B------:R-:W-:Y:S01]  /*18f0*/  IMAD.MOV.U32 R8, RZ, RZ, 0x3d2aaabb ;  /* 0x3d2aaabbff087424 */ /* 0x000fe200078e00ff */
[----:B------:R-:W-:Y:S01]  /*1900*/  LOP3.LUT P1, RZ, R0, 0x2, RZ, 0xc0, !PT ;  /* 0x0000000200ff7812 */ /* 0x000fe2000782c0ff */
[----:B------:R-:W-:Y:S01]  /*1910*/  FFMA R11, R11, 0.10000000149011611938, R6 ;  /* 0x3dcccccd0b0b7823 */ /* 0x000fe20000000006 */
[----:B------:R-:W-:-:S02]  /*1920*/  FSEL R4, R4, -0.00019574658654164522886, !P0 ;  /* 0xb94d415304047808 */ /* 0x000fc40004000000 */
[----:B------:R-:W-:Y:S02]  /*1930*/  FSEL R8, R8, 0.0083327032625675201416, !P0 ;  /* 0x3c0885e408087808 */ /* 0x000fe40004000000 */
[----:B------:R-:W-:Y:S02]  /*1940*/  FSEL R7, -R10, -0.16666662693023681641, !P0 ;  /* 0xbe2aaaa80a077808 */ /* 0x000fe40004000100 */
[----:B------:R-:W-:Y:S01]  /*1950*/  FSEL R0, R2, 1, P0 ;  /* 0x3f80000002007808 */ /* 0x000fe20000000000 */
[----:B------:R-:W-:Y:S01]  /*1960*/  FFMA R4, R3, R4, R8 ;  /* 0x0000000403047223 */ /* 0x000fe20000000008 */
[----:B------:R-:W-:Y:S01]  /*1970*/  FMUL R2, R9, 0.61803400516510009766 ;  /* 0x3f1e377a09027820 */ /* 0x000fe20000400000 */
[----:B------:R-:W-:Y:S02]  /*1980*/  IMAD.MOV.U32 R8, RZ, RZ, 0x3c80f082 ;  /* 0x3c80f082ff087424 */ /* 0x000fe400078e00ff */
[C---:B------:R-:W-:Y:S01]  /*1990*/  FFMA R4, R3.reuse, R4, R7 ;  /* 0x0000000403047223 */ /* 0x040fe20000000007 */
[----:B------:R-:W-:Y:S01]  /*19a0*/  FFMA R3, R3, R0, RZ ;  /* 0x0000000003037223 */ /* 0x000fe200000000ff */
[----:B------:R-:W-:Y:S01]  /*19b0*/  FFMA R11, R2, 0.050000000745058059692, R11 ;  /* 0x3d4ccccd020b7823 */ /* 0x000fe2000000000b */
[----:B------:R-:W-:-:S02]  /*19c0*/  IMAD.MOV.U32 R7, RZ, RZ, 0x3f800000 ;  /* 0x3f800000ff077424 */ /* 0x000fc400078e00ff */
[----:B------:R-:W-:Y:S01]  /*19d0*/  FFMA R0, R3, R4, R0 ;  /* 0x0000000403007223 */ /* 0x000fe20000000000 */
[----:B------:R-:W-:Y:S01]  /*19e0*/  FFMA R11, R12, 0.0099999997764825820923, R11 ;  /* 0x3c23d70a0c0b7823 */ /* 0x000fe2000000000b */
[----:B------:R-:W0:Y:S02]  /*19f0*/  LDC.64 R2, c[0x0][0x388] ;  /* 0x0000e200ff027b82 */ /* 0x000e240000000a00 */
[----:B------:R-:W-:-:S04]  /*1a00*/  @P1 FADD R0, RZ, -R0 ;  /* 0x80000000ff001221 */ /* 0x000fc80000000000 */
[----:B------:R-:W-:-:S04]  /*1a10*/  FFMA R11, R0, 0.0099999997764825820923, R11 ;  /* 0x3c23d70a000b7823 */ /* 0x000fc8000000000b */
        /* <DEDUP_REMOVED lines=18> */
        .weak           $__internal_12_$__cuda_sm3x_div_rn_noftz_f32_slowpath
        .type           $__internal_12_$__cuda_sm3x_div_rn_noftz_f32_slowpath,@function
        .size           $__internal_12_$__cuda_sm3x_div_rn_noftz_f32_slowpath,(.L_x_389 - $__internal_12_$__cuda_sm3x_div_rn_noftz_f32_slowpath)
$__internal_12_$__cuda_sm3x_div_rn_noftz_f32_slowpath:
[----:B------:R-:W-:Y:S01]  /*1b40*/  SHF.R.U32.HI R10, RZ, 0x17, R3 ;  /* 0x00000017ff0a7819 */ /* 0x000fe20000011603 */
[----:B------:R-:W-:Y:S01]  /*1b50*/  BSSY.RECONVERGENT B1, `(.L_x_269) ;  /* 0x0000062000017945 */ /* 0x000fe20003800200 */
[----:B------:R-:W-:Y:S02]  /*1b60*/  SHF.R.U32.HI R0, RZ, 0x17, R2 ;  /* 0x00000017ff007819 */ /* 0x000fe40000011602 */
        /* <DEDUP_REMOVED lines=29> */
[----:B------:R-:W-:Y:S01]  /*1d40*/  @!P1 FFMA R3, R3, 1.84467440737095516160e+19, RZ ;  /* 0x5f80000003039823 */ /* 0x000fe200000000ff */
[----:B------:R-:W-:-:S07]  /*1d50*/  @!P1 VIADD R8, R8, 0x40 ;  /* 0x0000004008089836 */ /* 0x000fce0000000000 */
.L_x_270:
[----:B------:R-:W-:Y:S01]  /*1d60*/  LEA R0, R10, 0xc0800000, 0x17 ;  /* 0xc08000000a007811 */ /* 0x000fe200078eb8ff */
[----:B------:R-:W-:Y:S04]  /*1d70*/  BSSY.RECONVERGENT B2, `(.L_x_275) ;  /* 0x0000036000027945 */ /* 0x000fe80003800200 */
[----:B------:R-:W-:Y:S02]  /*1d80*/  IMAD.IADD R11, R3, 0x1, -R0 ;  /* 0x00000001030b7824 */ /* 0x000fe400078e0a00 */
[----:B------:R-:W-:Y:S02]  /*1d90*/  VIADD R3, R14, 0xffffff81 ;  /* 0xffffff810e037836 */ /* 0x000fe40000000000 */
[----:B------:R-:W0:Y:S01]  /*1da0*/  MUFU.RCP R13, R11 ;  /* 0x0000000b000d7308 */ /* 0x000e220000001000 */
[----:B------:R-:W-:Y:S01]  /*1db0*/  FADD.FTZ R15, -R11, -RZ ;  /* 0x800000ff0b0f7221 */ /* 0x000fe20000010100 */
[C---:B------:R-:W-:Y:S01]  /*1dc0*/  IMAD R0, R3.reuse, -0x800000, R2 ;  /* 0xff80000003007824 */ /* 0x040fe200078e0202 */
[----:B------:R-:W-:-:S05]  /*1dd0*/  IADD3 R3, PT, PT, R3, 0x7f, -R10 ;  /* 0x0000007f03037810 */ /* 0x000fca0007ffe80a */
        /* <DEDUP_REMOVED lines=22> */
[C---:B------:R-:W-:Y:S01]  /*1f40*/  IADD3 R11, PT, PT, R10.reuse, 0x20, RZ ;  /* 0x000000200a0b7810 */ /* 0x040fe20007ffe0ff */
[CCC-:B------:R-:W-:Y:S01]  /*1f50*/  FFMA.RM R3, R17.reuse, R15.reuse, R14.reuse ;  /* 0x0000000f11037223 */ /* 0x1c0fe2000000400e */
[----:B------:R-:W-:Y:S02]  /*1f60*/  ISETP.NE.AND P2, PT, R10, RZ, PT ;  /* 0x000000ff0a00720c */ /* 0x000fe40003f45270 */
[----:B------:R-:W-:Y:S01]  /*1f70*/  LOP3.LUT R8, R2, 0x7fffff, RZ, 0xc0, !PT ;  /* 0x007fffff02087812 */ /* 0x000fe200078ec0ff */
[----:B------:R-:W-:Y:S01]  /*1f80*/  FFMA.RP R2, R17, R15, R14 ;  /* 0x0000000f11027223 */ /* 0x000fe2000000800e */
[----:B------:R-:W-:Y:S01]  /*1f90*/  ISETP.NE.AND P1, PT, R10, RZ, PT ;  /* 0x000000ff0a00720c */ /* 0x000fe20003f25270 */
[----:B------:R-:W-:Y:S01]  /*1fa0*/  IMAD.MOV R10, RZ, RZ, -R10 ;  /* 0x000000ffff0a7224 */ /* 0x000fe200078e0a0a */
[----:B------:R-:W-:Y:S02]  /*1fb0*/  LOP3.LUT R8, R8, 0x800000, RZ, 0xfc, !PT ;  /* 0x0080000008087812 */ /* 0x000fe400078efcff */
        /* <DEDUP_REMOVED lines=13> */
.L_x_277:
[----:B------:R-:W-:-:S04]  /*2090*/  LOP3.LUT R0, R0, 0x80000000, RZ, 0xc0, !PT ;  /* 0x8000000000007812 */ /* 0x000fc800078ec0ff */
[----:B------:R-:W-:Y:S01]  /*20a0*/  LOP3.LUT R0, R0, 0x7f800000, RZ, 0xfc, !PT ;  /* 0x7f80000000007812 */ /* 0x000fe200078efcff */
[----:B------:R-:W-:Y:S06]  /*20b0*/  BRA `(.L_x_278) ;  /* 0x0000000000047947 */ /* 0x000fec0003800000 */
.L_x_276:
[----:B------:R-:W-:-:S07]  /*20c0*/  IMAD R0, R3, 0x800000, R0 ;  /* 0x0080000003007824 */ /* 0x000fce00078e0200 */
.L_x_278:
[----:B------:R-:W-:Y:S05]  /*20d0*/  BSYNC.RECONVERGENT B2 ;  /* 0x0000000000027941 */ /* 0x000fea0003800200 */
.L_x_275:
[----:B------:R-:W-:Y:S05]  /*20e0*/  BRA `(.L_x_279) ;  /* 0x0000000000207947 */ /* 0x000fea0003800000 */
.L_x_274:
[----:B------:R-:W-:-:S04]  /*20f0*/  LOP3.LUT R0, R3, 0x80000000, R2, 0x48, !PT ;  /* 0x8000000003007812 */ /* 0x000fc800078e4802 */
[----:B------:R-:W-:Y:S01]  /*2100*/  LOP3.LUT R0, R0, 0x7f800000, RZ, 0xfc, !PT ;  /* 0x7f80000000007812 */ /* 0x000fe200078efcff */
[----:B------:R-:W-:Y:S06]  /*2110*/  BRA `(.L_x_279) ;  /* 0x0000000000147947 */ /* 0x000fec0003800000 */
.L_x_273:
[----:B------:R-:W-:Y:S01]  /*2120*/  LOP3.LUT R0, R3, 0x80000000, R2, 0x48, !PT ;  /* 0x8000000003007812 */ /* 0x000fe200078e4802 */
[----:B------:R-:W-:Y:S06]  /*2130*/  BRA `(.L_x_279) ;  /* 0x00000000000c7947 */ /* 0x000fec0003800000 */
.L_x_272:
[----:B------:R-:W0:Y:S01]  /*2140*/  MUFU.RSQ R0, -QNAN ;  /* 0xffc0000000007908 */ /* 0x000e220000001400 */
[----:B------:R-:W-:Y:S05]  /*2150*/  BRA `(.L_x_279) ;  /* 0x0000000000047947 */ /* 0x000fea0003800000 */
.L_x_271:
[----:B------:R-:W-:-:S07]  /*2160*/  FADD.FTZ R0, R2, R3 ;  /* 0x0000000302007221 */ /* 0x000fce0000010000 */
.L_x_279:
[----:B------:R-:W-:Y:S05]  /*2170*/  BSYNC.RECONVERGENT B1 ;  /* 0x0000000000017941 */ /* 0x000fea0003800200 */
.L_x_269:
[----:B------:R-:W-:Y:S02]  /*2180*/  IMAD.MOV.U32 R2, RZ, RZ, R4 ;  /* 0x000000ffff027224 */ /* 0x000fe400078e0004 */
[----:B------:R-:W-:Y:S02]  /*2190*/  IMAD.MOV.U32 R3, RZ, RZ, 0x0 ;  /* 0x00000000ff037424 */ /* 0x000fe400078e00ff */
[----:B0-----:R-:W-:Y:S02]  /*21a0*/  IMAD.MOV.U32 R13, RZ, RZ, R0 ;  /* 0x000000ffff0d7224 */ /* 0x001fe400078e0000 */
[----:B------:R-:W-:Y:S05]  /*21b0*/  RET.REL.NODEC R2 `(cbm_flux_unfold_v2_kernel) ;  /* 0xffffffdc02907950 */ /* 0x000fea0003c3ffff */
.L_x_280:
        /* <DEDUP_REMOVED lines=12> */
.L_x_389:


//--------------------- .text.fibonacci_spiral_embedding_kernel --------------------------
	.section	.text.fibonacci_spiral_embedding_kernel,"ax",@progbits
	.align	128
        .global         fibonacci_spiral_embedding_kernel
        .type           fibonacci_spiral_embedding_kernel,@function
        .size           fibonacci_spiral_embedding_kernel,(.L_x_390 - fibonacci_spiral_embedding_kernel)
        .other          fibonacci_spiral_embedding_kernel,@"STO_CUDA_ENTRY STV_DEFAULT"
fibonacci_spiral_embedding_kernel:
.text.fibonacci_spiral_embedding_kernel:
        /* <DEDUP_REMOVED lines=9> */
[----:B------:R-:W1:Y:S01]  /*0090*/  LDCU.64 UR6, c[0x0][0x358] ;  /* 0x00006b00ff0677ac */ /* 0x000e620008000a00 */
[----:B0-----:R-:W-:-:S06]  /*00a0*/  IMAD.WIDE R10, R5, 0x4, R10 ;  /* 0x00000004050a7825 */ /* 0x001fcc00078e020a */
[----:B-1----:R0:W5:Y:S01]  /*00b0*/  LDG.E.CONSTANT R10, desc[UR6][R10.64] ;  /* 0x000000060a0a7981 */ /* 0x002162000c1e9900 */
[----:B------:R-:W-:Y:S01]  /*00c0*/  I2FP.F32.S32 R0, R5 ;  /* 0x0000000500007245 */ /* 0x000fe20000201400 */
[----:B------:R-:W-:Y:S03]  /*00d0*/  BSSY.RECONVERGENT B0, `(.L_x_281) ;  /* 0x000000d000007945 */ /* 0x000fe60003800200 */
[----:B------:R0:W1:Y:S01]  /*00e0*/  MUFU.RSQ R3, R0 ;  /* 0x0000000000037308 */ /* 0x0000620000001400 */
[C---:B------:R-:W-:Y:S02]  /*00f0*/  VIADD R2, R0.reuse, 0xf3000000 ;  /* 0xf300000000027836 */ /* 0x040fe40000000000 */
[----:B------:R-:W-:-:S03]  /*0100*/  FMUL R4, R0, 3.8832223415374755859 ;  /* 0x407886b700047820 */ /* 0x000fc60000400000 */
[----:B------:R-:W-:-:S13]  /*0110*/  ISETP.GT.U32.AND P0, PT, R2, 0x727fffff, PT ;  /* 0x727fffff0200780c */ /* 0x000fda0003f04070 */
[----:B01----:R-:W-:Y:S05]  /*0120*/  @!P0 BRA `(.L_x_282) ;  /* 0x00000000000c8947 */ /* 0x003fea0003800000 */
[----:B------:R-:W-:-:S07]  /*0130*/  MOV R9, 0x150 ;  /* 0x0000015000097802 */ /* 0x000fce0000000f00 */
[----:B-----5:R-:W-:Y:S05]  /*0140*/  CALL.REL.NOINC `($__internal_13_$__cuda_sm20_sqrt_rn_f32_slowpath) ;  /* 0x0000001000147944 */ /* 0x020fea0003c00000 */
[----:B------:R-:W-:Y:S05]  /*0150*/  BRA `(.L_x_283) ;  /* 0x0000000000107947 */ /* 0x000fea0003800000 */
.L_x_282:
[----:B------:R-:W-:Y:S01]  /*0160*/  FMUL.FTZ R7, R0, R3 ;  /* 0x0000000300077220 */ /* 0x000fe20000410000 */
[----:B------:R-:W-:-:S03]  /*0170*/  FMUL.FTZ R3, R3, 0.5 ;  /* 0x3f00000003037820 */ /* 0x000fc60000410000 */
[----:B------:R-:W-:-:S04]  /*0180*/  FFMA R0, -R7, R7, R0 ;  /* 0x0000000707007223 */ /* 0x000fc80000000100 */
[----:B------:R-:W-:-:S07]  /*0190*/  FFMA R7, R0, R3, R7 ;  /* 0x0000000300077223 */ /* 0x000fce0000000007 */
.L_x_283:
[----:B------:R-:W-:Y:S05]  /*01a0*/  BSYNC.RECONVERGENT B0 ;  /* 0x0000000000007941 */ /* 0x000fea0003800200 */
.L_x_281:
[C---:B------:R-:W-:Y:S01]  /*01b0*/  FMUL R0, R4.reuse, 0.63661974668502807617 ;  /* 0x3f22f98304007820 */ /* 0x040fe20000400000 */
[----:B------:R-:W-:Y:S01]  /*01c0*/  FSETP.GE.AND P0, PT, |R4|, 105615, PT ;  /* 0x47ce47800400780b */ /* 0x000fe20003f06200 */
[----:B------:R-:W-:Y:S01]  /*01d0*/  BSSY.RECONVERGENT B0, `(.L_x_284) ;  /* 0x000006b000007945 */ /* 0x000fe20003800200 */
[----:B------:R-:W-:-:S03]  /*01e0*/  FMUL R7, R7, 0.61803400516510009766 ;  /* 0x3f1e377a07077820 */ /* 0x000fc60000400000 */
[----:B------:R-:W0:Y:S02]  /*01f0*/  F2I.NTZ R0, R0 ;  /* 0x0000000000007305 */ /* 0x000e240000203100 */
[----:B0-----:R-:W-:Y:S01]  /*0200*/  I2FP.F32.S32 R3, R0 ;  /* 0x0000000000037245 */ /* 0x001fe20000201400 */
[----:B------:R-:W-:-:S04]  /*0210*/  IMAD.MOV.U32 R8, RZ, RZ, R0 ;  /* 0x000000ffff087224 */ /* 0x000fc800078e0000 */
[----:B------:R-:W-:-:S04]  /*0220*/  FFMA R2, R3, -1.5707962512969970703, R4 ;  /* 0xbfc90fda03027823 */ /* 0x000fc80000000004 */
[----:B------:R-:W-:-:S04]  /*0230*/  FFMA R2, R3, -7.5497894158615963534e-08, R2 ;  /* 0xb3a2216803027823 */ /* 0x000fc80000000002 */
[----:B------:R-:W-:Y:S01]  /*0240*/  FFMA R6, R3, -5.3903029534742383927e-15, R2 ;  /* 0xa7c234c503067823 */ /* 0x000fe20000000002 */
[----:B------:R-:W-:-:S03]  /*0250*/  P2R R2, PR, RZ, 0x1 ;  /* 0x00000001ff027803 */ /* 0x000fc60000000000 */
        /* <DEDUP_REMOVED lines=9> */
[----:B------:R-:W-:Y:S01]  /*02f0*/  IMAD.MOV.U32 R19, RZ, RZ, RZ ;  /* 0x000000ffff137224 */ /* 0x000fe200078e00ff */
[----:B------:R-:W-:Y:S01]  /*0300*/  LOP3.LUT R0, R0, 0x80000000, RZ, 0xfc, !PT ;  /* 0x8000000000007812 */ /* 0x000fe200078efcff */
[----:B------:R-:W-:Y:S01]  /*0310*/  UMOV UR5, URZ ;  /* 0x000000ff00057c82 */ /* 0x000fe20008000000 */
[----:B------:R-:W-:-:S05]  /*0320*/  UMOV UR4, URZ ;  /* 0x000000ff00047c82 */ /* 0x000fca0008000000 */
.L_x_286:
        /* <DEDUP_REMOVED lines=18> */
[-C--:B------:R-:W-:Y:S01]  /*0450*/  @P0 MOV R9, R12.reuse ;  /* 0x0000000c00090202 */ /* 0x080fe20000000f00 */
[----:B------:R-:W-:Y:S01]  /*0460*/  @P4 IMAD.MOV.U32 R17, RZ, RZ, R12 ;  /* 0x000000ffff114224 */ /* 0x000fe200078e000c */
[----:B------:R-:W-:Y:S01]  /*0470*/  @P5 MOV R18, R12 ;  /* 0x0000000c00125202 */ /* 0x000fe20000000f00 */
[----:B------:R-:W-:-:S08]  /*0480*/  VIADD R19, R19, 0x4 ;  /* 0x0000000413137836 */ /* 0x000fd00000000000 */
        /* <DEDUP_REMOVED lines=15> */
[----:B------:R-:W-:Y:S01]  /*0580*/  @P3 IMAD.MOV.U32 R0, RZ, RZ, R9 ;  /* 0x000000ffff003224 */ /* 0x000fe200078e0009 */
[C---:B------:R-:W-:Y:S01]  /*0590*/  ISETP.EQ.AND P3, PT, R19.reuse, -0x4, PT ;  /* 0xfffffffc1300780c */ /* 0x040fe20003f62270 */
[--C-:B------:R-:W-:Y:S01]  /*05a0*/  @P4 IMAD.MOV.U32 R0, RZ, RZ, R14.reuse ;  /* 0x000000ffff004224 */ /* 0x100fe200078e000e */
[----:B------:R-:W-:Y:S01]  /*05b0*/  @P4 MOV R3, R9 ;  /* 0x0000000900034202 */ /* 0x000fe20000000f00 */
[----:B------:R-:W-:Y:S01]  /*05c0*/  @P0 IMAD.MOV.U32 R3, RZ, RZ, R14 ;  /* 0x000000ffff030224 */ /* 0x000fe200078e000e */
[----:B------:R-:W-:Y:S01]  /*05d0*/  ISETP.EQ.AND P4, PT, R19, RZ, PT ;  /* 0x000000ff1300720c */ /* 0x000fe20003f82270 */
[----:B------:R-:W-:Y:S01]  /*05e0*/  @P0 IMAD.MOV.U32 R0, RZ, RZ, R15 ;  /* 0x000000ffff000224 */ /* 0x000fe200078e000f */
[----:B------:R-:W-:Y:S01]  /*05f0*/  @P1 MOV R3, R15 ;  /* 0x0000000f00031202 */ /* 0x000fe20000000f00 */
[--C-:B------:R-:W-:Y:S02]  /*0600*/  @P2 IMAD.MOV.U32 R3, RZ, RZ, R16.reuse ;  /* 0x000000ffff032224 */ /* 0x100fe400078e0010 */
[----:B------:R-:W-:-:S02]  /*0610*/  @P1 IMAD.MOV.U32 R0, RZ, RZ, R16 ;  /* 0x000000ffff001224 */ /* 0x000fc400078e0010 */
[----:B------:R-:W-:Y:S02]  /*0620*/  @P2 IMAD.MOV.U32 R0, RZ, RZ, R17 ;  /* 0x000000ffff002224 */ /* 0x000fe400078e0011 */
[----:B------:R-:W-:Y:S01]  /*0630*/  @P3 MOV R3, R17 ;  /* 0x0000001100033202 */ /* 0x000fe20000000f00 */
[----:B------:R-:W-:-:S03]  /*0640*/  @P3 IMAD.MOV.U32 R0, RZ, RZ, R18 ;  /* 0x000000ffff003224 */ /* 0x000fc600078e0012 */
[----:B------:R-:W-:Y:S01]  /*0650*/  @P4 IMAD.MOV.U32 R3, RZ, RZ, R18 ;  /* 0x000000ffff034224 */ /* 0x000fe200078e0012 */
[----:B------:R-:W-:Y:S01]  /*0660*/  @P5 MOV R3, R11 ;  /* 0x0000000b00035202 */ /* 0x000fe20000000f00 */
[----:B------:R-:W-:-:S04]  /*0670*/  @P4 IMAD.MOV.U32 R0, RZ, RZ, R11 ;  /* 0x000000ffff004224 */ /* 0x000fc800078e000b */
[----:B------:R-:W-:Y:S01]  /*0680*/  IMAD.MOV.U32 R12, RZ, RZ, R3 ;  /* 0x000000ffff0c7224 */ /* 0x000fe200078e0003 */
[----:B------:R-:W-:Y:S06]  /*0690*/  @!P6 BRA `(.L_x_288) ;  /* 0x00000000002ce947 */ /* 0x000fec0003800000 */
[----:B------:R-:W-:Y:S01]  /*06a0*/  @P0 IMAD.MOV.U32 R13, RZ, RZ, R9 ;  /* 0x000000ffff0d0224 */ /* 0x000fe200078e0009 */
[----:B------:R-:W-:Y:S01]  /*06b0*/  ISETP.EQ.AND P0, PT, R19, 0x8, PT ;  /* 0x000000081300780c */ /* 0x000fe20003f02270 */
[----:B------:R-:W-:Y:S01]  /*06c0*/  @P1 IMAD.MOV.U32 R13, RZ, RZ, R14 ;  /* 0x000000ffff0d1224 */ /* 0x000fe200078e000e */
[----:B------:R-:W-:Y:S01]  /*06d0*/  @P2 MOV R13, R15 ;  /* 0x0000000f000d2202 */ /* 0x000fe20000000f00 */
[----:B------:R-:W-:Y:S01]  /*06e0*/  @P3 IMAD.MOV.U32 R13, RZ, RZ, R16 ;  /* 0x000000ffff0d3224 */ /* 0x000fe200078e0010 */
[----:B------:R-:W-:Y:S01]  /*06f0*/  LOP3.LUT R3, R2, 0x1f, RZ, 0xc0, !PT ;  /* 0x0000001f02037812 */ /* 0x000fe200078ec0ff */
[----:B------:R-:W-:Y:S02]  /*0700*/  @P4 IMAD.MOV.U32 R13, RZ, RZ, R17 ;  /* 0x000000ffff0d4224 */ /* 0x000fe400078e0011 */
[----:B------:R-:W-:Y:S01]  /*0710*/  @P5 IMAD.MOV.U32 R13, RZ, RZ, R18 ;  /* 0x000000ffff0d5224 */ /* 0x000fe200078e0012 */
[----:B------:R-:W-:-:S05]  /*0720*/  SHF.L.W.U32.HI R0, R12, R3, R0 ;  /* 0x000000030c007219 */ /* 0x000fca0000010e00 */
[----:B------:R-:W-:-:S04]  /*0730*/  @P0 MOV R13, R11 ;  /* 0x0000000b000d0202 */ /* 0x000fc80000000f00 */
[----:B------:R-:W-:-:S07]  /*0740*/  SHF.L.W.U32.HI R12, R13, R3, R12 ;  /* 0x000000030d0c7219 */ /* 0x000fce0000010e0c */
.L_x_288:
[----:B------:R-:W-:Y:S05]  /*0750*/  BSYNC.RECONVERGENT B1 ;  /* 0x0000000000017941 */ /* 0x000fea0003800200 */
.L_x_287:
        /* <DEDUP_REMOVED lines=12> */
[----:B------:R-:W-:-:S03]  /*0820*/  ISETP.GE.AND P1, PT, R19, RZ, PT ;  /* 0x000000ff1300720c */ /* 0x000fc60003f26270 */
[----:B------:R-:W-:-:S04]  /*0830*/  IMAD.MOV R11, RZ, RZ, -R0 ;  /* 0x000000ffff0b7224 */ /* 0x000fc800078e0a00 */
[----:B------:R-:W-:Y:S01]  /*0840*/  @!P0 IMAD.MOV.U32 R0, RZ, RZ, R11 ;  /* 0x000000ffff008224 */ /* 0x000fe200078e000b */
[----:B0-----:R-:W-:-:S10]  /*0850*/  DMUL R12, R2, UR4 ;  /* 0x00000004020c7c28 */ /* 0x001fd40008000000 */
[----:B------:R-:W0:Y:S02]  /*0860*/  F2F.F32.F64 R12, R12 ;  /* 0x0000000c000c7310 */ /* 0x000e240000301000 */
[----:B0-----:R-:W-:-:S07]  /*0870*/  FSEL R19, -R12, R12, !P1 ;  /* 0x0000000c0c137208 */ /* 0x001fce0004800100 */
.L_x_285:
[----:B------:R-:W-:Y:S05]  /*0880*/  BSYNC.RECONVERGENT B0 ;  /* 0x0000000000007941 */ /* 0x000fea0003800200 */
.L_x_284:
[----:B------:R-:W-:Y:S01]  /*0890*/  MOV R11, 0x37cbac00 ;  /* 0x37cbac00000b7802 */ /* 0x000fe20000000f00 */
[----:B------:R-:W-:Y:S01]  /*08a0*/  FMUL R12, R19, R19 ;  /* 0x00000013130c7220 */ /* 0x000fe20000400000 */
[----:B------:R-:W-:Y:S01]  /*08b0*/  LOP3.LUT R3, R0, 0x1, RZ, 0xc0, !PT ;  /* 0x0000000100037812 */ /* 0x000fe200078ec0ff */
[----:B------:R-:W-:Y:S01]  /*08c0*/  IMAD.MOV.U32 R21, RZ, RZ, 0x3c0885e4 ;  /* 0x3c0885e4ff157424 */ /* 0x000fe200078e00ff */
[----:B------:R-:W-:Y:S01]  /*08d0*/  FSETP.GE.AND P2, PT, |R4|, 105615, PT ;  /* 0x47ce47800400780b */ /* 0x000fe20003f46200 */
[----:B------:R-:W-:Y:S01]  /*08e0*/  FFMA R2, R12, R11, -0.0013887860113754868507 ;  /* 0xbab607ed0c027423 */ /* 0x000fe2000000000b */
[----:B------:R-:W-:Y:S01]  /*08f0*/  ISETP.NE.U32.AND P0, PT, R3, 0x1, PT ;  /* 0x000000010300780c */ /* 0x000fe20003f05070 */
[----:B------:R-:W-:Y:S01]  /*0900*/  VIADD R0, R0, 0x1 ;  /* 0x0000000100007836 */ /* 0x000fe20000000000 */
[----:B------:R-:W-:Y:S01]  /*0910*/  BSSY.RECONVERGENT B0, `(.L_x_289) ;  /* 0x0000072000007945 */ /* 0x000fe20003800200 */
[----:B------:R-:W-:Y:S01]  /*0920*/  IMAD.MOV.U32 R20, RZ, RZ, 0x3e2aaaa8 ;  /* 0x3e2aaaa8ff147424 */ /* 0x000fe200078e00ff */
[----:B------:R-:W-:-:S02]  /*0930*/  FSEL R13, R2, -0.00019574658654164522886, P0 ;  /* 0xb94d4153020d7808 */ /* 0x000fc40000000000 */
[----:B------:R-:W-:Y:S01]  /*0940*/  FSEL R21, R21, 0.041666727513074874878, !P0 ;  /* 0x3d2aaabb15157808 */ /* 0x000fe20004000000 */
[----:B------:R-:W0:Y:S01]  /*0950*/  LDC.64 R2, c[0x0][0x388] ;  /* 0x0000e200ff027b82 */ /* 0x000e220000000a00 */
[----:B------:R-:W-:Y:S02]  /*0960*/  LOP3.LUT P1, RZ, R0, 0x2, RZ, 0xc0, !PT ;  /* 0x0000000200ff7812 */ /* 0x000fe4000782c0ff */
[----:B------:R-:W-:Y:S01]  /*0970*/  FSEL R20, -R20, -0.4999999701976776123, !P0 ;  /* 0xbeffffff14147808 */ /* 0x000fe20004000100 */
[----:B------:R-:W-:Y:S01]  /*0980*/  FFMA R13, R12, R13, R21 ;  /* 0x0000000d0c0d7223 */ /* 0x000fe20000000015 */
[----:B------:R-:W-:-:S03]  /*0990*/  FSEL R0, R19, 1, !P0 ;  /* 0x3f80000013007808 */ /* 0x000fc60004000000 */
[C---:B------:R-:W-:Y:S02]  /*09a0*/  FFMA R20, R12.reuse, R13, R20 ;  /* 0x0000000d0c147223 */ /* 0x040fe40000000014 */
[----:B------:R-:W-:-:S04]  /*09b0*/  FFMA R13, R12, R0, RZ ;  /* 0x000000000c0d7223 */ /* 0x000fc800000000ff */
[----:B------:R-:W-:Y:S01]  /*09c0*/  FFMA R0, R13, R20, R0 ;  /* 0x000000140d007223 */ /* 0x000fe20000000000 */
[----:B------:R-:W-:-:S03]  /*09d0*/  HFMA2 R13, -RZ, RZ, 1.44921875, -19.203125 ;  /* 0x3dcccccdff0d7431 */ /* 0x000fc600000001ff */
[----:B------:R-:W-:Y:S01]  /*09e0*/  @P1 FADD R0, RZ, -R0 ;  /* 0x80000000ff001221 */ /* 0x000fe20000000000 */
[----:B0-----:R-:W-:-:S04]  /*09f0*/  IMAD.WIDE R2, R5, 0x4, R2 ;  /* 0x0000000405027825 */ /* 0x001fc800078e0202 */
[----:B-----5:R-:W-:Y:S01]  /*0a00*/  FFMA R10, R10, R13, 1 ;  /* 0x3f8000000a0a7423 */ /* 0x020fe2000000000d */
[----:B------:R-:W-:-:S04]  /*0a10*/  FMUL R13, R7, R0 ;  /* 0x00000000070d7220 */ /* 0x000fc80000400000 */
[----:B------:R-:W-:-:S05]  /*0a20*/  FMUL R13, R13, R10 ;  /* 0x0000000a0d0d7220 */ /* 0x000fca0000400000 */
[----:B------:R0:W-:Y:S01]  /*0a30*/  STG.E desc[UR6][R2.64], R13 ;  /* 0x0000000d02007986 */ /* 0x0001e2000c101906 */
[----:B------:R-:W-:Y:S05]  /*0a40*/  @!P2 BRA `(.L_x_290) ;  /* 0x000000040078a947 */ /* 0x000fea0003800000 */
[----:B------:R-:W-:-:S13]  /*0a50*/  FSETP.NEU.AND P0, PT, |R4|, +INF , PT ;  /* 0x7f8000000400780b */ /* 0x000fda0003f0d200 */
[----:B------:R-:W-:Y:S01]  /*0a60*/  @!P0 FMUL R6, RZ, R4 ;  /* 0x00000004ff068220 */ /* 0x000fe20000400000 */
[----:B------:R-:W-:Y:S01]  /*0a70*/  @!P0 IMAD.MOV.U32 R8, RZ, RZ, RZ ;  /* 0x000000ffff088224 */ /* 0x000fe200078e00ff */
[----:B------:R-:W-:Y:S06]  /*0a80*/  @!P0 BRA `(.L_x_290) ;  /* 0x0000000400688947 */ /* 0x000fec0003800000 */
[----:B------:R-:W-:Y:S01]  /*0a90*/  IMAD.SHL.U32 R0, R4, 0x100, RZ ;  /* 0x0000010004007824 */ /* 0x000fe200078e00ff */
[----:B------:R-:W-:Y:S01]  /*0aa0*/  MOV R6, RZ ;  /* 0x000000ff00067202 */ /* 0x000fe20000000f00 */
[----:B0-----:R-:W-:Y:S01]  /*0ab0*/  IMAD.MOV.U32 R13, RZ, RZ, RZ ;  /* 0x000000ffff0d7224 */ /* 0x001fe200078e00ff */
[----:B------:R-:W0:Y:S02]  /*0ac0*/  LDCU.64 UR8, c[0x4][URZ] ;  /* 0x01000000ff0877ac */ /* 0x000e240008000a00 */
[----:B------:R-:W-:Y:S01]  /*0ad0*/  LOP3.LUT R19, R0, 0x80000000, RZ, 0xfc, !PT ;  /* 0x8000000000137812 */ /* 0x000fe200078efcff */
[----:B------:R-:W-:Y:S01]  /*0ae0*/  UMOV UR5, URZ ;  /* 0x000000ff00057c82 */ /* 0x000fe20008000000 */
[----:B------:R-:W-:-:S05]  /*0af0*/  UMOV UR4, URZ ;  /* 0x000000ff00047c82 */ /* 0x000fca0008000000 */
.L_x_291:
        /* <DEDUP_REMOVED lines=45> */
[--C-:B------:R-:W-:Y:S01]  /*0dd0*/  @P1 IMAD.MOV.U32 R0, RZ, RZ, R16.reuse ;  /* 0x000000ffff001224 */ /* 0x100fe200078e0010 */
[----:B------:R-:W-:Y:S01]  /*0de0*/  @P0 MOV R0, R17 ;  /* 0x0000001100000202 */ /* 0x000fe20000000f00 */
[----:B------:R-:W-:-:S02]  /*0df0*/  @P0 IMAD.MOV.U32 R2, RZ, RZ, R16 ;  /* 0x000000ffff020224 */ /* 0x000fc400078e0010 */
[----:B------:R-:W-:Y:S02]  /*0e00*/  @P3 IMAD.MOV.U32 R2, RZ, RZ, R17 ;  /* 0x000000ffff023224 */ /* 0x000fe400078e0011 */
[--C-:B------:R-:W-:Y:S01]  /*0e10*/  @P3 IMAD.MOV.U32 R0, RZ, RZ, R18.reuse ;  /* 0x000000ffff003224 */ /* 0x100fe200078e0012 */
[----:B------:R-:W-:Y:S01]  /*0e20*/  @P5 MOV R0, R13 ;  /* 0x0000000d00005202 */ /* 0x000fe20000000f00 */
[----:B------:R-:W-:Y:S02]  /*0e30*/  @P5 IMAD.MOV.U32 R2, RZ, RZ, R18 ;  /* 0x000000ffff025224 */ /* 0x000fe400078e0012 */
[----:B------:R-:W-:Y:S01]  /*0e40*/  @P4 IMAD.MOV.U32 R2, RZ, RZ, R13 ;  /* 0x000000ffff024224 */ /* 0x000fe200078e000d */
[----:B------:R-:W-:Y:S06]  /*0e50*/  @!P6 BRA `(.L_x_293) ;  /* 0x000000000028e947 */ /* 0x000fec0003800000 */
[----:B------:R-:W-:Y:S01]  /*0e60*/  @P1 IMAD.MOV.U32 R9, RZ, RZ, R14 ;  /* 0x000000ffff091224 */ /* 0x000fe200078e000e */
[----:B------:R-:W-:Y:S01]  /*0e70*/  LOP3.LUT R3, R3, 0x1f, RZ, 0xc0, !PT ;  /* 0x0000001f03037812 */ /* 0x000fe200078ec0ff */
[----:B------:R-:W-:Y:S01]  /*0e80*/  @P0 IMAD.MOV.U32 R9, RZ, RZ, R15 ;  /* 0x000000ffff090224 */ /* 0x000fe200078e000f */
[----:B------:R-:W-:Y:S02]  /*0e90*/  ISETP.EQ.AND P0, PT, R6, 0x8, PT ;  /* 0x000000080600780c */ /* 0x000fe40003f02270 */
[----:B------:R-:W-:Y:S01]  /*0ea0*/  @P3 MOV R9, R16 ;  /* 0x0000001000093202 */ /* 0x000fe20000000f00 */
[----:B------:R-:W-:Y:S01]  /*0eb0*/  @P5 IMAD.MOV.U32 R9, RZ, RZ, R17 ;  /* 0x000000ffff095224 */ /* 0x000fe200078e0011 */
[----:B------:R-:W-:Y:S01]  /*0ec0*/  SHF.L.W.U32.HI R0, R2, R3, R0 ;  /* 0x0000000302007219 */ /* 0x000fe20000010e00 */
[----:B------:R-:W-:-:S08]  /*0ed0*/  @P4 IMAD.MOV.U32 R9, RZ, RZ, R18 ;  /* 0x000000ffff094224 */ /* 0x000fd000078e0012 */
[----:B------:R-:W-:-:S05]  /*0ee0*/  @P0 IMAD.MOV.U32 R9, RZ, RZ, R13 ;  /* 0x000000ffff090224 */ /* 0x000fca00078e000d */
[----:B------:R-:W-:-:S07]  /*0ef0*/  SHF.L.W.U32.HI R2, R9, R3, R2 ;  /* 0x0000000309027219 */ /* 0x000fce0000010e02 */
.L_x_293:
[----:B------:R-:W-:Y:S05]  /*0f00*/  BSYNC.RECONVERGENT B1 ;  /* 0x0000000000017941 */ /* 0x000fea0003800200 */
.L_x_292:
        /* <DEDUP_REMOVED lines=12> */
[----:B------:R-:W-:-:S03]  /*0fd0*/  ISETP.GE.AND P0, PT, R4, RZ, PT ;  /* 0x000000ff0400720c */ /* 0x000fc60003f06270 */
[----:B------:R-:W-:-:S04]  /*0fe0*/  IMAD.MOV R0, RZ, RZ, -R8 ;  /* 0x000000ffff007224 */ /* 0x000fc800078e0a08 */
[----:B------:R-:W-:Y:S01]  /*0ff0*/  @!P1 IMAD.MOV.U32 R8, RZ, RZ, R0 ;  /* 0x000000ffff089224 */ /* 0x000fe200078e0000 */
[----:B0-----:R-:W-:-:S10]  /*1000*/  DMUL R2, R2, UR4 ;  /* 0x0000000402027c28 */ /* 0x001fd40008000000 */
[----:B------:R-:W0:Y:S02]  /*1010*/  F2F.F32.F64 R2, R2 ;  /* 0x0000000200027310 */ /* 0x000e240000301000 */
[----:B0-----:R-:W-:-:S07]  /*1020*/  FSEL R6, -R2, R2, !P0 ;  /* 0x0000000202067208 */ /* 0x001fce0004000100 */
.L_x_290:
[----:B------:R-:W-:Y:S05]  /*1030*/  BSYNC.RECONVERGENT B0 ;  /* 0x0000000000007941 */ /* 0x000fea0003800200 */
.L_x_289:
[----:B------:R-:W-:Y:S01]  /*1040*/  FMUL R4, R6, R6 ;  /* 0x0000000606047220 */ /* 0x000fe20000400000 */
[----:B------:R-:W-:Y:S01]  /*1050*/  LOP3.LUT R0, R8, 0x1, RZ, 0xc0, !PT ;  /* 0x0000000108007812 */ /* 0x000fe200078ec0ff */
[----:B------:R-:W-:Y:S01]  /*1060*/  IMAD.MOV.U32 R9, RZ, RZ, 0x3d2aaabb ;  /* 0x3d2aaabbff097424 */ /* 0x000fe200078e00ff */
[----:B0-----:R-:W0:Y:S01]  /*1070*/  LDC.64 R2, c[0x0][0x390] ;  /* 0x0000e400ff027b82 */ /* 0x001e220000000a00 */
[----:B------:R-:W-:Y:S01]  /*1080*/  FFMA R11, R4, R11, -0.0013887860113754868507 ;  /* 0xbab607ed040b7423 */ /* 0x000fe2000000000b */
[----:B------:R-:W-:Y:S02]  /*1090*/  ISETP.NE.U32.AND P0, PT, R0, 0x1, PT ;  /* 0x000000010000780c */ /* 0x000fe40003f05070 */
[----:B------:R-:W-:Y:S02]  /*10a0*/  MOV R0, 0x3effffff ;  /* 0x3effffff00007802 */ /* 0x000fe40000000f00 */
[----:B------:R-:W-:Y:S02]  /*10b0*/  FSEL R11, R11, -0.00019574658654164522886, !P0 ;  /* 0xb94d41530b0b7808 */ /* 0x000fe40004000000 */
[----:B------:R-:W-:-:S02]  /*10c0*/  FSEL R9, R9, 0.0083327032625675201416, !P0 ;  /* 0x3c0885e409097808 */ /* 0x000fc40004000000 */
[----:B------:R-:W-:Y:S02]  /*10d0*/  LOP3.LUT P1, RZ, R8, 0x2, RZ, 0xc0, !PT ;  /* 0x0000000208ff7812 */ /* 0x000fe4000782c0ff */
[----:B------:R-:W-:Y:S01]  /*10e0*/  FSEL R8, -R0, -0.16666662693023681641, !P0 ;  /* 0xbe2aaaa800087808 */ /* 0x000fe20004000100 */
[----:B------:R-:W-:Y:S01]  /*10f0*/  FFMA R9, R4, R11, R9 ;  /* 0x0000000b04097223 */ /* 0x000fe20000000009 */
[----:B------:R-:W-:-:S03]  /*1100*/  FSEL R0, R6, 1, P0 ;  /* 0x3f80000006007808 */ /* 0x000fc60000000000 */
[C---:B------:R-:W-:Y:S02]  /*1110*/  FFMA R8, R4.reuse, R9, R8 ;  /* 0x0000000904087223 */ /* 0x040fe40000000008 */
[----:B------:R-:W-:-:S04]  /*1120*/  FFMA R9, R4, R0, RZ ;  /* 0x0000000004097223 */ /* 0x000fc800000000ff */
[----:B------:R-:W-:Y:S01]  /*1130*/  FFMA R0, R9, R8, R0 ;  /* 0x0000000809007223 */ /* 0x000fe20000000000 */
[----:B0-----:R-:W-:-:S04]  /*1140*/  IMAD.WIDE R2, R5, 0x4, R2 ;  /* 0x0000000405027825 */ /* 0x001fc800078e0202 */
[----:B------:R-:W-:-:S04]  /*1150*/  @P1 FADD R0, RZ, -R0 ;  /* 0x80000000ff001221 */ /* 0x000fc80000000000 */
[----:B------:R-:W-:-:S04]  /*1160*/  FMUL R7, R7, R0 ;  /* 0x0000000007077220 */ /* 0x000fc80000400000 */
[----:B------:R-:W-:-:S05]  /*1170*/  FMUL R7, R10, R7 ;  /* 0x000000070a077220 */ /* 0x000fca0000400000 */
[----:B------:R-:W-:Y:S01]  /*1180*/  STG.E desc[UR6][R2.64], R7 ;  /* 0x0000000702007986 */ /* 0x000fe2000c101906 */
[----:B------:R-:W-:Y:S05]  /*1190*/  EXIT ;  /* 0x000000000000794d */ /* 0x000fea0003800000 */
        .weak           $__internal_13_$__cuda_sm20_sqrt_rn_f32_slowpath
        .type           $__internal_13_$__cuda_sm20_sqrt_rn_f32_slowpath,@function
        .size           $__internal_13_$__cuda_sm20_sqrt_rn_f32_slowpath,(.L_x_390 - $__internal_13_$__cuda_sm20_sqrt_rn_f32_slowpath)
$__internal_13_$__cuda_sm20_sqrt_rn_f32_slowpath:
[----:B------:R-:W-:-:S13]  /*11a0*/  LOP3.LUT P0, RZ, R0, 0x7fffffff, RZ, 0xc0, !PT ;  /* 0x7fffffff00ff7812 */ /* 0x000fda000780c0ff */
[----:B------:R-:W-:Y:S01]  /*11b0*/  @!P0 IMAD.MOV.U32 R2, RZ, RZ, R0 ;  /* 0x000000ffff028224 */ /* 0x000fe200078e0000 */
[----:B------:R-:W-:Y:S06]  /*11c0*/  @!P0 BRA `(.L_x_294) ;  /* 0x0000000000408947 */ /* 0x000fec0003800000 */
[----:B------:R-:W-:-:S13]  /*11d0*/  FSETP.GEU.FTZ.AND P0, PT, R0, RZ, PT ;  /* 0x000000ff0000720b */ /* 0x000fda0003f1e000 */
[----:B------:R-:W-:Y:S01]  /*11e0*/  @!P0 IMAD.MOV.U32 R2, RZ, RZ, 0x7fffffff ;  /* 0x7fffffffff028424 */ /* 0x000fe200078e00ff */
        /* <DEDUP_REMOVED lines=14> */
.L_x_294:
[----:B------:R-:W-:Y:S01]  /*12d0*/  MOV R7, R2 ;  /* 0x0000000200077202 */ /* 0x000fe20000000f00 */
[----:B------:R-:W-:Y:S02]  /*12e0*/  IMAD.MOV.U32 R2, RZ, RZ, R9 ;  /* 0x000000ffff027224 */ /* 0x000fe400078e0009 */
[----:B------:R-:W-:-:S04]  /*12f0*/  IMAD.MOV.U32 R3, RZ, RZ, 0x0 ;  /* 0x00000000ff037424 */ /* 0x000fc800078e00ff */
[----:B------:R-:W-:Y:S05]  /*1300*/  RET.REL.NODEC R2 `(fibonacci_spiral_embedding_kernel) ;  /* 0xffffffec023c7950 */ /* 0x000fea0003c3ffff */
.L_x_295:
        /* <DEDUP_REMOVED lines=15> */
.L_x_390:


//--------------------- .text.phi_harmonic_modulation_kernel --------------------------
	.section	.text.phi_harmonic_modulation_kernel,"ax",@progbits
	.align	128
        .global         phi_harmonic_modulation_kernel
        .type           phi_harmonic_modulation_kernel,@function
        .size           phi_harmonic_modulation_kernel,(.L_x_391 - phi_harmonic_modulation_kernel)
        .other          phi_harmonic_modulation_kernel,@"STO_CUDA_ENTRY STV_DEFAULT"
phi_harmonic_modulation_kernel:
.text.phi_harmonic_modulation_kernel:
        /* <DEDUP_REMOVED lines=11> */
[----:B0-----:R-:W-:-:S05]  /*00b0*/  IMAD.WIDE R4, R3, 0x4, R4 ;  /* 0x0000000403047825 */ /* 0x001fca00078e0204 */
[----:B-1----:R0:W5:Y:S01]  /*00c0*/  LDG.E R2, desc[UR8][R4.64] ;  /* 0x0000000804027981 */ /* 0x002162000c1e1900 */
[----:B------:R-:W-:Y:S01]  /*00d0*/  IMAD.MOV.U32 R11, RZ, RZ, RZ ;  /* 0x000000ffff0b7224 */ /* 0x000fe200078e00ff */
[----:B--2---:R-:W-:-:S13]  /*00e0*/  ISETP.GE.AND P0, PT, R7, 0x1, PT ;  /* 0x000000010700780c */ /* 0x004fda0003f06270 */
[----:B0-----:R-:W-:Y:S05]  /*00f0*/  @!P0 BRA `(.L_x_296) ;  /* 0x0000002800ac8947 */ /* 0x001fea0003800000 */
[C---:B------:R-:W-:Y:S01]  /*0100*/  ISETP.GE.U32.AND P0, PT, R7.reuse, 0x4, PT ;  /* 0x000000040700780c */ /* 0x040fe20003f06070 */
[----:B------:R-:W-:Y:S01]  /*0110*/  IMAD.MOV.U32 R0, RZ, RZ, -0x1 ;  /* 0xffffffffff007424 */ /* 0x000fe200078e00ff */
[----:B------:R-:W-:Y:S01]  /*0120*/  UMOV UR4, URZ ;  /* 0x000000ff00047c82 */ /* 0x000fe20008000000 */
[----:B------:R-:W-:Y:S02]  /*0130*/  IMAD.MOV.U32 R11, RZ, RZ, RZ ;  /* 0x000000ffff0b7224 */ /* 0x000fe400078e00ff */
[----:B------:R-:W-:Y:S01]  /*0140*/  IMAD.MOV.U32 R13, RZ, RZ, 0x3f800000 ;  /* 0x3f800000ff0d7424 */ /* 0x000fe200078e00ff */
[----:B------:R-:W-:-:S07]  /*0150*/  VIADDMNMX.U32 R7, R7, R0, 0x6, PT ;  /* 0x0000000607077446 */ /* 0x000fce0003800000 */
[----:B------:R-:W-:Y:S05]  /*0160*/  @!P0 BRA `(.L_x_297) ;  /* 0x0000002000208947 */ /* 0x000fea0003800000 */
[----:B------:R-:W0:Y:S01]  /*0170*/  LDC R19, c[0x0][0x38c] ;  /* 0x0000e300ff137b82 */ /* 0x000e220000000800 */
[----:B------:R-:W-:Y:S01]  /*0180*/  BSSY.RECONVERGENT B0, `(.L_x_298) ;  /* 0x000006a000007945 */ /* 0x000fe20003800200 */
[----:B0----5:R-:W-:-:S04]  /*0190*/  FADD R0, R2, R19 ;  /* 0x0000001302007221 */ /* 0x021fc80000000000 */
        /* <DEDUP_REMOVED lines=19> */
.L_x_300:
        /* <DEDUP_REMOVED lines=43> */
[--C-:B------:R-:W-:Y:S02]  /*0580*/  @P1 IMAD.MOV.U32 R9, RZ, RZ, R15.reuse ;  /* 0x000000ffff091224 */ /* 0x100fe400078e000f */
[----:B------:R-:W-:Y:S02]  /*0590*/  @P0 IMAD.MOV.U32 R9, RZ, RZ, R16 ;  /* 0x000000ffff090224 */ /* 0x000fe400078e0010 */
[----:B------:R-:W-:-:S02]  /*05a0*/  @P2 IMAD.MOV.U32 R10, RZ, RZ, R15 ;  /* 0x000000ffff0a2224 */ /* 0x000fc400078e000f */
[----:B------:R-:W-:Y:S01]  /*05b0*/  @P1 IMAD.MOV.U32 R10, RZ, RZ, R16 ;  /* 0x000000ffff0a1224 */ /* 0x000fe200078e0010 */
[----:B------:R-:W-:Y:S01]  /*05c0*/  @P0 MOV R10, R17 ;  /* 0x00000011000a0202 */ /* 0x000fe20000000f00 */
[----:B------:R-:W-:Y:S02]  /*05d0*/  @P3 IMAD.MOV.U32 R9, RZ, RZ, R17 ;  /* 0x000000ffff093224 */ /* 0x000fe400078e0011 */
[--C-:B------:R-:W-:Y:S02]  /*05e0*/  @P5 IMAD.MOV.U32 R9, RZ, RZ, R18.reuse ;  /* 0x000000ffff095224 */ /* 0x100fe400078e0012 */
[--C-:B------:R-:W-:Y:S02]  /*05f0*/  @P4 IMAD.MOV.U32 R9, RZ, RZ, R3.reuse ;  /* 0x000000ffff094224 */ /* 0x100fe400078e0003 */
[----:B------:R-:W-:Y:S02]  /*0600*/  @P3 IMAD.MOV.U32 R10, RZ, RZ, R18 ;  /* 0x000000ffff0a3224 */ /* 0x000fe400078e0012 */
[----:B------:R-:W-:-:S02]  /*0610*/  @P5 IMAD.MOV.U32 R10, RZ, RZ, R3 ;  /* 0x000000ffff0a5224 */ /* 0x000fc400078e0003 */
        /* <DEDUP_REMOVED lines=11> */
[----:B------:R-:W-:-:S05]  /*06d0*/  @P0 IMAD.MOV.U32 R12, RZ, RZ, R3 ;  /* 0x000000ffff0c0224 */ /* 0x000fca00078e0003 */
[----:B------:R-:W-:-:S07]  /*06e0*/  SHF.L.W.U32.HI R11, R12, R9, R11 ;  /* 0x000000090c0b7219 */ /* 0x000fce0000010e0b */
.L_x_302:
[----:B------:R-:W-:Y:S05]  /*06f0*/  BSYNC.RECONVERGENT B1 ;  /* 0x0000000000017941 */ /* 0x000fea0003800200 */
.L_x_301:
        /* <DEDUP_REMOVED lines=18> */
.L_x_299:
[----:B------:R-:W-:Y:S05]  /*0820*/  BSYNC.RECONVERGENT B0 ;  /* 0x0000000000007941 */ /* 0x000fea0003800200 */
.L_x_298:
[----:B------:R-:W-:Y:S01]  /*0830*/  FADD R21, R19, R19 ;  /* 0x0000001313157221 */ /* 0x000fe20000000000 */
[----:B------:R-:W-:Y:S02]  /*0840*/  IMAD.MOV.U32 R8, RZ, RZ, 0x37cbac00 ;  /* 0x37cbac00ff087424 */ /* 0x000fe400078e00ff */
[----:B------:R-:W-:Y:S01]  /*0850*/  FMUL R11, R10, R10 ;  /* 0x0000000a0a0b7220 */ /* 0x000fe20000400000 */
[----:B------:R-:W-:Y:S01]  /*0860*/  LOP3.LUT R0, R3, 0x1, RZ, 0xc0, !PT ;  /* 0x0000000103007812 */ /* 0x000fe200078ec0ff */
[----:B------:R-:W-:Y:S01]  /*0870*/  FFMA R21, R2, 1.6180340051651000977, R21 ;  /* 0x3fcf1bbd02157823 */ /* 0x000fe20000000015 */
[----:B------:R-:W-:Y:S02]  /*0880*/  IMAD.MOV.U32 R9, RZ, RZ, 0x3c0885e4 ;  /* 0x3c0885e4ff097424 */ /* 0x000fe400078e00ff */
[----:B------:R-:W-:Y:S01]  /*0890*/  FFMA R12, R11, R8, -0.0013887860113754868507 ;  /* 0xbab607ed0b0c7423 */ /* 0x000fe20000000008 */
[----:B------:R-:W-:Y:S01]  /*08a0*/  ISETP.NE.U32.AND P0, PT, R0, 0x1, PT ;  /* 0x000000010000780c */ /* 0x000fe20003f05070 */
[----:B------:R-:W-:Y:S01]  /*08b0*/  FMUL R22, R21, 0.63661974668502807617 ;  /* 0x3f22f98315167820 */ /* 0x000fe20000400000 */
[----:B------:R-:W-:Y:S01]  /*08c0*/  VIADD R0, R3, 0x1 ;  /* 0x0000000103007836 */ /* 0x000fe20000000000 */
[----:B------:R-:W-:Y:S01]  /*08d0*/  BSSY.RECONVERGENT B0, `(.L_x_303) ;  /* 0x0000074000007945 */ /* 0x000fe20003800200 */
[----:B------:R-:W-:Y:S01]  /*08e0*/  FSEL R12, R12, -0.00019574658654164522886, P0 ;  /* 0xb94d41530c0c7808 */ /* 0x000fe20000000000 */
[----:B------:R-:W-:Y:S01]  /*08f0*/  IMAD.MOV.U32 R3, RZ, RZ, 0x3e2aaaa8 ;  /* 0x3e2aaaa8ff037424 */ /* 0x000fe200078e00ff */
[----:B------:R-:W-:Y:S01]  /*0900*/  FSEL R20, R9, 0.041666727513074874878, !P0 ;  /* 0x3d2aaabb09147808 */ /* 0x000fe20004000000 */
[----:B------:R-:W0:Y:S01]  /*0910*/  F2I.NTZ R22, R22 ;  /* 0x0000001600167305 */ /* 0x000e220000203100 */
[----:B------:R-:W-:-:S02]  /*0920*/  LOP3.LUT P1, RZ, R0, 0x2, RZ, 0xc0, !PT ;  /* 0x0000000200ff7812 */ /* 0x000fc4000782c0ff */
[----:B------:R-:W-:Y:S01]  /*0930*/  FSEL R0, R10, 1, !P0 ;  /* 0x3f8000000a007808 */ /* 0x000fe20004000000 */
[----:B------:R-:W-:Y:S01]  /*0940*/  FFMA R12, R11, R12, R20 ;  /* 0x0000000c0b0c7223 */ /* 0x000fe20000000014 */
[----:B------:R-:W-:Y:S02]  /*0950*/  FSEL R20, -R3, -0.4999999701976776123, !P0 ;  /* 0xbeffffff03147808 */ /* 0x000fe40004000100 */
[----:B------:R-:W-:-:S03]  /*0960*/  FSETP.GE.AND P0, PT, |R21|, 105615, PT ;  /* 0x47ce47801500780b */ /* 0x000fc60003f06200 */
[C---:B------:R-:W-:Y:S01]  /*0970*/  FFMA R12, R11.reuse, R12, R20 ;  /* 0x0000000c0b0c7223 */ /* 0x040fe20000000014 */
[----:B------:R-:W-:Y:S01]  /*0980*/  FFMA R11, R11, R0, RZ ;  /* 0x000000000b0b7223 */ /* 0x000fe200000000ff */
[----:B0-----:R-:W-:-:S03]  /*0990*/  I2FP.F32.S32 R10, R22 ;  /* 0x00000016000a7245 */ /* 0x001fc60000201400 */
[----:B------:R-:W-:Y:S02]  /*09a0*/  FFMA R0, R11, R12, R0 ;  /* 0x0000000c0b007223 */ /* 0x000fe40000000000 */
[C---:B------:R-:W-:Y:S02]  /*09b0*/  FFMA R13, R10.reuse, -1.5707962512969970703, R21 ;  /* 0xbfc90fda0a0d7823 */ /* 0x040fe40000000015 */
[----:B------:R-:W-:Y:S02]  /*09c0*/  @P1 FADD R0, RZ, -R0 ;  /* 0x80000000ff001221 */ /* 0x000fe40000000000 */
[----:B------:R-:W-:Y:S02]  /*09d0*/  FFMA R13, R10, -7.5497894158615963534e-08, R13 ;  /* 0xb3a221680a0d7823 */ /* 0x000fe4000000000d */
[----:B------:R-:W-:Y:S02]  /*09e0*/  FFMA R20, R0, 0.61803400516510009766, RZ ;  /* 0x3f1e377a00147823 */ /* 0x000fe400000000ff */
[----:B------:R-:W-:Y:S01]  /*09f0*/  FFMA R10, R10, -5.3903029534742383927e-15, R13 ;  /* 0xa7c234c50a0a7823 */ /* 0x000fe2000000000d */
[----:B------:R-:W-:Y:S06]  /*0a00*/  @!P0 BRA `(.L_x_304) ;  /* 0x0000000400808947 */ /* 0x000fec0003800000 */
[----:B------:R-:W-:-:S13]  /*0a10*/  FSETP.NEU.AND P0, PT, |R21|, +INF , PT ;  /* 0x7f8000001500780b */ /* 0x000fda0003f0d200 */
[----:B------:R-:W-:Y:S05]  /*0a20*/  @!P0 BRA `(.L_x_305) ;  /* 0x0000000400708947 */ /* 0x000fea0003800000 */
[----:B------:R-:W-:Y:S02]  /*0a30*/  SHF.L.U32 R0, R21, 0x8, RZ ;  /* 0x0000000815007819 */ /* 0x000fe400000006ff */
[----:B------:R-:W-:Y:S01]  /*0a40*/  CS2R R22, SRZ ;  /* 0x0000000000167805 */ /* 0x000fe2000001ff00 */
[----:B------:R-:W0:Y:S01]  /*0a50*/  LDCU.64 UR6, c[0x4][URZ] ;  /* 0x01000000ff0677ac */ /* 0x000e220008000a00 */
[----:B------:R-:W-:Y:S01]  /*0a60*/  LOP3.LUT R0, R0, 0x80000000, RZ, 0xfc, !PT ;  /* 0x8000000000007812 */ /* 0x000fe200078efcff */
[----:B------:R-:W-:Y:S01]  /*0a70*/  UMOV UR5, URZ ;  /* 0x000000ff00057c82 */ /* 0x000fe20008000000 */
[----:B------:R-:W-:-:S05]  /*0a80*/  UMOV UR4, URZ ;  /* 0x000000ff00047c82 */ /* 0x000fca0008000000 */
.L_x_306:
        /* <DEDUP_REMOVED lines=43> */
[--C-:B------:R-:W-:Y:S02]  /*0d40*/  @P1 IMAD.MOV.U32 R11, RZ, RZ, R15.reuse ;  /* 0x000000ffff0b1224 */ /* 0x100fe400078e000f */
[----:B------:R-:W-:Y:S02]  /*0d50*/  @P0 IMAD.MOV.U32 R11, RZ, RZ, R16 ;  /* 0x000000ffff0b0224 */ /* 0x000fe400078e0010 */
[----:B------:R-:W-:-:S02]  /*0d60*/  @P2 IMAD.MOV.U32 R0, RZ, RZ, R15 ;  /* 0x000000ffff002224 */ /* 0x000fc400078e000f */
[----:B------:R-:W-:Y:S02]  /*0d70*/  @P1 IMAD.MOV.U32 R0, RZ, RZ, R16 ;  /* 0x000000ffff001224 */ /* 0x000fe400078e0010 */
[----:B------:R-:W-:Y:S01]  /*0d80*/  @P3 MOV R11, R17 ;  /* 0x00000011000b3202 */ /* 0x000fe20000000f00 */
[--C-:B------:R-:W-:Y:S02]  /*0d90*/  @P5 IMAD.MOV.U32 R11, RZ, RZ, R18.reuse ;  /* 0x000000ffff0b5224 */ /* 0x100fe400078e0012 */
[----:B------:R-:W-:Y:S02]  /*0da0*/  @P0 IMAD.MOV.U32 R0, RZ, RZ, R17 ;  /* 0x000000ffff000224 */ /* 0x000fe400078e0011 */
[--C-:B------:R-:W-:Y:S02]  /*0db0*/  @P4 IMAD.MOV.U32 R11, RZ, RZ, R23.reuse ;  /* 0x000000ffff0b4224 */ /* 0x100fe400078e0017 */
[----:B------:R-:W-:Y:S02]  /*0dc0*/  @P3 IMAD.MOV.U32 R0, RZ, RZ, R18 ;  /* 0x000000ffff003224 */ /* 0x000fe400078e0012 */
[----:B------:R-:W-:-:S02]  /*0dd0*/  @P5 IMAD.MOV.U32 R0, RZ, RZ, R23 ;  /* 0x000000ffff005224 */ /* 0x000fc400078e0017 */
        /* <DEDUP_REMOVED lines=8> */
[----:B------:R-:W-:Y:S02]  /*0e60*/  @P5 IMAD.MOV.U32 R13, RZ, RZ, R17 ;  /* 0x000000ffff0d5224 */ /* 0x000fe400078e0011 */
[----:B------:R-:W-:Y:S01]  /*0e70*/  @P4 IMAD.MOV.U32 R13, RZ, RZ, R18 ;  /* 0x000000ffff0d4224 */ /* 0x000fe200078e0012 */
[----:B------:R-:W-:-:S07]  /*0e80*/  SHF.L.W.U32.HI R0, R12, R11, R0 ;  /* 0x0000000b0c007219 */ /* 0x000fce0000010e00 */
[----:B------:R-:W-:-:S05]  /*0e90*/  @P0 IMAD.MOV.U32 R13, RZ, RZ, R23 ;  /* 0x000000ffff0d0224 */ /* 0x000fca00078e0017 */
[----:B------:R-:W-:-:S07]  /*0ea0*/  SHF.L.W.U32.HI R12, R13, R11, R12 ;  /* 0x0000000b0d0c7219 */ /* 0x000fce0000010e0c */
.L_x_308:
[----:B------:R-:W-:Y:S05]  /*0eb0*/  BSYNC.RECONVERGENT B1 ;  /* 0x0000000000017941 */ /* 0x000fea0003800200 */
.L_x_307:
        /* <DEDUP_REMOVED lines=17> */
[----:B0-----:R-:W-:Y:S01]  /*0fd0*/  FSEL R10, -R12, R12, !P1 ;  /* 0x0000000c0c0a7208 */ /* 0x001fe20004800100 */
[----:B------:R-:W-:Y:S06]  /*0fe0*/  BRA `(.L_x_304) ;  /* 0x0000000000087947 */ /* 0x000fec0003800000 */
.L_x_305:
[----:B------:R-:W-:Y:S01]  /*0ff0*/  FMUL R10, RZ, R21 ;  /* 0x00000015ff0a7220 */ /* 0x000fe20000400000 */
[----:B------:R-:W-:-:S07]  /*1000*/  IMAD.MOV.U32 R22, RZ, RZ, RZ ;  /* 0x000000ffff167224 */ /* 0x000fce00078e00ff */
.L_x_304:
[----:B------:R-:W-:Y:S05]  /*1010*/  BSYNC.RECONVERGENT B0 ;  /* 0x0000000000007941 */ /* 0x000fea0003800200 */
.L_x_303:
[----:B------:R-:W-:Y:S01]  /*1020*/  FMUL R11, R19, 3 ;  /* 0x40400000130b7820 */ /* 0x000fe20000400000 */
[----:B------:R-:W-:Y:S01]  /*1030*/  FMUL R13, R10, R10 ;  /* 0x0000000a0a0d7220 */ /* 0x000fe20000400000 */
[C---:B------:R-:W-:Y:S01]  /*1040*/  LOP3.LUT R12, R22.reuse, 0x1, RZ, 0xc0, !PT ;  /* 0x00000001160c7812 */ /* 0x040fe200078ec0ff */
[----:B------:R-:W-:Y:S02]  /*1050*/  VIADD R22, R22, 0x1 ;  /* 0x0000000116167836 */ /* 0x000fe40000000000 */
[----:B------:R-:W-:Y:S01]  /*1060*/  FFMA R11, R2, 2.6180341243743896484, R11 ;  /* 0x40278ddf020b7823 */ /* 0x000fe2000000000b */
[----:B------:R-:W-:Y:S01]  /*1070*/  FFMA R0, R13, R8, -0.0013887860113754868507 ;  /* 0xbab607ed0d007423 */ /* 0x000fe20000000008 */
[----:B------:R-:W-:Y:S01]  /*1080*/  ISETP.NE.U32.AND P0, PT, R12, 0x1, PT ;  /* 0x000000010c00780c */ /* 0x000fe20003f05070 */
[----:B------:R-:W-:Y:S01]  /*1090*/  BSSY.RECONVERGENT B0, `(.L_x_309) ;  /* 0x0000076000007945 */ /* 0x000fe20003800200 */
[----:B------:R-:W-:Y:S01]  /*10a0*/  FMUL R19, R11, 0.63661974668502807617 ;  /* 0x3f22f9830b137820 */ /* 0x000fe20000400000 */
[----:B------:R-:W-:-:S02]  /*10b0*/  LOP3.LUT P1, RZ, R22, 0x2, RZ, 0xc0, !PT ;  /* 0x0000000216ff7812 */ /* 0x000fc4000782c0ff */
[----:B------:R-:W-:Y:S02]  /*10c0*/  FSEL R0, R0, -0.00019574658654164522886, P0 ;  /* 0xb94d415300007808 */ /* 0x000fe40000000000 */
[----:B------:R-:W-:Y:S01]  /*10d0*/  FSEL R12, R9, 0.041666727513074874878, !P0 ;  /* 0x3d2aaabb090c7808 */ /* 0x000fe20004000000 */
[----:B------:R-:W0:Y:S01]  /*10e0*/  F2I.NTZ R19, R19 ;  /* 0x0000001300137305 */ /* 0x000e220000203100 */
[----:B------:R-:W-:-:S03]  /*10f0*/  FSEL R21, -R3, -0.4999999701976776123, !P0 ;  /* 0xbeffffff03157808 */ /* 0x000fc60004000100 */
[----:B------:R-:W-:Y:S01]  /*1100*/  FFMA R12, R13, R0, R12 ;  /* 0x000000000d0c7223 */ /* 0x000fe2000000000c */
[----:B------:R-:W-:Y:S02]  /*1110*/  FSEL R0, R10, 1, !P0 ;  /* 0x3f8000000a007808 */ /* 0x000fe40004000000 */
[----:B------:R-:W-:Y:S01]  /*1120*/  FSETP.GE.AND P0, PT, |R11|, 105615, PT ;  /* 0x47ce47800b00780b */ /* 0x000fe20003f06200 */
[C---:B------:R-:W-:Y:S02]  /*1130*/  FFMA R12, R13.reuse, R12, R21 ;  /* 0x0000000c0d0c7223 */ /* 0x040fe40000000015 */
[----:B------:R-:W-:-:S04]  /*1140*/  FFMA R13, R13, R0, RZ ;  /* 0x000000000d0d7223 */ /* 0x000fc800000000ff */
[----:B------:R-:W-:Y:S01]  /*1150*/  FFMA R0, R13, R12, R0 ;  /* 0x0000000c0d007223 */ /* 0x000fe20000000000 */
[----:B0-----:R-:W-:-:S03]  /*1160*/  I2FP.F32.S32 R10, R19 ;  /* 0x00000013000a7245 */ /* 0x001fc60000201400 */
[----:B------:R-:W-:Y:S02]  /*1170*/  @P1 FADD R0, RZ, -R0 ;  /* 0x80000000ff001221 */ /* 0x000fe40000000000 */
[----:B------:R-:W-:-:S04]  /*1180*/  FFMA R13, R10, -1.5707962512969970703, R11 ;  /* 0xbfc90fda0a0d7823 */ /* 0x000fc8000000000b */
[----:B------:R-:W-:Y:S01]  /*1190*/  FFMA R21, R10, -7.5497894158615963534e-08, R13 ;  /* 0xb3a221680a157823 */ /* 0x000fe2000000000d */
[----:B------:R-:W-:-:S03]  /*11a0*/  FMUL R13, R0, 0.61803400516510009766 ;  /* 0x3f1e377a000d7820 */ /* 0x000fc60000400000 */
[----:B------:R-:W-:Y:S01]  /*11b0*/  FFMA R0, R10, -5.3903029534742383927e-15, R21 ;  /* 0xa7c234c50a007823 */ /* 0x000fe20000000015 */
[----:B------:R-:W-:Y:S01]  /*11c0*/  FFMA R10, R13, 0.5, R20 ;  /* 0x3f0000000d0a7823 */ /* 0x000fe20000000014 */
[----:B------:R-:W-:Y:S06]  /*11d0*/  @!P0 BRA `(.L_x_310) ;  /* 0x0000000400848947 */ /* 0x000fec0003800000 */
[----:B------:R-:W-:-:S13]  /*11e0*/  FSETP.NEU.AND P0, PT, |R11|, +INF , PT ;  /* 0x7f8000000b00780b */ /* 0x000fda0003f0d200 */
[----:B------:R-:W-:Y:S05]  /*11f0*/  @!P0 BRA `(.L_x_311) ;  /* 0x0000000400748947 */ /* 0x000fea0003800000 */
[----:B------:R-:W-:Y:S01]  /*1200*/  IMAD.SHL.U32 R0, R11, 0x100, RZ ;  /* 0x000001000b007824 */ /* 0x000fe200078e00ff */
[----:B------:R-:W0:Y:S01]  /*1210*/  LDCU.64 UR6, c[0x4][URZ] ;  /* 0x01000000ff0677ac */ /* 0x000e220008000a00 */
[----:B------:R-:W-:Y:S02]  /*1220*/  IMAD.MOV.U32 R19, RZ, RZ, RZ ;  /* 0x000000ffff137224 */ /* 0x000fe400078e00ff */
[----:B------:R-:W-:Y:S01]  /*1230*/  IMAD.MOV.U32 R22, RZ, RZ, RZ ;  /* 0x000000ffff167224 */ /* 0x000fe200078e00ff */
[----:B------:R-:W-:Y:S01]  /*1240*/  LOP3.LUT R0, R0, 0x80000000, RZ, 0xfc, !PT ;  /* 0x8000000000007812 */ /* 0x000fe200078efcff */
[----:B------:R-:W-:Y:S01]  /*1250*/  UMOV UR5, URZ ;  /* 0x000000ff00057c82 */ /* 0x000fe20008000000 */
[----:B------:R-:W-:-:S05]  /*1260*/  UMOV UR4, URZ ;  /* 0x000000ff00047c82 */ /* 0x000fca0008000000 */
.L_x_312:
        /* <DEDUP_REMOVED lines=40> */
[----:B------:R-:W-:Y:S01]  /*14f0*/  @P4 IMAD.MOV.U32 R0, RZ, RZ, R14 ;  /* 0x000000ffff004224 */ /* 0x000fe200078e000e */
[----:B------:R-:W-:Y:S01]  /*1500*/  ISETP.EQ.AND P4, PT, R22, 0x4, PT ;  /* 0x000000041600780c */ /* 0x000fe20003f82270 */
[--C-:B------:R-:W-:Y:S01]  /*1510*/  @P2 IMAD.MOV.U32 R0, RZ, RZ, R15.reuse ;  /* 0x000000ffff002224 */ /* 0x100fe200078e000f */
[----:B------:R-:W-:Y:S01]  /*1520*/  @P2 MOV R13, R14 ;  /* 0x0000000e000d2202 */ /* 0x000fe20000000f00 */
[----:B------:R-:W-:Y:S02]  /*1530*/  @P1 IMAD.MOV.U32 R13, RZ, RZ, R15 ;  /* 0x000000ffff0d1224 */ /* 0x000fe400078e000f */
[----:B------:R-:W-:-:S02]  /*1540*/  @P0 IMAD.MOV.U32 R13, RZ, RZ, R16 ;  /* 0x000000ffff0d0224 */ /* 0x000fc400078e0010 */
[----:B------:R-:W-:Y:S02]  /*1550*/  @P1 IMAD.MOV.U32 R0, RZ, RZ, R16 ;  /* 0x000000ffff001224 */ /* 0x000fe400078e0010 */
[----:B------:R-:W-:Y:S02]  /*1560*/  @P3 IMAD.MOV.U32 R13, RZ, RZ, R17 ;  /* 0x000000ffff0d3224 */ /* 0x000fe400078e0011 */
[----:B------:R-:W-:Y:S02]  /*1570*/  @P5 IMAD.MOV.U32 R13, RZ, RZ, R18 ;  /* 0x000000ffff0d5224 */ /* 0x000fe400078e0012 */
[----:B------:R-:W-:Y:S02]  /*1580*/  @P4 IMAD.MOV.U32 R13, RZ, RZ, R19 ;  /* 0x000000ffff0d4224 */ /* 0x000fe400078e0013 */
[----:B------:R-:W-:Y:S01]  /*1590*/  @P0 IMAD.MOV.U32 R0, RZ, RZ, R17 ;  /* 0x000000ffff000224 */ /* 0x000fe200078e0011 */
[----:B------:R-:W-:Y:S01]  /*15a0*/  @P3 MOV R0, R18 ;  /* 0x0000001200003202 */ /* 0x000fe20000000f00 */
[----:B------:R-:W-:-:S02]  /*15b0*/  @P5 IMAD.MOV.U32 R0, RZ, RZ, R19 ;  /* 0x000000ffff005224 */ /* 0x000fc400078e0013 */
[----:B------:R-:W-:Y:S01]  /*15c0*/  IMAD.MOV.U32 R20, RZ, RZ, R13 ;  /* 0x000000ffff147224 */ /* 0x000fe200078e000d */
[----:B------:R-:W-:Y:S06]  /*15d0*/  @!P6 BRA `(.L_x_314) ;  /* 0x00000000002ce947 */ /* 0x000fec0003800000 */
[----:B------:R-:W-:Y:S01]  /*15e0*/  @P2 IMAD.MOV.U32 R21, RZ, RZ, R6 ;  /* 0x000000ffff152224 */ /* 0x000fe200078e0006 */
[----:B------:R-:W-:Y:S01]  /*15f0*/  LOP3.LUT R13, R12, 0x1f, RZ, 0xc0, !PT ;  /* 0x0000001f0c0d7812 */ /* 0x000fe200078ec0ff */
[----:B------:R-:W-:Y:S01]  /*1600*/  @P1 IMAD.MOV.U32 R21, RZ, RZ, R14 ;  /* 0x000000ffff151224 */ /* 0x000fe200078e000e */
[----:B------:R-:W-:Y:S01]  /*1610*/  @P0 MOV R21, R15 ;  /* 0x0000000f00150202 */ /* 0x000fe20000000f00 */
[----:B------:R-:W-:Y:S01]  /*1620*/  @P3 IMAD.MOV.U32 R21, RZ, RZ, R16 ;  /* 0x000000ffff153224 */ /* 0x000fe200078e0010 */
[----:B------:R-:W-:Y:S01]  /*1630*/  ISETP.EQ.AND P0, PT, R22, 0x8, PT ;  /* 0x000000081600780c */ /* 0x000fe20003f02270 */
[----:B------:R-:W-:Y:S01]  /*1640*/  @P5 IMAD.MOV.U32 R21, RZ, RZ, R17 ;  /* 0x000000ffff155224 */ /* 0x000fe200078e0011 */
[----:B------:R-:W-:Y:S01]  /*1650*/  SHF.L.W.U32.HI R0, R20, R13, R0 ;  /* 0x0000000d14007219 */ /* 0x000fe20000010e00 */
[----:B------:R-:W-:-:S10]  /*1660*/  @P4 IMAD.MOV.U32 R21, RZ, RZ, R18 ;  /* 0x000000ffff154224 */ /* 0x000fd400078e0012 */
[----:B------:R-:W-:-:S05]  /*1670*/  @P0 IMAD.MOV.U32 R21, RZ, RZ, R19 ;  /* 0x000000ffff150224 */ /* 0x000fca00078e0013 */
[----:B------:R-:W-:-:S07]  /*1680*/  SHF.L.W.U32.HI R20, R21, R13, R20 ;  /* 0x0000000d15147219 */ /* 0x000fce0000010e14 */
.L_x_314:
[----:B------:R-:W-:Y:S05]  /*1690*/  BSYNC.RECONVERGENT B1 ;  /* 0x0000000000017941 */ /* 0x000fea0003800200 */
.L_x_313:
        /* <DEDUP_REMOVED lines=17> */
[----:B0-----:R-:W-:Y:S01]  /*17b0*/  FSEL R0, -R20, R20, !P1 ;  /* 0x0000001414007208 */ /* 0x001fe20004800100 */
[----:B------:R-:W-:Y:S06]  /*17c0*/  BRA `(.L_x_310) ;  /* 0x0000000000087947 */ /* 0x000fec0003800000 */
.L_x_311:
[----:B------:R-:W-:Y:S01]  /*17d0*/  FMUL R0, RZ, R11 ;  /* 0x0000000bff007220 */ /* 0x000fe20000400000 */
[----:B------:R-:W-:-:S07]  /*17e0*/  IMAD.MOV.U32 R19, RZ, RZ, RZ ;  /* 0x000000ffff137224 */ /* 0x000fce00078e00ff */
.L_x_310:
[----:B------:R-:W-:Y:S05]  /*17f0*/  BSYNC.RECONVERGENT B0 ;  /* 0x0000000000007941 */ /* 0x000fea0003800200 */
.L_x_309:
        /* <DEDUP_REMOVED lines=11> */
[C---:B------:R-:W-:Y:S01]  /*18b0*/  FFMA R8, R11.reuse, R8, R12 ;  /* 0x000000080b087223 */ /* 0x040fe2000000000c */
[----:B------:R-:W-:Y:S02]  /*18c0*/  IMAD.MOV.U32 R12, RZ, RZ, 0x3eaaaaab ;  /* 0x3eaaaaabff0c7424 */ /* 0x000fe400078e00ff */
[C---:B------:R-:W-:Y:S01]  /*18d0*/  FFMA R3, R11.reuse, R0, RZ ;  /* 0x000000000b037223 */ /* 0x040fe200000000ff */
[----:B------:R-:W-:-:S04]  /*18e0*/  FFMA R8, R11, R8, R9 ;  /* 0x000000080b087223 */ /* 0x000fc80000000009 */
[----:B------:R-:W-:Y:S01]  /*18f0*/  FFMA R0, R3, R8, R0 ;  /* 0x0000000803007223 */ /* 0x000fe20000000000 */
[----:B------:R-:W-:-:S03]  /*1900*/  IMAD.MOV.U32 R3, RZ, RZ, 0x40400000 ;  /* 0x40400000ff037424 */ /* 0x000fc600078e00ff */
[----:B------:R-:W-:Y:S01]  /*1910*/  @P1 FADD R0, RZ, -R0 ;  /* 0x80000000ff001221 */ /* 0x000fe20000000000 */
[----:B------:R-:W-:-:S03]  /*1920*/  FFMA R3, R12, -R3, 1 ;  /* 0x3f8000000c037423 */ /* 0x000fc60000000803 */
[----:B------:R-:W-:Y:S01]  /*1930*/  FMUL R0, R0, 0.61803400516510009766 ;  /* 0x3f1e377a00007820 */ /* 0x000fe20000400000 */
[----:B------:R-:W-:-:S03]  /*1940*/  FFMA R3, R3, R12, 0.3333333432674407959 ;  /* 0x3eaaaaab03037423 */ /* 0x000fc6000000000c */
[----:B------:R-:W0:Y:S01]  /*1950*/  FCHK P0, R0, 3 ;  /* 0x4040000000007902 */ /* 0x000e220000000000 */
[----:B------:R-:W-:-:S04]  /*1960*/  FFMA R8, R0, R3, RZ ;  /* 0x0000000300087223 */ /* 0x000fc800000000ff */
[----:B------:R-:W-:-:S04]  /*1970*/  FFMA R9, R8, -3, R0 ;  /* 0xc040000008097823 */ /* 0x000fc80000000000 */
[----:B------:R-:W-:Y:S01]  /*1980*/  FFMA R3, R3, R9, R8 ;  /* 0x0000000903037223 */ /* 0x000fe20000000008 */
[----:B0-----:R-:W-:Y:S06]  /*1990*/  @!P0 BRA `(.L_x_316) ;  /* 0x0000000000108947 */ /* 0x001fec0003800000 */
[----:B------:R-:W-:Y:S01]  /*19a0*/  IMAD.MOV.U32 R3, RZ, RZ, 0x40400000 ;  /* 0x40400000ff037424 */ /* 0x000fe200078e00ff */
[----:B------:R-:W-:-:S07]  /*19b0*/  MOV R8, 0x19d0 ;  /* 0x000019d000087802 */ /* 0x000fce0000000f00 */
[----:B------:R-:W-:Y:S05]  /*19c0*/  CALL.REL.NOINC `($__internal_14_$__cuda_sm3x_div_rn_noftz_f32_slowpath) ;  /* 0x0000001000c87944 */ /* 0x000fea0003c00000 */
[----:B------:R-:W-:-:S07]  /*19d0*/  IMAD.MOV.U32 R3, RZ, RZ, R0 ;  /* 0x000000ffff037224 */ /* 0x000fce00078e0000 */
.L_x_316:
[----:B------:R-:W-:Y:S05]  /*19e0*/  BSYNC.RECONVERGENT B0 ;  /* 0x0000000000007941 */ /* 0x000fea0003800200 */
.L_x_315:
[----:B------:R-:W0:Y:S01]  /*19f0*/  LDC R9, c[0x0][0x38c] ;  /* 0x0000e300ff097b82 */ /* 0x000e220000000800 */
[----:B------:R-:W-:Y:S01]  /*1a00*/  BSSY.RECONVERGENT B0, `(.L_x_317) ;  /* 0x0000068000007945 */ /* 0x000fe20003800200 */
[----:B------:R-:W-:Y:S01]  /*1a10*/  FADD R10, R10, R3 ;  /* 0x000000030a0a7221 */ /* 0x000fe20000000000 */
[----:B0-----:R-:W-:-:S04]  /*1a20*/  FMUL R9, R9, 4 ;  /* 0x4080000009097820 */ /* 0x001fc80000400000 */
[----:B------:R-:W-:-:S04]  /*1a30*/  FFMA R0, R2, 4.2360682487487792969, R9 ;  /* 0x40878ddf02007823 */ /* 0x000fc80000000009 */
        /* <DEDUP_REMOVED lines=9> */
[----:B------:R-:W-:Y:S05]  /*1ad0*/  @!P0 BRA `(.L_x_319) ;  /* 0x0000000400608947 */ /* 0x000fea0003800000 */
[----:B------:R-:W0:Y:S01]  /*1ae0*/  LDC.64 R8, c[0x4][RZ] ;  /* 0x01000000ff087b82 */ /* 0x000e220000000a00 */
[----:B------:R-:W-:Y:S01]  /*1af0*/  SHF.L.U32 R11, R0, 0x8, RZ ;  /* 0x00000008000b7819 */ /* 0x000fe200000006ff */
[----:B------:R-:W-:Y:S01]  /*1b00*/  IMAD.MOV.U32 R3, RZ, RZ, RZ ;  /* 0x000000ffff037224 */ /* 0x000fe200078e00ff */
[----:B------:R-:W-:Y:S01]  /*1b10*/  UMOV UR4, URZ ;  /* 0x000000ff00047c82 */ /* 0x000fe20008000000 */
[----:B------:R-:W-:Y:S01]  /*1b20*/  IMAD.MOV.U32 R19, RZ, RZ, RZ ;  /* 0x000000ffff137224 */ /* 0x000fe200078e00ff */
[----:B------:R-:W-:-:S07]  /*1b30*/  LOP3.LUT R11, R11, 0x80000000, RZ, 0xfc, !PT ;  /* 0x800000000b0b7812 */ /* 0x000fce00078efcff */
.L_x_320:
[----:B0-----:R-:W-:-:S06]  /*1b40*/  IMAD.WIDE.U32 R12, R19, 0x4, R8 ;  /* 0x00000004130c7825 */ /* 0x001fcc00078e0008 */
[----:B------:R-:W2:Y:S01]  /*1b50*/  LDG.E.CONSTANT R12, desc[UR8][R12.64] ;  /* 0x000000080c0c7981 */ /* 0x000ea2000c1e9900 */
[C---:B------:R-:W-:Y:S02]  /*1b60*/  IMAD.SHL.U32 R22, R19.reuse, 0x4, RZ ;  /* 0x0000000413167824 */ /* 0x040fe400078e00ff */
[----:B------:R-:W-:-:S03]  /*1b70*/  VIADD R19, R19, 0x1 ;  /* 0x0000000113137836 */ /* 0x000fc60000000000 */
[C---:B------:R-:W-:Y:S02]  /*1b80*/  ISETP.EQ.AND P0, PT, R22.reuse, RZ, PT ;  /* 0x000000ff1600720c */ /* 0x040fe40003f02270 */
[C---:B------:R-:W-:Y:S02]  /*1b90*/  ISETP.EQ.AND P5, PT, R22.reuse, 0x4, PT ;  /* 0x000000041600780c */ /* 0x040fe40003fa2270 */
[C---:B------:R-:W-:Y:S02]  /*1ba0*/  ISETP.EQ.AND P4, PT, R22.reuse, 0x8, PT ;  /* 0x000000081600780c */ /* 0x040fe40003f82270 */
[C---:B------:R-:W-:Y:S02]  /*1bb0*/  ISETP.EQ.AND P3, PT, R22.reuse, 0xc, PT ;  /* 0x0000000c1600780c */ /* 0x040fe40003f62270 */
[C---:B------:R-:W-:Y:S02]  /*1bc0*/  ISETP.EQ.AND P2, PT, R22.reuse, 0x10, PT ;  /* 0x000000101600780c */ /* 0x040fe40003f42270 */
[----:B------:R-:W-:Y:S01]  /*1bd0*/  ISETP.EQ.AND P1, PT, R22, 0x14, PT ;  /* 0x000000141600780c */ /* 0x000fe20003f22270 */
[----:B--2---:R-:W-:-:S03]  /*1be0*/  IMAD.WIDE.U32 R20, R12, R11, RZ ;  /* 0x0000000b0c147225 */ /* 0x004fc600078e00ff */
[----:B------:R-:W-:-:S04]  /*1bf0*/  IADD3 R20, P6, PT, R20, R3, RZ ;  /* 0x0000000314147210 */ /* 0x000fc80007fde0ff */
[----:B------:R-:W-:Y:S01]  /*1c00*/  IADD3.X R3, PT, PT, R21, UR4, RZ, P6, !PT ;  /* 0x0000000415037c10 */ /* 0x000fe2000b7fe4ff */
[--C-:B------:R-:W-:Y:S01]  /*1c10*/  @P0 IMAD.MOV.U32 R6, RZ, RZ, R20.reuse ;  /* 0x000000ffff060224 */ /* 0x100fe200078e0014 */
[----:B------:R-:W-:Y:S01]  /*1c20*/  ISETP.NE.AND P6, PT, R19, 0x6, PT ;  /* 0x000000061300780c */ /* 0x000fe20003fc5270 */
[--C-:B------:R-:W-:Y:S01]  /*1c30*/  @P5 IMAD.MOV.U32 R14, RZ, RZ, R20.reuse ;  /* 0x000000ffff0e5224 */ /* 0x100fe200078e0014 */
[----:B------:R-:W-:Y:S01]  /*1c40*/  @P4 MOV R15, R20 ;  /* 0x00000014000f4202 */ /* 0x000fe20000000f00 */
[--C-:B------:R-:W-:Y:S02]  /*1c50*/  @P3 IMAD.MOV.U32 R16, RZ, RZ, R20.reuse ;  /* 0x000000ffff103224 */ /* 0x100fe400078e0014 */
[--C-:B------:R-:W-:Y:S02]  /*1c60*/  @P2 IMAD.MOV.U32 R17, RZ, RZ, R20.reuse ;  /* 0x000000ffff112224 */ /* 0x100fe400078e0014 */
[----:B------:R-:W-:-:S06]  /*1c70*/  @P1 IMAD.MOV.U32 R18, RZ, RZ, R20 ;  /* 0x000000ffff121224 */ /* 0x000fcc00078e0014 */
[----:B------:R-:W-:Y:S05]  /*1c80*/  @P6 BRA `(.L_x_320) ;  /* 0xfffffffc00ac6947 */ /* 0x000fea000383ffff */
        /* <DEDUP_REMOVED lines=21> */
[--C-:B------:R-:W-:Y:S01]  /*1de0*/  @P1 IMAD.MOV.U32 R11, RZ, RZ, R16.reuse ;  /* 0x000000ffff0b1224 */ /* 0x100fe200078e0010 */
[----:B------:R-:W-:Y:S01]  /*1df0*/  @P0 MOV R11, R17 ;  /* 0x00000011000b0202 */ /* 0x000fe20000000f00 */
[----:B------:R-:W-:-:S02]  /*1e00*/  @P0 IMAD.MOV.U32 R9, RZ, RZ, R16 ;  /* 0x000000ffff090224 */ /* 0x000fc400078e0010 */
[----:B------:R-:W-:Y:S02]  /*1e10*/  @P3 IMAD.MOV.U32 R9, RZ, RZ, R17 ;  /* 0x000000ffff093224 */ /* 0x000fe400078e0011 */
[--C-:B------:R-:W-:Y:S02]  /*1e20*/  @P3 IMAD.MOV.U32 R11, RZ, RZ, R18.reuse ;  /* 0x000000ffff0b3224 */ /* 0x100fe400078e0012 */
[----:B------:R-:W-:Y:S02]  /*1e30*/  @P5 IMAD.MOV.U32 R9, RZ, RZ, R18 ;  /* 0x000000ffff095224 */ /* 0x000fe400078e0012 */
[--C-:B------:R-:W-:Y:S02]  /*1e40*/  @P5 IMAD.MOV.U32 R11, RZ, RZ, R3.reuse ;  /* 0x000000ffff0b5224 */ /* 0x100fe400078e0003 */
[----:B------:R-:W-:Y:S01]  /*1e50*/  @P4 IMAD.MOV.U32 R9, RZ, RZ, R3 ;  /* 0x000000ffff094224 */ /* 0x000fe200078e0003 */
        /* <DEDUP_REMOVED lines=12> */
.L_x_322:
[----:B------:R-:W-:Y:S05]  /*1f20*/  BSYNC.RECONVERGENT B1 ;  /* 0x0000000000017941 */ /* 0x000fea0003800200 */
.L_x_321:
        /* <DEDUP_REMOVED lines=19> */
.L_x_319:
[----:B------:R-:W-:Y:S01]  /*2060*/  FMUL R9, RZ, R0 ;  /* 0x00000000ff097220 */ /* 0x000fe20000400000 */
[----:B------:R-:W-:-:S07]  /*2070*/  IMAD.MOV.U32 R11, RZ, RZ, RZ ;  /* 0x000000ffff0b7224 */ /* 0x000fce00078e00ff */
.L_x_318:
[----:B------:R-:W-:Y:S05]  /*2080*/  BSYNC.RECONVERGENT B0 ;  /* 0x0000000000007941 */ /* 0x000fea0003800200 */
.L_x_317:
[----:B------:R-:W-:Y:S02]  /*2090*/  IMAD.MOV.U32 R0, RZ, RZ, 0x37cbac00 ;  /* 0x37cbac00ff007424 */ /* 0x000fe400078e00ff */
[----:B------:R-:W-:Y:S01]  /*20a0*/  FMUL R3, R9, R9 ;  /* 0x0000000909037220 */ /* 0x000fe20000400000 */
[----:B------:R-:W-:Y:S01]  /*20b0*/  LOP3.LUT R8, R11, 0x1, RZ, 0xc0, !PT ;  /* 0x000000010b087812 */ /* 0x000fe200078ec0ff */
[----:B------:R-:W-:Y:S01]  /*20c0*/  IMAD.MOV.U32 R12, RZ, RZ, 0x3c0885e4 ;  /* 0x3c0885e4ff0c7424 */ /* 0x000fe200078e00ff */
[----:B------:R-:W-:Y:S01]  /*20d0*/  MOV R13, 0x3e2aaaa8 ;  /* 0x3e2aaaa8000d7802 */ /* 0x000fe20000000f00 */
[----:B------:R-:W-:Y:S01]  /*20e0*/  FFMA R0, R3, R0, -0.0013887860113754868507 ;  /* 0xbab607ed03007423 */ /* 0x000fe20000000000 */
[----:B------:R-:W-:Y:S01]  /*20f0*/  ISETP.NE.U32.AND P0, PT, R8, 0x1, PT ;  /* 0x000000010800780c */ /* 0x000fe20003f05070 */
[----:B------:R-:W-:Y:S01]  /*2100*/  VIADD R11, R11, 0x1 ;  /* 0x000000010b0b7836 */ /* 0x000fe20000000000 */
[----:B------:R-:W-:Y:S02]  /*2110*/  UMOV UR4, 0x4 ;  /* 0x0000000400047882 */ /* 0x000fe40000000000 */
[----:B------:R-:W-:-:S02]  /*2120*/  FSEL R8, R0, -0.00019574658654164522886, P0 ;  /* 0xb94d415300087808 */ /* 0x000fc40000000000 */
[----:B------:R-:W-:Y:S02]  /*2130*/  FSEL R12, R12, 0.041666727513074874878, !P0 ;  /* 0x3d2aaabb0c0c7808 */ /* 0x000fe40004000000 */
[----:B------:R-:W-:Y:S02]  /*2140*/  LOP3.LUT P1, RZ, R11, 0x2, RZ, 0xc0, !PT ;  /* 0x000000020bff7812 */ /* 0x000fe4000782c0ff */
[----:B------:R-:W-:Y:S01]  /*2150*/  FSEL R0, R9, 1, !P0 ;  /* 0x3f80000009007808 */ /* 0x000fe20004000000 */
[----:B------:R-:W-:Y:S01]  /*2160*/  FFMA R8, R3, R8, R12 ;  /* 0x0000000803087223 */ /* 0x000fe2000000000c */
[----:B------:R-:W-:Y:S01]  /*2170*/  FSEL R11, -R13, -0.4999999701976776123, !P0 ;  /* 0xbeffffff0d0b7808 */ /* 0x000fe20004000100 */
[----:B------:R-:W-:Y:S02]  /*2180*/  IMAD.MOV.U32 R13, RZ, RZ, 0x40db54cf ;  /* 0x40db54cfff0d7424 */ /* 0x000fe400078e00ff */
[C---:B------:R-:W-:Y:S02]  /*2190*/  FFMA R9, R3.reuse, R0, RZ ;  /* 0x0000000003097223 */ /* 0x040fe400000000ff */
[----:B------:R-:W-:-:S04]  /*21a0*/  FFMA R8, R3, R8, R11 ;  /* 0x0000000803087223 */ /* 0x000fc8000000000b */
[----:B------:R-:W-:-:S04]  /*21b0*/  FFMA R0, R9, R8, R0 ;  /* 0x0000000809007223 */ /* 0x000fc80000000000 */
[----:B------:R-:W-:-:S04]  /*21c0*/  @P1 FADD R0, RZ, -R0 ;  /* 0x80000000ff001221 */ /* 0x000fc80000000000 */
[----:B------:R-:W-:-:S04]  /*21d0*/  FMUL R11, R0, 0.61803400516510009766 ;  /* 0x3f1e377a000b7820 */ /* 0x000fc80000400000 */
[----:B------:R-:W-:-:S07]  /*21e0*/  FFMA R11, R11, 0.25, R10 ;  /* 0x3e8000000b0b7823 */ /* 0x000fce000000000a */
.L_x_297:
[----:B------:R-:W-:-:S04]  /*21f0*/  LOP3.LUT R0, R7, 0x3, RZ, 0xc0, !PT ;  /* 0x0000000307007812 */ /* 0x000fc800078ec0ff */
[----:B------:R-:W-:-:S13]  /*2200*/  ISETP.NE.AND P0, PT, R0, 0x3, PT ;  /* 0x000000030000780c */ /* 0x000fda0003f05270 */
[----:B------:R-:W-:Y:S05]  /*2210*/  @!P0 BRA `(.L_x_296) ;  /* 0x0000000800648947 */ /* 0x000fea0003800000 */
[----:B------:R-:W-:Y:S01]  /*2220*/  VIADD R7, R7, 0x1 ;  /* 0x0000000107077836 */ /* 0x000fe20000000000 */
[----:B------:R-:W-:-:S04]  /*2230*/  UMOV UR5, URZ ;  /* 0x000000ff00057c82 */ /* 0x000fc80008000000 */
[----:B------:R-:W-:-:S07]  /*2240*/  LOP3.LUT R7, R7, 0x3, RZ, 0xc0, !PT ;  /* 0x0000000307077812 */ /* 0x000fce00078ec0ff */
.L_x_331:
[----:B------:R-:W0:Y:S01]  /*2250*/  LDCU UR6, c[0x0][0x38c] ;  /* 0x00007180ff0677ac */ /* 0x000e220008000800 */
[----:B------:R-:W-:Y:S01]  /*2260*/  BSSY.RECONVERGENT B0, `(.L_x_323) ;  /* 0x0000070000007945 */ /* 0x000fe20003800200 */
[----:B------:R-:W-:Y:S02]  /*2270*/  UIADD3 UR4, UPT, UPT, UR4, 0x1, URZ ;  /* 0x0000000104047890 */ /* 0x000fe4000fffe0ff */
[----:B------:R-:W-:-:S04]  /*2280*/  UIADD3 UR5, UPT, UPT, UR5, 0x1, URZ ;  /* 0x0000000105057890 */ /* 0x000fc8000fffe0ff */
[----:B------:R-:W-:Y:S02]  /*2290*/  I2FP.F32.U32 R3, UR4 ;  /* 0x0000000400037c45 */ /* 0x000fe40008201000 */
[----:B------:R-:W-:-:S03]  /*22a0*/  ISETP.NE.AND P1, PT, R7, UR5, PT ;  /* 0x0000000507007c0c */ /* 0x000fc6000bf25270 */
[----:B0-----:R-:W-:-:S04]  /*22b0*/  FMUL R9, R3, UR6 ;  /* 0x0000000603097c20 */ /* 0x001fc80008400000 */
[----:B-----5:R-:W-:-:S04]  /*22c0*/  FFMA R0, R2, R13, R9 ;  /* 0x0000000d02007223 */ /* 0x020fc80000000009 */
[C---:B------:R-:W-:Y:S01]  /*22d0*/  FMUL R8, R0.reuse, 0.63661974668502807617 ;  /* 0x3f22f98300087820 */ /* 0x040fe20000400000 */
[----:B------:R-:W-:-:S03]  /*22e0*/  FSETP.GE.AND P0, PT, |R0|, 105615, PT ;  /* 0x47ce47800000780b */ /* 0x000fc60003f06200 */
[----:B------:R-:W0:Y:S02]  /*22f0*/  F2I.NTZ R19, R8 ;  /* 0x0000000800137305 */ /* 0x000e240000203100 */
[----:B0-----:R-:W-:-:S05]  /*2300*/  I2FP.F32.S32 R9, R19 ;  /* 0x0000001300097245 */ /* 0x001fca0000201400 */
[----:B------:R-:W-:-:S04]  /*2310*/  FFMA R10, R9, -1.5707962512969970703, R0 ;  /* 0xbfc90fda090a7823 */ /* 0x000fc80000000000 */
[----:B------:R-:W-:Y:S01]  /*2320*/  FFMA R12, R9, -7.5497894158615963534e-08, R10 ;  /* 0xb3a22168090c7823 */ /* 0x000fe2000000000a */
[----:B------:R-:W-:-:S03]  /*2330*/  P2R R10, PR, RZ, 0x2 ;  /* 0x00000002ff0a7803 */ /* 0x000fc60000000000 */
[----:B------:R-:W-:Y:S01]  /*2340*/  FFMA R12, R9, -5.3903029534742383927e-15, R12 ;  /* 0xa7c234c5090c7823 */ /* 0x000fe2000000000c */
        /* <DEDUP_REMOVED lines=10> */
.L_x_326:
        /* <DEDUP_REMOVED lines=43> */
[--C-:B------:R-:W-:Y:S02]  /*26a0*/  @P0 IMAD.MOV.U32 R12, RZ, RZ, R15.reuse ;  /* 0x000000ffff0c0224 */ /* 0x100fe400078e000f */
[----:B------:R-:W-:Y:S01]  /*26b0*/  @P1 IMAD.MOV.U32 R9, RZ, RZ, R15 ;  /* 0x000000ffff091224 */ /* 0x000fe200078e000f */
[----:B------:R-:W-:Y:S01]  /*26c0*/  @P2 MOV R9, R16 ;  /* 0x0000001000092202 */ /* 0x000fe20000000f00 */
[----:B------:R-:W-:-:S02]  /*26d0*/  @P1 IMAD.MOV.U32 R12, RZ, RZ, R16 ;  /* 0x000000ffff0c1224 */ /* 0x000fc400078e0010 */
[--C-:B------:R-:W-:Y:S02]  /*26e0*/  @P2 IMAD.MOV.U32 R12, RZ, RZ, R17.reuse ;  /* 0x000000ffff0c2224 */ /* 0x100fe400078e0011 */
[----:B------:R-:W-:Y:S02]  /*26f0*/  @P3 IMAD.MOV.U32 R9, RZ, RZ, R17 ;  /* 0x000000ffff093224 */ /* 0x000fe400078e0011 */
[--C-:B------:R-:W-:Y:S02]  /*2700*/  @P3 IMAD.MOV.U32 R12, RZ, RZ, R18.reuse ;  /* 0x000000ffff0c3224 */ /* 0x100fe400078e0012 */
[----:B------:R-:W-:Y:S01]  /*2710*/  @P4 IMAD.MOV.U32 R9, RZ, RZ, R18 ;  /* 0x000000ffff094224 */ /* 0x000fe200078e0012 */
[----:B------:R-:W-:Y:S01]  /*2720*/  @P5 MOV R9, R19 ;  /* 0x0000001300095202 */ /* 0x000fe20000000f00 */
[----:B------:R-:W-:Y:S01]  /*2730*/  @P4 IMAD.MOV.U32 R12, RZ, RZ, R19 ;  /* 0x000000ffff0c4224 */ /* 0x000fe200078e0013 */
[----:B------:R-:W-:Y:S06]  /*2740*/  @!P6 BRA `(.L_x_328) ;  /* 0x00000000002ce947 */ /* 0x000fec0003800000 */
[----:B------:R-:W-:Y:S01]  /*2750*/  @P0 IMAD.MOV.U32 R20, RZ, RZ, R6 ;  /* 0x000000ffff140224 */ /* 0x000fe200078e0006 */
[----:B------:R-:W-:Y:S01]  /*2760*/  ISETP.EQ.AND P0, PT, R21, 0x8, PT ;  /* 0x000000081500780c */ /* 0x000fe20003f02270 */
[----:B------:R-:W-:Y:S01]  /*2770*/  @P1 IMAD.MOV.U32 R20, RZ, RZ, R14 ;  /* 0x000000ffff141224 */ /* 0x000fe200078e000e */
[----:B------:R-:W-:Y:S01]  /*2780*/  LOP3.LUT R8, R8, 0x1f, RZ, 0xc0, !PT ;  /* 0x0000001f08087812 */ /* 0x000fe200078ec0ff */
[----:B------:R-:W-:Y:S02]  /*2790*/  @P2 IMAD.MOV.U32 R20, RZ, RZ, R15 ;  /* 0x000000ffff142224 */ /* 0x000fe400078e000f */
[----:B------:R-:W-:Y:S01]  /*27a0*/  @P3 IMAD.MOV.U32 R20, RZ, RZ, R16 ;  /* 0x000000ffff143224 */ /* 0x000fe200078e0010 */
[----:B------:R-:W-:Y:S01]  /*27b0*/  SHF.L.W.U32.HI R12, R9, R8, R12 ;  /* 0x00000008090c7219 */ /* 0x000fe20000010e0c */
[----:B------:R-:W-:Y:S01]  /*27c0*/  @P4 IMAD.MOV.U32 R20, RZ, RZ, R17 ;  /* 0x000000ffff144224 */ /* 0x000fe200078e0011 */
[----:B------:R-:W-:-:S05]  /*27d0*/  @P5 MOV R20, R18 ;  /* 0x0000001200145202 */ /* 0x000fca0000000f00 */
[----:B------:R-:W-:-:S05]  /*27e0*/  @P0 IMAD.MOV.U32 R20, RZ, RZ, R19 ;  /* 0x000000ffff140224 */ /* 0x000fca00078e0013 */
[----:B------:R-:W-:-:S07]  /*27f0*/  SHF.L.W.U32.HI R9, R20, R8, R9 ;  /* 0x0000000814097219 */ /* 0x000fce0000010e09 */
.L_x_328:
[----:B------:R-:W-:Y:S05]  /*2800*/  BSYNC.RECONVERGENT B1 ;  /* 0x0000000000017941 */ /* 0x000fea0003800200 */
.L_x_327:
        /* <DEDUP_REMOVED lines=17> */
[----:B0-----:R-:W-:Y:S01]  /*2920*/  FSEL R12, -R20, R20, !P1 ;  /* 0x00000014140c7208 */ /* 0x001fe20004800100 */
[----:B------:R-:W-:Y:S06]  /*2930*/  BRA `(.L_x_324) ;  /* 0x0000000000087947 */ /* 0x000fec0003800000 */
.L_x_325:
[----:B------:R-:W-:Y:S01]  /*2940*/  FMUL R12, RZ, R0 ;  /* 0x00000000ff0c7220 */ /* 0x000fe20000400000 */
[----:B------:R-:W-:-:S07]  /*2950*/  IMAD.MOV.U32 R19, RZ, RZ, RZ ;  /* 0x000000ffff137224 */ /* 0x000fce00078e00ff */
.L_x_324:
[----:B------:R-:W-:Y:S05]  /*2960*/  BSYNC.RECONVERGENT B0 ;  /* 0x0000000000007941 */ /* 0x000fea0003800200 */
.L_x_323:
[----:B------:R-:W-:Y:S01]  /*2970*/  MOV R0, 0x37cbac00 ;  /* 0x37cbac0000007802 */ /* 0x000fe20000000f00 */
[----:B------:R-:W-:Y:S01]  /*2980*/  FMUL R9, R12, R12 ;  /* 0x0000000c0c097220 */ /* 0x000fe20000400000 */
[C---:B------:R-:W-:Y:S01]  /*2990*/  LOP3.LUT R8, R19.reuse, 0x1, RZ, 0xc0, !PT ;  /* 0x0000000113087812 */ /* 0x040fe200078ec0ff */
[----:B------:R-:W-:Y:S01]  /*29a0*/  VIADD R19, R19, 0x1 ;  /* 0x0000000113137836 */ /* 0x000fe20000000000 */
[----:B------:R-:W0:Y:S01]  /*29b0*/  MUFU.RCP R20, R3 ;  /* 0x0000000300147308 */ /* 0x000e220000001000 */
[----:B------:R-:W-:Y:S01]  /*29c0*/  FFMA R0, R9, R0, -0.0013887860113754868507 ;  /* 0xbab607ed09007423 */ /* 0x000fe20000000000 */
[----:B------:R-:W-:Y:S01]  /*29d0*/  ISETP.NE.U32.AND P0, PT, R8, 0x1, PT ;  /* 0x000000010800780c */ /* 0x000fe20003f05070 */
[----:B------:R-:W-:Y:S01]  /*29e0*/  IMAD.MOV.U32 R8, RZ, RZ, 0x3c0885e4 ;  /* 0x3c0885e4ff087424 */ /* 0x000fe200078e00ff */
[----:B------:R-:W-:Y:S01]  /*29f0*/  LOP3.LUT P1, RZ, R19, 0x2, RZ, 0xc0, !PT ;  /* 0x0000000213ff7812 */ /* 0x000fe2000782c0ff */
[----:B------:R-:W-:Y:S01]  /*2a00*/  IMAD.MOV.U32 R21, RZ, RZ, 0x3e2aaaa8 ;  /* 0x3e2aaaa8ff157424 */ /* 0x000fe200078e00ff */
[----:B------:R-:W-:Y:S01]  /*2a10*/  FSEL R0, R0, -0.00019574658654164522886, P0 ;  /* 0xb94d415300007808 */ /* 0x000fe20000000000 */
[----:B------:R-:W-:Y:S01]  /*2a20*/  BSSY.RECONVERGENT B0, `(.L_x_329) ;  /* 0x0000014000007945 */ /* 0x000fe20003800200 */
[----:B------:R-:W-:-:S02]  /*2a30*/  FSEL R8, R8, 0.041666727513074874878, !P0 ;  /* 0x3d2aaabb08087808 */ /* 0x000fc40004000000 */
[----:B------:R-:W-:-:S03]  /*2a40*/  FSEL R19, -R21, -0.4999999701976776123, !P0 ;  /* 0xbeffffff15137808 */ /* 0x000fc60004000100 */
[----:B------:R-:W-:Y:S01]  /*2a50*/  FFMA R8, R9, R0, R8 ;  /* 0x0000000009087223 */ /* 0x000fe20000000008 */
[----:B------:R-:W-:-:S03]  /*2a60*/  FSEL R0, R12, 1, !P0 ;  /* 0x3f8000000c007808 */ /* 0x000fc60004000000 */
[C---:B------:R-:W-:Y:S02]  /*2a70*/  FFMA R8, R9.reuse, R8, R19 ;  /* 0x0000000809087223 */ /* 0x040fe40000000013 */
[----:B------:R-:W-:-:S04]  /*2a80*/  FFMA R9, R9, R0, RZ ;  /* 0x0000000009097223 */ /* 0x000fc800000000ff */
[----:B------:R-:W-:Y:S01]  /*2a90*/  FFMA R0, R9, R8, R0 ;  /* 0x0000000809007223 */ /* 0x000fe20000000000 */
[----:B0-----:R-:W-:-:S03]  /*2aa0*/  FFMA R9, -R3, R20, 1 ;  /* 0x3f80000003097423 */ /* 0x001fc60000000114 */
[----:B------:R-:W-:Y:S01]  /*2ab0*/  @P1 FADD R0, RZ, -R0 ;  /* 0x80000000ff001221 */ /* 0x000fe20000000000 */
[----:B------:R-:W-:-:S03]  /*2ac0*/  FFMA R9, R20, R9, R20 ;  /* 0x0000000914097223 */ /* 0x000fc60000000014 */
[----:B------:R-:W-:-:S04]  /*2ad0*/  FMUL R0, R0, 0.61803400516510009766 ;  /* 0x3f1e377a00007820 */ /* 0x000fc80000400000 */
[----:B------:R-:W0:Y:S01]  /*2ae0*/  FCHK P0, R0, R3 ;  /* 0x0000000300007302 */ /* 0x000e220000000000 */
[----:B------:R-:W-:-:S04]  /*2af0*/  FFMA R8, R0, R9, RZ ;  /* 0x0000000900087223 */ /* 0x000fc800000000ff */
[----:B------:R-:W-:-:S04]  /*2b00*/  FFMA R12, -R3, R8, R0 ;  /* 0x00000008030c7223 */ /* 0x000fc80000000100 */
[----:B------:R-:W-:Y:S01]  /*2b10*/  FFMA R8, R9, R12, R8 ;  /* 0x0000000c09087223 */ /* 0x000fe20000000008 */
[----:B0-----:R-:W-:Y:S06]  /*2b20*/  @!P0 BRA `(.L_x_330) ;  /* 0x00000000000c8947 */ /* 0x001fec0003800000 */
[----:B------:R-:W-:-:S07]  /*2b30*/  MOV R8, 0x2b50 ;  /* 0x00002b5000087802 */ /* 0x000fce0000000f00 */
[----:B------:R-:W-:Y:S05]  /*2b40*/  CALL.REL.NOINC `($__internal_14_$__cuda_sm3x_div_rn_noftz_f32_slowpath) ;  /* 0x0000000000687944 */ /* 0x000fea0003c00000 */
[----:B------:R-:W-:-:S07]  /*2b50*/  IMAD.MOV.U32 R8, RZ, RZ, R0 ;  /* 0x000000ffff087224 */ /* 0x000fce00078e0000 */
.L_x_330:
[----:B------:R-:W-:Y:S05]  /*2b60*/  BSYNC.RECONVERGENT B0 ;  /* 0x0000000000007941 */ /* 0x000fea0003800200 */
.L_x_329:
[----:B------:R-:W-:Y:S01]  /*2b70*/  ISETP.NE.AND P0, PT, R10, RZ, PT ;  /* 0x000000ff0a00720c */ /* 0x000fe20003f05270 */
[----:B------:R-:W-:Y:S01]  /*2b80*/  FADD R11, R8, R11 ;  /* 0x0000000b080b7221 */ /* 0x000fe20000000000 */
[----:B------:R-:W-:-:S11]  /*2b90*/  FMUL R13, R13, 1.6180340051651000977 ;  /* 0x3fcf1bbd0d0d7820 */ /* 0x000fd60000400000 */
[----:B------:R-:W-:Y:S05]  /*2ba0*/  @P0 BRA `(.L_x_331) ;  /* 0xfffffff400a80947 */ /* 0x000fea000383ffff */
.L_x_296:
[----:B-----5:R-:W-:Y:S01]  /*2bb0*/  FADD R2, R2, R11 ;  /* 0x0000000b02027221 */ /* 0x020fe20000000000 */
[----:B------:R-:W-:Y:S02]  /*2bc0*/  IMAD.MOV.U32 R8, RZ, RZ, 0x3c80f082 ;  /* 0x3c80f082ff087424 */ /* 0x000fe400078e00ff */
[----:B------:R-:W-:Y:S02]  /*2bd0*/  HFMA2 R6, -RZ, RZ, 1.875, 0 ;  /* 0x3f800000ff067431 */ /* 0x000fe400000001ff */
[C---:B------:R-:W-:Y:S01]  /*2be0*/  FMUL R0, |R2|.reuse, 2.8853900432586669922 ;  /* 0x4038aa3b02007820 */ /* 0x040fe20000400200 */
[C---:B------:R-:W-:Y:S01]  /*2bf0*/  FMUL R9, R2.reuse, R2 ;  /* 0x0000000202097220 */ /* 0x040fe20000400000 */
[C---:B------:R-:W-:Y:S02]  /*2c00*/  FSETP.GE.AND P1, PT, |R2|.reuse, 0.60000002384185791016, PT ;  /* 0x3f19999a0200780b */ /* 0x040fe40003f26200 */
[----:B------:R-:W-:Y:S01]  /*2c10*/  FSETP.GE.AND P0, PT, |R2|, 9.010913848876953125, PT ;  /* 0x41102cb40200780b */ /* 0x000fe20003f06200 */
[C---:B------:R-:W-:Y:S01]  /*2c20*/  FFMA R8, R9.reuse, R8, -0.052303962409496307373 ;  /* 0xbd563cae09087423 */ /* 0x040fe20000000008 */
[----:B------:R-:W0:Y:S03]  /*2c30*/  MUFU.EX2 R0, R0 ;  /* 0x0000000000007308 */ /* 0x000e260000000800 */
[----:B------:R-:W-:Y:S01]  /*2c40*/  FFMA R8, R9, R8, 0.1331529766321182251 ;  /* 0x3e08594109087423 */ /* 0x000fe20000000008 */
[----:B0-----:R-:W-:-:S03]  /*2c50*/  FADD R3, R0, 1 ;  /* 0x3f80000000037421 */ /* 0x001fc60000000000 */
[----:B------:R-:W-:-:S04]  /*2c60*/  FFMA R0, R9, R8, -0.33332768082618713379 ;  /* 0xbeaaa9ed09007423 */ /* 0x000fc80000000008 */
[----:B------:R-:W-:Y:S01]  /*2c70*/  FFMA R9, R9, R0, RZ ;  /* 0x0000000009097223 */ /* 0x000fe200000000ff */
[----:B------:R-:W0:Y:S02]  /*2c80*/  MUFU.RCP R3, R3 ;  /* 0x0000000300037308 */ /* 0x000e240000001000 */
[----:B0-----:R-:W-:-:S05]  /*2c90*/  FFMA R6, R3, -2, R6 ;  /* 0xc000000003067823 */ /* 0x001fca0000000006 */
[----:B------:R-:W-:-:S04]  /*2ca0*/  FSEL R7, R6, 1, !P0 ;  /* 0x3f80000006077808 */ /* 0x000fc80004000000 */
[--C-:B------:R-:W-:Y:S01]  /*2cb0*/  LOP3.LUT R7, R7, 0x80000000, R2.reuse, 0xb8, !PT ;  /* 0x8000000007077812 */ /* 0x100fe200078eb802 */
[----:B------:R-:W-:-:S05]  /*2cc0*/  @!P1 FFMA R7, R2, R9, R2 ;  /* 0x0000000902079223 */ /* 0x000fca0000000002 */
[----:B------:R-:W-:Y:S01]  /*2cd0*/  STG.E desc[UR8][R4.64], R7 ;  /* 0x0000000704007986 */ /* 0x000fe2000c101908 */
[----:B------:R-:W-:Y:S05]  /*2ce0*/  EXIT ;  /* 0x000000000000794d */ /* 0x000fea0003800000 */
        .weak           $__internal_14_$__cuda_sm3x_div_rn_noftz_f32_slowpath
        .type           $__internal_14_$__cuda_sm3x_div_rn_noftz_f32_slowpath,@function
        .size           $__internal_14_$__cuda_sm3x_div_rn_noftz_f32_slowpath,(.L_x_391 - $__internal_14_$__cuda_sm3x_div_rn_noftz_f32_slowpath)
$__internal_14_$__cuda_sm3x_div_rn_noftz_f32_slowpath:
        /* <DEDUP_REMOVED lines=34> */
.L_x_333:
        /* <DEDUP_REMOVED lines=31> */
[C---:B------:R-:W-:Y:S02]  /*3100*/  ISETP.NE.AND P1, PT, R20.reuse, RZ, PT ;  /* 0x000000ff1400720c */ /* 0x040fe40003f25270 */
[----:B------:R-:W-:Y:S01]  /*3110*/  LOP3.LUT R12, R9, 0x7fffff, RZ, 0xc0, !PT ;  /* 0x007fffff090c7812 */ /* 0x000fe200078ec0ff */
[CCC-:B------:R-:W-:Y:S01]  /*3120*/  FFMA.RP R9, R3.reuse, R19.reuse, R22.reuse ;  /* 0x0000001303097223 */ /* 0x1c0fe20000008016 */
[----:B------:R-:W-:Y:S01]  /*3130*/  FFMA.RM R22, R3, R19, R22 ;  /* 0x0000001303167223 */ /* 0x000fe20000004016 */
[----:B------:R-:W-:Y:S01]  /*3140*/  IADD3 R3, PT, PT, R20, 0x20, RZ ;  /* 0x0000002014037810 */ /* 0x000fe20007ffe0ff */
        /* <DEDUP_REMOVED lines=15> */
.L_x_340:
[----:B------:R-:W-:-:S04]  /*3240*/  LOP3.LUT R0, R0, 0x80000000, RZ, 0xc0, !PT ;  /* 0x8000000000007812 */ /* 0x000fc800078ec0ff */
[----:B------:R-:W-:Y:S01]  /*3250*/  LOP3.LUT R0, R0, 0x7f800000, RZ, 0xfc, !PT ;  /* 0x7f80000000007812 */ /* 0x000fe200078efcff */
[----:B------:R-:W-:Y:S06]  /*3260*/  BRA `(.L_x_341) ;  /* 0x0000000000047947 */ /* 0x000fec0003800000 */
.L_x_339:
[----:B------:R-:W-:-:S07]  /*3270*/  IMAD R0, R21, 0x800000, R0 ;  /* 0x0080000015007824 */ /* 0x000fce00078e0200 */
.L_x_341:
[----:B------:R-:W-:Y:S05]  /*3280*/  BSYNC.RECONVERGENT B2 ;  /* 0x0000000000027941 */ /* 0x000fea0003800200 */
.L_x_338:
[----:B------:R-:W-:Y:S05]  /*3290*/  BRA `(.L_x_342) ;  /* 0x0000000000207947 */ /* 0x000fea0003800000 */
.L_x_337:
[----:B------:R-:W-:-:S04]  /*32a0*/  LOP3.LUT R0, R3, 0x80000000, R0, 0x48, !PT ;  /* 0x8000000003007812 */ /* 0x000fc800078e4800 */
[----:B------:R-:W-:Y:S01]  /*32b0*/  LOP3.LUT R0, R0, 0x7f800000, RZ, 0xfc, !PT ;  /* 0x7f80000000007812 */ /* 0x000fe200078efcff */
[----:B------:R-:W-:Y:S06]  /*32c0*/  BRA `(.L_x_342) ;  /* 0x0000000000147947 */ /* 0x000fec0003800000 */
.L_x_336:
[----:B------:R-:W-:Y:S01]  /*32d0*/  LOP3.LUT R0, R3, 0x80000000, R0, 0x48, !PT ;  /* 0x8000000003007812 */ /* 0x000fe200078e4800 */
[----:B------:R-:W-:Y:S06]  /*32e0*/  BRA `(.L_x_342) ;  /* 0x00000000000c7947 */ /* 0x000fec0003800000 */
.L_x_335:
[----:B------:R-:W0:Y:S01]  /*32f0*/  MUFU.RSQ R0, -QNAN ;  /* 0xffc0000000007908 */ /* 0x000e220000001400 */
[----:B------:R-:W-:Y:S05]  /*3300*/  BRA `(.L_x_342) ;  /* 0x0000000000047947 */ /* 0x000fea0003800000 */
.L_x_334:
[----:B------:R-:W-:-:S07]  /*3310*/  FADD.FTZ R0, R0, R3 ;  /* 0x0000000300007221 */ /* 0x000fce0000010000 */
.L_x_342:
[----:B------:R-:W-:Y:S05]  /*3320*/  BSYNC.RECONVERGENT B1 ;  /* 0x0000000000017941 */ /* 0x000fea0003800200 */
.L_x_332:
[----:B------:R-:W-:-:S04]  /*3330*/  IMAD.MOV.U32 R9, RZ, RZ, 0x0 ;  /* 0x00000000ff097424 */ /* 0x000fc800078e00ff */
[----:B0-----:R-:W-:Y:S05]  /*3340*/  RET.REL.NODEC R8 `(phi_harmonic_modulation_kernel) ;  /* 0xffffffcc082c7950 */ /* 0x001fea0003c3ffff */
.L_x_343:
        /* <DEDUP_REMOVED lines=11> */
.L_x_391:


//--------------------- .text.manifold_projection_batch_kernel --------------------------
	.section	.text.manifold_projection_batch_kernel,"ax",@progbits
	.align	128
        .global         manifold_projection_batch_kernel
        .type           manifold_projection_batch_kernel,@function
        .size           manifold_projection_batch_kernel,(.L_x_393 - manifold_projection_batch_kernel)
        .other          manifold_projection_batch_kernel,@"STO_CUDA_ENTRY STV_DEFAULT"
manifold_projection_batch_kernel:
.text.manifold_projection_batch_kernel:
[----:B------:R-:W-:Y:S01]  /*0000*/  LDC R1, c[0x0][0x37c] ;  /* 0x0000df00ff017b82 */ /* 0x000fe20000000800 */
[----:B------:R-:W0:Y:S07]  /*0010*/  S2R R4, SR_TID.X ;  /* 0x0000000000047919 */ /* 0x000e2e0000002100 */
[----:B------:R-:W0:Y:S08]  /*0020*/  LDC.64 R2, c[0x0][0x390] ;  /* 0x0000e400ff027b82 */ /* 0x000e300000000a00 */
[----:B------:R-:W1:Y:S01]  /*0030*/  S2UR UR4, SR_CTAID.X ;  /* 0x00000000000479c3 */ /* 0x000e620000002500 */
[----:B0-----:R-:W-:Y:S01]  /*0040*/  ISETP.GE.AND P0, PT, R4, R3, PT ;  /* 0x000000030400720c */ /* 0x001fe20003f06270 */
[----:B-1----:R-:W-:-:S03]  /*0050*/  IMAD R5, R3, UR4, R4 ;  /* 0x0000000403057c24 */ /* 0x002fc6000f8e0204 */
[----:B------:R-:W-:-:S13]  /*0060*/  ISETP.LE.OR P0, PT, R2, UR4, P0 ;  /* 0x0000000402007c0c */ /* 0x000fda0008703670 */
[----:B------:R-:W-:Y:S05]  /*0070*/  @P0 EXIT ;  /* 0x000000000000094d */ /* 0x000fea0003800000 */
[----:B------:R-:W0:Y:S01]  /*0080*/  LDC.64 R2, c[0x0][0x380] ;  /* 0x0000e000ff027b82 */ /* 0x000e220000000a00 */
[----:B------:R-:W1:Y:S01]  /*0090*/  LDCU.64 UR6, c[0x0][0x358] ;  /* 0x00006b00ff0677ac */ /* 0x000e620008000a00 */
[----:B0-----:R-:W-:-:S05]  /*00a0*/  IMAD.WIDE R2, R5, 0x4, R2 ;  /* 0x0000000405027825 */ /* 0x001fca00078e0202 */
[----:B-1----:R-:W2:Y:S01]  /*00b0*/  LDG.E.CONSTANT R0, desc[UR6][R2.64] ;  /* 0x0000000602007981 */ /* 0x002ea2000c1e9900 */
[----:B------:R-:W0:Y:S01]  /*00c0*/  S2UR UR5, SR_CgaCtaId ;  /* 0x00000000000579c3 */ /* 0x000e220000008800 */
[----:B------:R-:W-:Y:S01]  /*00d0*/  UMOV UR4, 0x400 ;  /* 0x0000040000047882 */ /* 0x000fe20000000000 */
[----:B------:R-:W1:Y:S02]  /*00e0*/  LDCU UR8, c[0x0][0x360] ;  /* 0x00006c00ff0877ac */ /* 0x000e640008000800 */
[----:B-1----:R-:W-:Y:S02]  /*00f0*/  UISETP.GE.U32.AND UP0, UPT, UR8, 0x2, UPT ;  /* 0x000000020800788c */ /* 0x002fe4000bf06070 */
[----:B0-----:R-:W-:-:S06]  /*0100*/  ULEA UR4, UR5, UR4, 0x18 ;  /* 0x0000000405047291 */ /* 0x001fcc000f8ec0ff */
[----:B------:R-:W-:Y:S01]  /*0110*/  LEA R7, R4, UR4, 0x2 ;  /* 0x0000000404077c11 */ /* 0x000fe2000f8e10ff */
[----:B--2---:R-:W-:-:S05]  /*0120*/  FMUL R6, R0, R0 ;  /* 0x0000000000067220 */ /* 0x004fca0000400000 */
[----:B------:R0:W-:Y:S01]  /*0130*/  STS [R7], R6 ;  /* 0x0000000607007388 */ /* 0x0001e20000000800 */
[----:B------:R-:W-:Y:S06]  /*0140*/  BAR.SYNC.DEFER_BLOCKING 0x0 ;  /* 0x0000000000007b1d */ /* 0x000fec0000010000 */
[----:B------:R-:W-:Y:S05]  /*0150*/  BRA.U !UP0, `(.L_x_344) ;  /* 0x0000000108407547 */ /* 0x000fea000b800000 */
[----:B------:R-:W-:Y:S01]  /*0160*/  IMAD.U32 R2, RZ, RZ, UR8 ;  /* 0x00000008ff027e24 */ /* 0x000fe2000f8e00ff */
[----:B------:R-:W1:Y:S01]  /*0170*/  LDCU UR4, c[0x0][0x394] ;  /* 0x00007280ff0477ac */ /* 0x000e620008000800 */
[----:B------:R-:W-:-:S05]  /*0180*/  NOP ;  /* 0x0000000000007918 */ /* 0x000fca0000000000 */
.L_x_345:
[----:B------:R-:W-:-:S05]  /*0190*/  SHF.R.U32.HI R9, RZ, 0x1, R2 ;  /* 0x00000001ff097819 */ /* 0x000fca0000011602 */
[----:B------:R-:W-:-:S05]  /*01a0*/  IMAD.IADD R3, R9, 0x1, R4 ;  /* 0x0000000109037824 */ /* 0x000fca00078e0204 */
[----:B-1----:R-:W-:-:S04]  /*01b0*/  ISETP.GE.AND P0, PT, R3, UR4, PT ;  /* 0x0000000403007c0c */ /* 0x002fc8000bf06270 */
[----:B------:R-:W-:-:S13]  /*01c0*/  ISETP.GE.U32.OR P0, PT, R4, R9, P0 ;  /* 0x000000090400720c */ /* 0x000fda0000706470 */
[----:B------:R-:W-:Y:S01]  /*01d0*/  @!P0 IMAD R3, R9, 0x4, R7 ;  /* 0x0000000409038824 */ /* 0x000fe200078e0207 */
[----:B0-----:R-:W-:Y:S05]  /*01e0*/  @!P0 LDS R6, [R7] ;  /* 0x0000000007068984 */ /* 0x001fea0000000800 */
[----:B------:R-:W0:Y:S02]  /*01f0*/  @!P0 LDS R3, [R3] ;  /* 0x0000000003038984 */ /* 0x000e240000000800 */
[----:B0-----:R-:W-:-:S05]  /*0200*/  @!P0 FADD R6, R3, R6 ;  /* 0x0000000603068221 */ /* 0x001fca0000000000 */
[----:B------:R2:W-:Y:S01]  /*0210*/  @!P0 STS [R7], R6 ;  /* 0x0000000607008388 */ /* 0x0005e20000000800 */
[----:B------:R-:W-:Y:S01]  /*0220*/  BAR.SYNC.DEFER_BLOCKING 0x0 ;  /* 0x0000000000007b1d */ /* 0x000fe20000010000 */
[----:B------:R-:W-:Y:S01]  /*0230*/  ISETP.GT.U32.AND P0, PT, R2, 0x3, PT ;  /* 0x000000030200780c */ /* 0x000fe20003f04070 */
[----:B------:R-:W-:-:S12]  /*0240*/  IMAD.MOV.U32 R2, RZ, RZ, R9 ;  /* 0x000000ffff027224 */ /* 0x000fd800078e0009 */
[----:B--2---:R-:W-:Y:S05]  /*0250*/  @P0 BRA `(.L_x_345) ;  /* 0xfffffffc00cc0947 */ /* 0x004fea000383ffff */
.L_x_344:
[----:B------:R-:W1:Y:S01]  /*0260*/  S2UR UR5, SR_CgaCtaId ;  /* 0x00000000000579c3 */ /* 0x000e620000008800 */
[----:B------:R-:W-:Y:S02]  /*0270*/  UMOV UR4, 0x400 ;  /* 0x0000040000047882 */ /* 0x000fe40000000000 */
[----:B-1----:R-:W-:-:S09]  /*0280*/  ULEA UR4, UR5, UR4, 0x18 ;  /* 0x0000000405047291 */ /* 0x002fd2000f8ec0ff */
[----:B------:R-:W0:Y:S02]  /*0290*/  LDS R2, [UR4] ;  /* 0x00000004ff027984 */ /* 0x000e240008000800 */
[----:B0-----:R-:W-:Y:S01]  /*02a0*/  VIADD R6, R2, 0xf3000000 ;  /* 0xf300000002067836 */ /* 0x001fe20000000000 */
[----:B------:R0:W1:Y:S04]  /*02b0*/  MUFU.RSQ R3, R2 ;  /* 0x0000000200037308 */ /* 0x0000680000001400 */
[----:B------:R-:W-:-:S13]  /*02c0*/  ISETP.GT.U32.AND P0, PT, R6, 0x727fffff, PT ;  /* 0x727fffff0600780c */ /* 0x000fda0003f04070 */
[----:B01----:R-:W-:Y:S05]  /*02d0*/  @!P0 BRA `(.L_x_346) ;  /* 0x0000000000108947 */ /* 0x003fea0003800000 */
[----:B------:R-:W-:-:S07]  /*02e0*/  MOV R8, 0x300 ;  /* 0x0000030000087802 */ /* 0x000fce0000000f00 */
[----:B------:R-:W-:Y:S05]  /*02f0*/  CALL.REL.NOINC `($__internal_15_$__cuda_sm20_sqrt_rn_f32_slowpath) ;  /* 0x0000000000707944 */ /* 0x000fea0003c00000 */
[----:B------:R-:W-:Y:S01]  /*0300*/  IMAD.MOV.U32 R2, RZ, RZ, R6 ;  /* 0x000000ffff027224 */ /* 0x000fe200078e0006 */
[----:B------:R-:W-:Y:S06]  /*0310*/  BRA `(.L_x_347) ;  /* 0x0000000000107947 */ /* 0x000fec0003800000 */
.L_x_346:
[----:B------:R-:W-:Y:S01]  /*0320*/  FMUL.FTZ R7, R2, R3 ;  /* 0x0000000302077220 */ /* 0x000fe20000410000 */
[----:B------:R-:W-:-:S03]  /*0330*/  FMUL.FTZ R3, R3, 0.5 ;  /* 0x3f00000003037820 */ /* 0x000fc60000410000 */
[----:B------:R-:W-:-:S04]  /*0340*/  FFMA R2, -R7, R7, R2 ;  /* 0x0000000707027223 */ /* 0x000fc80000000102 */
[----:B------:R-:W-:-:S07]  /*0350*/  FFMA R2, R2, R3, R7 ;  /* 0x0000000302027223 */ /* 0x000fce0000000007 */
.L_x_347:
[----:B------:R-:W-:Y:S01]  /*0360*/  FADD R2, R2, 1 ;  /* 0x3f80000002027421 */ /* 0x000fe20000000000 */
[----:B------:R-:W-:Y:S03]  /*0370*/  BSSY.RECONVERGENT B0, `(.L_x_348) ;  /* 0x000000d000007945 */ /* 0x000fe60003800200 */
        /* <DEDUP_REMOVED lines=10> */
[----:B------:R-:W-:Y:S05]  /*0420*/  CALL.REL.NOINC `($__internal_16_$__cuda_sm3x_div_rn_noftz_f32_slowpath) ;  /* 0x0000000000847944 */ /* 0x000fea0003c00000 */
[----:B------:R-:W-:-:S07]  /*0430*/  MOV R6, R0 ;  /* 0x0000000000067202 */ /* 0x000fce0000000f00 */
.L_x_349:
[----:B------:R-:W-:Y:S05]  /*0440*/  BSYNC.RECONVERGENT B0 ;  /* 0x0000000000007941 */ /* 0x000fea0003800200 */
.L_x_348:
[----:B------:R-:W0:Y:S01]  /*0450*/  LDC.64 R2, c[0x0][0x388] ;  /* 0x0000e200ff027b82 */ /* 0x000e220000000a00 */
[----:B------:R-:W-:-:S04]  /*0460*/  ISETP.NE.AND P0, PT, R4, RZ, PT ;  /* 0x000000ff0400720c */ /* 0x000fc80003f05270 */
[----:B------:R-:W-:-:S05]  /*0470*/  FSEL R7, RZ, 0.0099999997764825820923, P0 ;  /* 0x3c23d70aff077808 */ /* 0x000fca0000000000 */
[----:B------:R-:W-:Y:S01]  /*0480*/  FADD R7, R7, R6 ;  /* 0x0000000607077221 */ /* 0x000fe20000000000 */
[----:B0-----:R-:W-:-:S05]  /*0490*/  IMAD.WIDE R2, R5, 0x4, R2 ;  /* 0x0000000405027825 */ /* 0x001fca00078e0202 */
[----:B------:R-:W-:Y:S01]  /*04a0*/  STG.E desc[UR6][R2.64], R7 ;  /* 0x0000000702007986 */ /* 0x000fe2000c101906 */
[----:B------:R-:W-:Y:S05]  /*04b0*/  EXIT ;  /* 0x000000000000794d */ /* 0x000fea0003800000 */
        .weak           $__internal_15_$__cuda_sm20_sqrt_rn_f32_slowpath
        .type           $__internal_15_$__cuda_sm20_sqrt_rn_f32_slowpath,@function
        .size           $__internal_15_$__cuda_sm20_sqrt_rn_f32_slowpath,($__internal_16_$__cuda_sm3x_div_rn_noftz_f32_slowpath - $__internal_15_$__cuda_sm20_sqrt_rn_f32_slowpath)
$__internal_15_$__cuda_sm20_sqrt_rn_f32_slowpath:
        /* <DEDUP_REMOVED lines=10> */
[----:B------:R-:W-:Y:S01]  /*0560*/  @!P0 IMAD.MOV.U32 R3, RZ, RZ, R2 ;  /* 0x000000ffff038224 */ /* 0x000fe200078e0002 */
[----:B------:R-:W-:Y:S06]  /*0570*/  @!P0 BRA `(.L_x_350) ;  /* 0x0000000000208947 */ /* 0x000fec0003800000 */
[----:B------:R-:W-:-:S04]  /*0580*/  FFMA R2, R2, 1.84467440737095516160e+19, RZ ;  /* 0x5f80000002027823 */ /* 0x000fc800000000ff */
[----:B------:R-:W0:Y:S02]  /*0590*/  MUFU.RSQ R3, R2 ;  /* 0x0000000200037308 */ /* 0x000e240000001400 */
[----:B0-----:R-:W-:Y:S01]  /*05a0*/  FMUL.FTZ R7, R2, R3 ;  /* 0x0000000302077220 */ /* 0x001fe20000410000 */
[----:B------:R-:W-:-:S03]  /*05b0*/  FMUL.FTZ R3, R3, 0.5 ;  /* 0x3f00000003037820 */ /* 0x000fc60000410000 */
[----:B------:R-:W-:-:S04]  /*05c0*/  FADD.FTZ R6, -R7, -RZ ;  /* 0x800000ff07067221 */ /* 0x000fc80000010100 */
[----:B------:R-:W-:-:S04]  /*05d0*/  FFMA R6, R7, R6, R2 ;  /* 0x0000000607067223 */ /* 0x000fc80000000002 */
[----:B------:R-:W-:-:S04]  /*05e0*/  FFMA R3, R6, R3, R7 ;  /* 0x0000000306037223 */ /* 0x000fc80000000007 */
[----:B------:R-:W-:-:S07]  /*05f0*/  FMUL.FTZ R3, R3, 2.3283064365386962891e-10 ;  /* 0x2f80000003037820 */ /* 0x000fce0000410000 */
.L_x_350:
[----:B------:R-:W-:Y:S02]  /*0600*/  IMAD.MOV.U32 R6, RZ, RZ, R3 ;  /* 0x000000ffff067224 */ /* 0x000fe400078e0003 */
[----:B------:R-:W-:Y:S02]  /*0610*/  HFMA2 R3, -RZ, RZ, 0, 0 ;  /* 0x00000000ff037431 */ /* 0x000fe400000001ff */
[----:B------:R-:W-:-:S04]  /*0620*/  IMAD.MOV.U32 R2, RZ, RZ, R8 ;  /* 0x000000ffff027224 */ /* 0x000fc800078e0008 */
[----:B------:R-:W-:Y:S05]  /*0630*/  RET.REL.NODEC R2 `(manifold_projection_batch_kernel) ;  /* 0xfffffff802707950 */ /* 0x000fea0003c3ffff */
        .weak           $__internal_16_$__cuda_sm3x_div_rn_noftz_f32_slowpath
        .type           $__internal_16_$__cuda_sm3x_div_rn_noftz_f32_slowpath,@function
        .size           $__internal_16_$__cuda_sm3x_div_rn_noftz_f32_slowpath,(.L_x_393 - $__internal_16_$__cuda_sm3x_div_rn_noftz_f32_slowpath)
$__internal_16_$__cuda_sm3x_div_rn_noftz_f32_slowpath:
[--C-:B------:R-:W-:Y:S01]  /*0640*/  SHF.R.U32.HI R6, RZ, 0x17, R11.reuse ;  /* 0x00000017ff067819 */ /* 0x100fe2000001160b */
[----:B------:R-:W-:Y:S01]  /*0650*/  BSSY.RECONVERGENT B1, `(.L_x_351) ;  /* 0x0000065000017945 */ /* 0x000fe20003800200 */
[--C-:B------:R-:W-:Y:S01]  /*0660*/  SHF.R.U32.HI R3, RZ, 0x17, R0.reuse ;  /* 0x00000017ff037819 */ /* 0x100fe20000011600 */
[----:B------:R-:W-:Y:S01]  /*0670*/  IMAD.MOV.U32 R7, RZ, RZ, R0 ;  /* 0x000000ffff077224 */ /* 0x000fe200078e0000 */
[----:B------:R-:W-:Y:S01]  /*0680*/  LOP3.LUT R15, R6, 0xff, RZ, 0xc0, !PT ;  /* 0x000000ff060f7812 */ /* 0x000fe200078ec0ff */
[----:B------:R-:W-:Y:S01]  /*0690*/  IMAD.MOV.U32 R8, RZ, RZ, R11 ;  /* 0x000000ffff087224 */ /* 0x000fe200078e000b */
        /* <DEDUP_REMOVED lines=31> */
.L_x_352:
[----:B------:R-:W-:Y:S01]  /*0890*/  LEA R3, R15, 0xc0800000, 0x17 ;  /* 0xc08000000f037811 */ /* 0x000fe200078eb8ff */
[----:B------:R-:W-:Y:S01]  /*08a0*/  BSSY.RECONVERGENT B2, `(.L_x_357) ;  /* 0x0000036000027945 */ /* 0x000fe20003800200 */
[----:B------:R-:W-:-:S03]  /*08b0*/  IADD3 R6, PT, PT, R6, -0x7f, RZ ;  /* 0xffffff8106067810 */ /* 0x000fc60007ffe0ff */
        /* <DEDUP_REMOVED lines=32> */
[C---:B------:R-:W-:Y:S01]  /*0ac0*/  VIADD R8, R9.reuse, 0x20 ;  /* 0x0000002009087836 */ /* 0x040fe20000000000 */
[----:B------:R-:W-:Y:S02]  /*0ad0*/  IADD3 R9, PT, PT, -R9, RZ, RZ ;  /* 0x000000ff09097210 */ /* 0x000fe40007ffe1ff */
        /* <DEDUP_REMOVED lines=14> */
.L_x_359:
[----:B------:R-:W-:-:S04]  /*0bc0*/  LOP3.LUT R0, R0, 0x80000000, RZ, 0xc0, !PT ;  /* 0x8000000000007812 */ /* 0x000fc800078ec0ff */
[----:B------:R-:W-:Y:S01]  /*0bd0*/  LOP3.LUT R0, R0, 0x7f800000, RZ, 0xfc, !PT ;  /* 0x7f80000000007812 */ /* 0x000fe200078efcff */
[----:B------:R-:W-:Y:S06]  /*0be0*/  BRA `(.L_x_360) ;  /* 0x0000000000047947 */ /* 0x000fec0003800000 */
.L_x_358:
[----:B------:R-:W-:-:S07]  /*0bf0*/  IMAD R0, R6, 0x800000, R0 ;  /* 0x0080000006007824 */ /* 0x000fce00078e0200 */
.L_x_360:
[----:B------:R-:W-:Y:S05]  /*0c00*/  BSYNC.RECONVERGENT B2 ;  /* 0x0000000000027941 */ /* 0x000fea0003800200 */
.L_x_357:
[----:B------:R-:W-:Y:S05]  /*0c10*/  BRA `(.L_x_361) ;  /* 0x0000000000207947 */ /* 0x000fea0003800000 */
.L_x_356:
[----:B------:R-:W-:-:S04]  /*0c20*/  LOP3.LUT R0, R8, 0x80000000, R7, 0x48, !PT ;  /* 0x8000000008007812 */ /* 0x000fc800078e4807 */
[----:B------:R-:W-:Y:S01]  /*0c30*/  LOP3.LUT R0, R0, 0x7f800000, RZ, 0xfc, !PT ;  /* 0x7f80000000007812 */ /* 0x000fe200078efcff */
[----:B------:R-:W-:Y:S06]  /*0c40*/  BRA `(.L_x_361) ;  /* 0x0000000000147947 */ /* 0x000fec0003800000 */
.L_x_355:
[----:B------:R-:W-:Y:S01]  /*0c50*/  LOP3.LUT R0, R8, 0x80000000, R7, 0x48, !PT ;  /* 0x8000000008007812 */ /* 0x000fe200078e4807 */
[----:B------:R-:W-:Y:S06]  /*0c60*/  BRA `(.L_x_361) ;  /* 0x00000000000c7947 */ /* 0x000fec0003800000 */
.L_x_354:
[----:B------:R-:W0:Y:S01]  /*0c70*/  MUFU.RSQ R0, -QNAN ;  /* 0xffc0000000007908 */ /* 0x000e220000001400 */
[----:B------:R-:W-:Y:S05]  /*0c80*/  BRA `(.L_x_361) ;  /* 0x0000000000047947 */ /* 0x000fea0003800000 */
.L_x_353:
[----:B------:R-:W-:-:S07]  /*0c90*/  FADD.FTZ R0, R0, R3 ;  /* 0x0000000300007221 */ /* 0x000fce0000010000 */
.L_x_361:
[----:B------:R-:W-:Y:S05]  /*0ca0*/  BSYNC.RECONVERGENT B1 ;  /* 0x0000000000017941 */ /* 0x000fea0003800200 */
.L_x_351:
[----:B------:R-:W-:-:S04]  /*0cb0*/  IMAD.MOV.U32 R3, RZ, RZ, 0x0 ;  /* 0x00000000ff037424 */ /* 0x000fc800078e00ff */
[----:B0-----:R-:W-:Y:S05]  /*0cc0*/  RET.REL.NODEC R2 `(manifold_projection_batch_kernel) ;  /* 0xfffffff002cc7950 */ /* 0x001fea0003c3ffff */
.L_x_362:
        /* <DEDUP_REMOVED lines=11> */
.L_x_393:


//--------------------- .text.manifold_projection_7d_kernel --------------------------
	.section	.text.manifold_projection_7d_kernel,"ax",@progbits
	.align	128
        .global         manifold_projection_7d_kernel
        .type           manifold_projection_7d_kernel,@function
        .size           manifold_projection_7d_kernel,(.L_x_394 - manifold_projection_7d_kernel)
        .other          manifold_projection_7d_kernel,@"STO_CUDA_ENTRY STV_DEFAULT"
manifold_projection_7d_kernel:
.text.manifold_projection_7d_kernel:
        /* <DEDUP_REMOVED lines=12> */
[----:B-1----:R0:W3:Y:S01]  /*00c0*/  LDG.E.CONSTANT R0, desc[UR4][R6.64] ;  /* 0x0000000406007981 */ /* 0x0020e2000c1e9900 */
[----:B------:R-:W-:Y:S01]  /*00d0*/  BSSY.RECONVERGENT B0, `(.L_x_363) ;  /* 0x0000027000007945 */ /* 0x000fe20003800200 */
[----:B--2---:R-:W-:-:S04]  /*00e0*/  IABS R10, R5 ;  /* 0x00000005000a7213 */ /* 0x004fc80000000000 */
[----:B------:R-:W1:Y:S01]  /*00f0*/  I2F.RP R3, R10 ;  /* 0x0000000a00037306 */ /* 0x000e620000209400 */
[----:B0-----:R-:W-:-:S07]  /*0100*/  IABS R6, R2 ;  /* 0x0000000200067213 */ /* 0x001fce0000000000 */
[----:B-1----:R-:W0:Y:S02]  /*0110*/  MUFU.RCP R3, R3 ;  /* 0x0000000300037308 */ /* 0x002e240000001000 */
[----:B0-----:R-:W-:-:S06]  /*0120*/  VIADD R8, R3, 0xffffffe ;  /* 0x0ffffffe03087836 */ /* 0x001fcc0000000000 */
[----:B------:R0:W1:Y:S02]  /*0130*/  F2I.FTZ.U32.TRUNC.NTZ R9, R8 ;  /* 0x0000000800097305 */ /* 0x000064000021f000 */
[----:B0-----:R-:W-:Y:S02]  /*0140*/  IMAD.MOV.U32 R8, RZ, RZ, RZ ;  /* 0x000000ffff087224 */ /* 0x001fe400078e00ff */
[----:B-1----:R-:W-:-:S04]  /*0150*/  IMAD.MOV R11, RZ, RZ, -R9 ;  /* 0x000000ffff0b7224 */ /* 0x002fc800078e0a09 */
[----:B------:R-:W-:-:S04]  /*0160*/  IMAD R11, R11, R10, RZ ;  /* 0x0000000a0b0b7224 */ /* 0x000fc800078e02ff */
[----:B------:R-:W-:-:S06]  /*0170*/  IMAD.HI.U32 R9, R9, R11, R8 ;  /* 0x0000000b09097227 */ /* 0x000fcc00078e0008 */
[----:B------:R-:W-:-:S04]  /*0180*/  IMAD.HI.U32 R4, R9, R6, RZ ;  /* 0x0000000609047227 */ /* 0x000fc800078e00ff */
[----:B------:R-:W-:-:S04]  /*0190*/  IMAD.MOV R3, RZ, RZ, -R4 ;  /* 0x000000ffff037224 */ /* 0x000fc800078e0a04 */
[----:B------:R-:W-:-:S05]  /*01a0*/  IMAD R3, R10, R3, R6 ;  /* 0x000000030a037224 */ /* 0x000fca00078e0206 */
[----:B------:R-:W-:-:S13]  /*01b0*/  ISETP.GT.U32.AND P2, PT, R10, R3, PT ;  /* 0x000000030a00720c */ /* 0x000fda0003f44070 */
[-C--:B------:R-:W-:Y:S01]  /*01c0*/  @!P2 IADD3 R3, PT, PT, R3, -R10.reuse, RZ ;  /* 0x8000000a0303a210 */ /* 0x080fe20007ffe0ff */
[----:B------:R-:W-:Y:S01]  /*01d0*/  @!P2 VIADD R4, R4, 0x1 ;  /* 0x000000010404a836 */ /* 0x000fe20000000000 */
[----:B------:R-:W-:Y:S02]  /*01e0*/  ISETP.NE.AND P2, PT, R5, RZ, PT ;  /* 0x000000ff0500720c */ /* 0x000fe40003f45270 */
[----:B------:R-:W-:Y:S02]  /*01f0*/  ISETP.GE.U32.AND P0, PT, R3, R10, PT ;  /* 0x0000000a0300720c */ /* 0x000fe40003f06070 */
[----:B------:R-:W-:-:S04]  /*0200*/  LOP3.LUT R3, R2, R5, RZ, 0x3c, !PT ;  /* 0x0000000502037212 */ /* 0x000fc800078e3cff */
[----:B------:R-:W-:-:S07]  /*0210*/  ISETP.GE.AND P1, PT, R3, RZ, PT ;  /* 0x000000ff0300720c */ /* 0x000fce0003f26270 */
[----:B------:R-:W-:-:S06]  /*0220*/  @P0 VIADD R4, R4, 0x1 ;  /* 0x0000000104040836 */ /* 0x000fcc0000000000 */
[----:B------:R-:W-:Y:S01]  /*0230*/  @!P1 IMAD.MOV R4, RZ, RZ, -R4 ;  /* 0x000000ffff049224 */ /* 0x000fe200078e0a04 */
[----:B------:R-:W-:-:S05]  /*0240*/  @!P2 LOP3.LUT R4, RZ, R5, RZ, 0x33, !PT ;  /* 0x00000005ff04a212 */ /* 0x000fca00078e33ff */
[----:B------:R-:W-:-:S04]  /*0250*/  IMAD.MOV R8, RZ, RZ, -R4 ;  /* 0x000000ffff087224 */ /* 0x000fc800078e0a04 */
[----:B------:R-:W-:Y:S02]  /*0260*/  IMAD R5, R5, R8, R2 ;  /* 0x0000000805057224 */ /* 0x000fe400078e0202 */
[----:B---3--:R-:W-:-:S04]  /*0270*/  FADD R6, |R0|, 1 ;  /* 0x3f80000000067421 */ /* 0x008fc80000000200 */
        /* <DEDUP_REMOVED lines=10> */
[----:B------:R-:W-:Y:S05]  /*0320*/  CALL.REL.NOINC `($__internal_17_$__cuda_sm3x_div_rn_noftz_f32_slowpath) ;  /* 0x0000000000c47944 */ /* 0x000fea0003c00000 */
[----:B------:R-:W-:-:S07]  /*0330*/  MOV R3, R0 ;  /* 0x0000000000037202 */ /* 0x000fce0000000f00 */
.L_x_364:
[----:B------:R-:W-:Y:S05]  /*0340*/  BSYNC.RECONVERGENT B0 ;  /* 0x0000000000007941 */ /* 0x000fea0003800200 */
.L_x_363:
        /* <DEDUP_REMOVED lines=8> */
[----:B------:R-:W-:-:S04]  /*03d0*/  HFMA2 R8, -RZ, RZ, 1.125, -9232 ;  /* 0x3c80f082ff087431 */ /* 0x000fc800000001ff */
[----:B------:R0:W1:Y:S02]  /*03e0*/  F2I.FTZ.U32.TRUNC.NTZ R7, R10 ;  /* 0x0000000a00077305 */ /* 0x000064000021f000 */
[----:B0-----:R-:W-:Y:S02]  /*03f0*/  IMAD.MOV.U32 R10, RZ, RZ, 0x3f800000 ;  /* 0x3f800000ff0a7424 */ /* 0x001fe400078e00ff */
[----:B-1----:R-:W-:-:S04]  /*0400*/  IMAD.MOV R0, RZ, RZ, -R7 ;  /* 0x000000ffff007224 */ /* 0x002fc800078e0a07 */
[----:B------:R-:W-:Y:S01]  /*0410*/  IMAD R11, R0, R9, RZ ;  /* 0x00000009000b7224 */ /* 0x000fe200078e02ff */
[----:B------:R-:W-:-:S03]  /*0420*/  IABS R0, R4 ;  /* 0x0000000400007213 */ /* 0x000fc60000000000 */
[----:B------:R-:W-:-:S04]  /*0430*/  IMAD.HI.U32 R11, R7, R11, R6 ;  /* 0x0000000b070b7227 */ /* 0x000fc800078e0006 */
[----:B------:R-:W-:-:S04]  /*0440*/  IMAD.MOV.U32 R6, RZ, RZ, R0 ;  /* 0x000000ffff067224 */ /* 0x000fc800078e0000 */
[----:B------:R-:W-:-:S05]  /*0450*/  IMAD.HI.U32 R0, R11, R6, RZ ;  /* 0x000000060b007227 */ /* 0x000fca00078e00ff */
[----:B------:R-:W-:-:S05]  /*0460*/  IADD3 R7, PT, PT, -R0, RZ, RZ ;  /* 0x000000ff00077210 */ /* 0x000fca0007ffe1ff */
[----:B------:R-:W-:-:S05]  /*0470*/  IMAD R0, R9, R7, R6 ;  /* 0x0000000709007224 */ /* 0x000fca00078e0206 */
        /* <DEDUP_REMOVED lines=28> */
        .weak           $__internal_17_$__cuda_sm3x_div_rn_noftz_f32_slowpath
        .type           $__internal_17_$__cuda_sm3x_div_rn_noftz_f32_slowpath,@function
        .size           $__internal_17_$__cuda_sm3x_div_rn_noftz_f32_slowpath,(.L_x_394 - $__internal_17_$__cuda_sm3x_div_rn_noftz_f32_slowpath)
$__internal_17_$__cuda_sm3x_div_rn_noftz_f32_slowpath:
        /* <DEDUP_REMOVED lines=36> */
.L_x_366:
        /* <DEDUP_REMOVED lines=51> */
.L_x_373:
[----:B------:R-:W-:-:S04]  /*0bb0*/  LOP3.LUT R0, R0, 0x80000000, RZ, 0xc0, !PT ;  /* 0x8000000000007812 */ /* 0x000fc800078ec0ff */
[----:B------:R-:W-:Y:S01]  /*0bc0*/  LOP3.LUT R0, R0, 0x7f800000, RZ, 0xfc, !PT ;  /* 0x7f80000000007812 */ /* 0x000fe200078efcff */
[----:B------:R-:W-:Y:S06]  /*0bd0*/  BRA `(.L_x_374) ;  /* 0x0000000000047947 */ /* 0x000fec0003800000 */
.L_x_372:
[----:B------:R-:W-:-:S07]  /*0be0*/  IMAD R0, R8, 0x800000, R0 ;  /* 0x0080000008007824 */ /* 0x000fce00078e0200 */
.L_x_374:
[----:B------:R-:W-:Y:S05]  /*0bf0*/  BSYNC.RECONVERGENT B2 ;  /* 0x0000000000027941 */ /* 0x000fea0003800200 */
.L_x_371:
[----:B------:R-:W-:Y:S05]  /*0c00*/  BRA `(.L_x_375) ;  /* 0x0000000000207947 */ /* 0x000fea0003800000 */
.L_x_370:
[----:B------:R-:W-:-:S04]  /*0c10*/  LOP3.LUT R0, R9, 0x80000000, R11, 0x48, !PT ;  /* 0x8000000009007812 */ /* 0x000fc800078e480b */
[----:B------:R-:W-:Y:S01]  /*0c20*/  LOP3.LUT R0, R0, 0x7f800000, RZ, 0xfc, !PT ;  /* 0x7f80000000007812 */ /* 0x000fe200078efcff */
[----:B------:R-:W-:Y:S06]  /*0c30*/  BRA `(.L_x_375) ;  /* 0x0000000000147947 */ /* 0x000fec0003800000 */
.L_x_369:
[----:B------:R-:W-:Y:S01]  /*0c40*/  LOP3.LUT R0, R9, 0x80000000, R11, 0x48, !PT ;  /* 0x8000000009007812 */ /* 0x000fe200078e480b */
[----:B------:R-:W-:Y:S06]  /*0c50*/  BRA `(.L_x_375) ;  /* 0x00000000000c7947 */ /* 0x000fec0003800000 */
.L_x_368:
[----:B------:R-:W0:Y:S01]  /*0c60*/  MUFU.RSQ R0, -QNAN ;  /* 0xffc0000000007908 */ /* 0x000e220000001400 */
[----:B------:R-:W-:Y:S05]  /*0c70*/  BRA `(.L_x_375) ;  /* 0x0000000000047947 */ /* 0x000fea0003800000 */
.L_x_367:
[----:B------:R-:W-:-:S07]  /*0c80*/  FADD.FTZ R0, R0, R3 ;  /* 0x0000000300007221 */ /* 0x000fce0000010000 */
.L_x_375:
[----:B------:R-:W-:Y:S05]  /*0c90*/  BSYNC.RECONVERGENT B1 ;  /* 0x0000000000017941 */ /* 0x000fea0003800200 */
.L_x_365:
[----:B------:R-:W-:-:S04]  /*0ca0*/  IMAD.MOV.U32 R7, RZ, RZ, 0x0 ;  /* 0x00000000ff077424 */ /* 0x000fc800078e00ff */
[----:B0-----:R-:W-:Y:S05]  /*0cb0*/  RET.REL.NODEC R6 `(manifold_projection_7d_kernel) ;  /* 0xfffffff006d07950 */ /* 0x001fea0003c3ffff */
.L_x_376:
        /* <DEDUP_REMOVED lines=12> */
.L_x_394:


//--------------------- .nv.global.init           --------------------------
	.section	.nv.global.init,"aw",@progbits
	.align	4
.nv.global.init:
	.type		__cudart_i2opi_f,@object
	.size		__cudart_i2opi_f,(.L_0 - __cudart_i2opi_f)
__cudart_i2opi_f:
        /*0000*/ 	.byte	0x41, 0x90, 0x43, 0x3c, 0x99, 0x95, 0x62, 0xdb, 0xc0, 0xdd, 0x34, 0xf5, 0xd1, 0x57, 0x27, 0xfc
        /*0010*/ 	.byte	0x29, 0x15, 0x44, 0x4e, 0x6e, 0x83, 0xf9, 0xa2
.L_0:


//--------------------- .nv.shared.reserved.0     --------------------------
	.section	.nv.shared.reserved.0,"aw",@nobits
	.weak		__nv_reservedSMEM_offset_0_alias
	.size		__nv_reservedSMEM_offset_0_alias, 0, 64
	.other		__nv_reservedSMEM_offset_0_alias,@"STO_CUDA_RESERVED_SHARED STV_DEFAULT"
__nv_reservedSMEM_offset_0_alias:
	.zero		0
	.zero		64


//--------------------- .nv.shared.crystal_resonance_kernel --------------------------
	.section	.nv.shared.crystal_resonance_kernel,"aw",@nobits
	.sectionflags	@""
	.align	4
.nv.shared.crystal_resonance_kernel:
	.zero		3072


//--------------------- .nv.shared.manifold_projection_batch_kernel --------------------------
	.section	.nv.shared.manifold_projection_batch_kernel,"aw",@nobits
	.sectionflags	@""
	.align	4
.nv.shared.manifold_projection_batch_kernel:
	.zero		2048


//--------------------- .nv.constant0.manifold_projection_fp16_kernel --------------------------
	.section	.nv.constant0.manifold_projection_fp16_kernel,"a",@progbits
	.sectionflags	@""
	.align	4
.nv.constant0.manifold_projection_fp16_kernel:
	.zero		920


//--------------------- .nv.constant0.metatron_cube_kernel --------------------------
	.section	.nv.constant0.metatron_cube_kernel,"a",@progbits
	.sectionflags	@""
	.align	4
.nv.constant0.metatron_cube_kernel:
	.zero		916


//--------------------- .nv.constant0.flower_of_life_kernel --------------------------
	.section	.nv.constant0.flower_of_life_kernel,"a",@progbits
	.sectionflags	@""
	.align	4
.nv.constant0.flower_of_life_kernel:
	.zero		916


//--------------------- .nv.constant0.crystal_entropy_mining_kernel --------------------------
	.section	.nv.constant0.crystal_entropy_mining_kernel,"a",@progbits
	.sectionflags	@""
	.align	4
.nv.constant0.crystal_entropy_mining_kernel:
	.zero		924


//--------------------- .nv.constant0.crystal_resonance_kernel --------------------------
	.section	.nv.constant0.crystal_resonance_kernel,"a",@progbits
	.sectionflags	@""
	.align	4
.nv.constant0.crystal_resonance_kernel:
	.zero		924


//--------------------- .nv.constant0.quantum_evolution_2d_kernel --------------------------
	.section	.nv.constant0.quantum_evolution_2d_kernel,"a",@progbits
	.sectionflags	@""
	.align	4
.nv.constant0.quantum_evolution_2d_kernel:
	.zero		928


//--------------------- .nv.constant0.holographic_reconstruction_kernel --------------------------
	.section	.nv.constant0.holographic_reconstruction_kernel,"a",@progbits
	.sectionflags	@""
	.align	4
.nv.constant0.holographic_reconstruction_kernel:
	.zero		924


//--------------------- .nv.constant0.holographic_interference_kernel --------------------------
	.section	.nv.constant0.holographic_interference_kernel,"a",@progbits
	.sectionflags	@""
	.align	4
.nv.constant0.holographic_interference_kernel:
	.zero		924


//--------------------- .nv.constant0.cbm_flux_fold_kernel --------------------------
	.section	.nv.constant0.cbm_flux_fold_kernel,"a",@progbits
	.sectionflags	@""
	.align	4
.nv.constant0.cbm_flux_fold_kernel:
	.zero		920


//--------------------- .nv.constant0.cbm_flux_unfold_v2_kernel --------------------------
	.section	.nv.constant0.cbm_flux_unfold_v2_kernel,"a",@progbits
	.sectionflags	@""
	.align	4
.nv.constant0.cbm_flux_unfold_v2_kernel:
	.zero		928


//--------------------- .nv.constant0.fibonacci_spiral_embedding_kernel --------------------------
	.section	.nv.constant0.fibonacci_spiral_embedding_kernel,"a",@progbits
	.sectionflags	@""
	.align	4
.nv.constant0.fibonacci_spiral_embedding_kernel:
	.zero		924


//--------------------- .nv.constant0.phi_harmonic_modulation_kernel --------------------------
	.section	.nv.constant0.phi_harmonic_modulation_kernel,"a",@progbits
	.sectionflags	@""
	.align	4
.nv.constant0.phi_harmonic_modulation_kernel:
	.zero		916


//--------------------- .nv.constant0.manifold_projection_batch_kernel --------------------------
	.section	.nv.constant0.manifold_projection_batch_kernel,"a",@progbits
	.sectionflags	@""
	.align	4
.nv.constant0.manifold_projection_batch_kernel:
	.zero		920


//--------------------- .nv.constant0.manifold_projection_7d_kernel --------------------------
	.section	.nv.constant0.manifold_projection_7d_kernel,"a",@progbits
	.sectionflags	@""
	.align	4
.nv.constant0.manifold_projection_7d_kernel:
	.zero		920


//--------------------- SYMBOLS --------------------------

	.type		.nv.reservedSmem.offset0,@object
	.size		.nv.reservedSmem.offset0,0x4
	.type		.nv.reservedSmem.cap,@object
	.size		.nv.reservedSmem.cap,0x4
